def matmul_kernel(
    a_ptr,
    b_ptr,
    c_ptr,
    M,
    N,
    K,
    stride_am,
    stride_ak,
    stride_bk,
    stride_bn,
    stride_cm,
    stride_cn,
    BLOCK_M: tl.constexpr,
    BLOCK_N: tl.constexpr,
    BLOCK_K: tl.constexpr,
    GROUP_M: tl.constexpr,
):
    pid = tl.program_id(axis=0)
    num_pid_m = tl.cdiv(M, BLOCK_M)
    num_pid_n = tl.cdiv(N, BLOCK_N)
    num_pid_in_group = GROUP_M * num_pid_n
    group_id = pid // num_pid_in_group
    first_pid_m = group_id * GROUP_M
    group_size_m = min(num_pid_m - first_pid_m, GROUP_M)
    pid_m = first_pid_m + ((pid % num_pid_in_group) % group_size_m)
    pid_n = (pid % num_pid_in_group) // group_size_m

    offs_am = (pid_m * BLOCK_M + tl.arange(0, BLOCK_M)) % M
    offs_bn = (pid_n * BLOCK_N + tl.arange(0, BLOCK_N)) % N
    offs_k = tl.arange(0, BLOCK_K)
    a_ptrs = a_ptr + offs_am[:, None] * stride_am + offs_k[None, :] * stride_ak
    b_ptrs = b_ptr + offs_k[:, None] * stride_bk + offs_bn[None, :] * stride_bn

    acc = tl.zeros((BLOCK_M, BLOCK_N), dtype=tl.float32)
    for kk in range(0, tl.cdiv(K, BLOCK_K)):
        a = tl.load(a_ptrs, mask=offs_k[None, :] < K - kk * BLOCK_K, other=0.0)
        b = tl.load(b_ptrs, mask=offs_k[:, None] < K - kk * BLOCK_K, other=0.0)
        acc = tl.dot(a, b, acc)
        a_ptrs += BLOCK_K * stride_ak
        b_ptrs += BLOCK_K * stride_bk

    c = acc.to(c_ptr.dtype.element_ty)
    offs_cm = pid_m * BLOCK_M + tl.arange(0, BLOCK_M)
    offs_cn = pid_n * BLOCK_N + tl.arange(0, BLOCK_N)
    c_ptrs = c_ptr + offs_cm[:, None] * stride_cm + offs_cn[None, :] * stride_cn
    mask = (offs_cm[:, None] < M) & (offs_cn[None, :] < N)
    tl.store(c_ptrs, c, mask=mask)

# config = {"BLOCK_K": 64, "BLOCK_M": 512, "BLOCK_N": 128, "GROUP_M": 8, "arch": "sm_100", "dtype": "bf16", "num_ctas": 1, "num_stages": 3, "num_warps": 8}
# arch = sm_100


// ===== COMPILED SASS (sm_100a) =====

	.target	sm_100a

	.elftype	@"ET_EXEC"


//--------------------- .note.nv.tkinfo           --------------------------
	.section	.note.nv.tkinfo,"",@"SHT_NOTE"
	.sectionflags	@"SHF_NOTE_NV_TKINFO"
	.tkinfo
        /*0018*/ 	.word	0x00000081
        /*0030*/ 	.string	""
        /*0030*/ 	.string	"ptxas-blackwell"
        /*0030*/ 	.string	"Cuda compilation tools, release 12.9, V12.9.86"
        /*0030*/ 	.string	"Build cuda_12.9.r12.9/compiler.36037853_0"
        /*0030*/ 	.string	"-v  -suppress-debug-info  -lineinfo  -arch sm_100a "



//--------------------- .note.nv.cuver            --------------------------
	.section	.note.nv.cuver,"",@"SHT_NOTE"
	.sectionflags	@"SHF_NOTE_NV_CUVER"
        /*0018*/ 	.short	0x0001
        /*001a*/ 	.short	0x0064
        /*001c*/ 	.short	0x0001
        /*001e*/ 	.short	0x0000
        /*0020*/ 	.short	0x0001
        /*0022*/ 	.short	0x0000


//--------------------- .nv.info                  --------------------------
	.section	.nv.info,"",@"SHT_CUDA_INFO"
	.align	4


	//----- nvinfo : EIATTR_REGCOUNT
	.align		4
        /*0000*/ 	.byte	0x04, 0x2f
        /*0002*/ 	.short	(.L_4 - .L_3)
	.align		4
.L_3:
        /*0004*/ 	.word	index@(matmul_kernel)
        /*0008*/ 	.word	0x00000080


	//----- nvinfo : EIATTR_FRAME_SIZE
	.align		4
.L_4:
        /*000c*/ 	.byte	0x04, 0x11
        /*000e*/ 	.short	(.L_6 - .L_5)
	.align		4
.L_5:
        /*0010*/ 	.word	index@($__internal_2_$__cuda_sm10x_tcgen05_guardrail_trap_unallocated_columns_being_dealloced)
        /*0014*/ 	.word	0x00000a68


	//----- nvinfo : EIATTR_FRAME_SIZE
	.align		4
.L_6:
        /*0018*/ 	.byte	0x04, 0x11
        /*001a*/ 	.short	(.L_8 - .L_7)
	.align		4
.L_7:
        /*001c*/ 	.word	index@($__internal_1_$__cuda_sm10x_tcgen05_guardrail_trap_phase_invalid_during_alloc)
        /*0020*/ 	.word	0x00000a68


	//----- nvinfo : EIATTR_FRAME_SIZE
	.align		4
.L_8:
        /*0024*/ 	.byte	0x04, 0x11
        /*0026*/ 	.short	(.L_10 - .L_9)
	.align		4
.L_9:
        /*0028*/ 	.word	index@($__internal_0_$__cuda_sm10x_tcgen05_guardrail_trap_col_being_dealloced_not_returned_by_alloc)
        /*002c*/ 	.word	0x00000a68


	//----- nvinfo : EIATTR_FRAME_SIZE
	.align		4
.L_10:
        /*0030*/ 	.byte	0x04, 0x11
        /*0032*/ 	.short	(.L_12 - .L_11)
	.align		4
.L_11:
        /*0034*/ 	.word	index@(matmul_kernel)
        /*0038*/ 	.word	0x00000a68


	//----- nvinfo : EIATTR_MIN_STACK_SIZE
	.align		4
.L_12:
        /*003c*/ 	.byte	0x04, 0x12
        /*003e*/ 	.short	(.L_14 - .L_13)
	.align		4
.L_13:
        /*0040*/ 	.word	index@(matmul_kernel)
        /*0044*/ 	.word	0x00000a68
.L_14:


//--------------------- .nv.info.matmul_kernel    --------------------------
	.section	.nv.info.matmul_kernel,"",@"SHT_CUDA_INFO"
	.sectionflags	@""
	.align	4


	//----- nvinfo : EIATTR_CUDA_API_VERSION
	.align		4
        /*0000*/ 	.byte	0x04, 0x37
        /*0002*/ 	.short	(.L_16 - .L_15)
.L_15:
        /*0004*/ 	.word	0x00000081


	//----- nvinfo : EIATTR_KPARAM_INFO
	.align		4
.L_16:
        /*0008*/ 	.byte	0x04, 0x17
        /*000a*/ 	.short	(.L_18 - .L_17)
.L_17:
        /*000c*/ 	.word	0x00000000
        /*0010*/ 	.short	0x000d
        /*0012*/ 	.short	0x0048
        /*0014*/ 	.byte	0x00, 0xf4, 0x21, 0x00


	//----- nvinfo : EIATTR_KPARAM_INFO
	.align		4
.L_18:
        /*0018*/ 	.byte	0x04, 0x17
        /*001a*/ 	.short	(.L_20 - .L_19)
.L_19:
        /*001c*/ 	.word	0x00000000
        /*0020*/ 	.short	0x000c
        /*0022*/ 	.short	0x0040
        /*0024*/ 	.byte	0x00, 0xf4, 0x21, 0x00


	//----- nvinfo : EIATTR_KPARAM_INFO
	.align		4
.L_20:
        /*0028*/ 	.byte	0x04, 0x17
        /*002a*/ 	.short	(.L_22 - .L_21)
.L_21:
        /*002c*/ 	.word	0x00000000
        /*0030*/ 	.short	0x000b
        /*0032*/ 	.short	0x0038
        /*0034*/ 	.byte	0x00, 0xf0, 0x11, 0x00


	//----- nvinfo : EIATTR_KPARAM_INFO
	.align		4
.L_22:
        /*0038*/ 	.byte	0x04, 0x17
        /*003a*/ 	.short	(.L_24 - .L_23)
.L_23:
        /*003c*/ 	.word	0x00000000
        /*0040*/ 	.short	0x000a
        /*0042*/ 	.short	0x0034
        /*0044*/ 	.byte	0x00, 0xf0, 0x11, 0x00


	//----- nvinfo : EIATTR_KPARAM_INFO
	.align		4
.L_24:
        /*0048*/ 	.byte	0x04, 0x17
        /*004a*/ 	.short	(.L_26 - .L_25)
.L_25:
        /*004c*/ 	.word	0x00000000
        /*0050*/ 	.short	0x0009
        /*0052*/ 	.short	0x0030
        /*0054*/ 	.byte	0x00, 0xf0, 0x11, 0x00


	//----- nvinfo : EIATTR_KPARAM_INFO
	.align		4
.L_26:
        /*0058*/ 	.byte	0x04, 0x17
        /*005a*/ 	.short	(.L_28 - .L_27)
.L_27:
        /*005c*/ 	.word	0x00000000
        /*0060*/ 	.short	0x0008
        /*0062*/ 	.short	0x002c
        /*0064*/ 	.byte	0x00, 0xf0, 0x11, 0x00


	//----- nvinfo : EIATTR_KPARAM_INFO
	.align		4
.L_28:
        /*0068*/ 	.byte	0x04, 0x17
        /*006a*/ 	.short	(.L_30 - .L_29)
.L_29:
        /*006c*/ 	.word	0x00000000
        /*0070*/ 	.short	0x0007
        /*0072*/ 	.short	0x0028
        /*0074*/ 	.byte	0x00, 0xf0, 0x11, 0x00


	//----- nvinfo : EIATTR_KPARAM_INFO
	.align		4
.L_30:
        /*0078*/ 	.byte	0x04, 0x17
        /*007a*/ 	.short	(.L_32 - .L_31)
.L_31:
        /*007c*/ 	.word	0x00000000
        /*0080*/ 	.short	0x0006
        /*0082*/ 	.short	0x0024
        /*0084*/ 	.byte	0x00, 0xf0, 0x11, 0x00


	//----- nvinfo : EIATTR_KPARAM_INFO
	.align		4
.L_32:
        /*0088*/ 	.byte	0x04, 0x17
        /*008a*/ 	.short	(.L_34 - .L_33)
.L_33:
        /*008c*/ 	.word	0x00000000
        /*0090*/ 	.short	0x0005
        /*0092*/ 	.short	0x0020
        /*0094*/ 	.byte	0x00, 0xf0, 0x11, 0x00


	//----- nvinfo : EIATTR_KPARAM_INFO
	.align		4
.L_34:
        /*0098*/ 	.byte	0x04, 0x17
        /*009a*/ 	.short	(.L_36 - .L_35)
.L_35:
        /*009c*/ 	.word	0x00000000
        /*00a0*/ 	.short	0x0004
        /*00a2*/ 	.short	0x001c
        /*00a4*/ 	.byte	0x00, 0xf0, 0x11, 0x00


	//----- nvinfo : EIATTR_KPARAM_INFO
	.align		4
.L_36:
        /*00a8*/ 	.byte	0x04, 0x17
        /*00aa*/ 	.short	(.L_38 - .L_37)
.L_37:
        /*00ac*/ 	.word	0x00000000
        /*00b0*/ 	.short	0x0003
        /*00b2*/ 	.short	0x0018
        /*00b4*/ 	.byte	0x00, 0xf0, 0x11, 0x00


	//----- nvinfo : EIATTR_KPARAM_INFO
	.align		4
.L_38:
        /*00b8*/ 	.byte	0x04, 0x17
        /*00ba*/ 	.short	(.L_40 - .L_39)
.L_39:
        /*00bc*/ 	.word	0x00000000
        /*00c0*/ 	.short	0x0002
        /*00c2*/ 	.short	0x0010
        /*00c4*/ 	.byte	0x00, 0xf4, 0x21, 0x00


	//----- nvinfo : EIATTR_KPARAM_INFO
	.align		4
.L_40:
        /*00c8*/ 	.byte	0x04, 0x17
        /*00ca*/ 	.short	(.L_42 - .L_41)
.L_41:
        /*00cc*/ 	.word	0x00000000
        /*00d0*/ 	.short	0x0001
        /*00d2*/ 	.short	0x0008
        /*00d4*/ 	.byte	0x00, 0xf4, 0x21, 0x00


	//----- nvinfo : EIATTR_KPARAM_INFO
	.align		4
.L_42:
        /*00d8*/ 	.byte	0x04, 0x17
        /*00da*/ 	.short	(.L_44 - .L_43)
.L_43:
        /*00dc*/ 	.word	0x00000000
        /*00e0*/ 	.short	0x0000
        /*00e2*/ 	.short	0x0000
        /*00e4*/ 	.byte	0x00, 0xf4, 0x21, 0x00


	//----- nvinfo : EIATTR_AT_ENTRY_FRAGMENTS
	.align		4
.L_44:
        /*00e8*/ 	.byte	0x04, 0x4f
        /*00ea*/ 	.short	(.L_46 - .L_45)


	//   ....[0]....
.L_45:
        /*00ec*/ 	.word	0x00000004


	//----- nvinfo : EIATTR_RESERVED_SMEM_USED
	.align		4
.L_46:
        /*00f0*/ 	.byte	0x01, 0x41
	.zero		2


	//----- nvinfo : EIATTR_SPARSE_MMA_MASK
	.align		4
        /*00f4*/ 	.byte	0x03, 0x50
        /*00f6*/ 	.short	0x0000


	//----- nvinfo : EIATTR_TCGEN05_1CTA_USED
	.align		4
        /*00f8*/ 	.byte	0x01, 0x51
	.zero		2


	//----- nvinfo : EIATTR_MAXREG_COUNT
	.align		4
        /*00fc*/ 	.byte	0x03, 0x1b
        /*00fe*/ 	.short	0x00ff


	//----- nvinfo : EIATTR_NUM_BARRIERS
	.align		4
        /*0100*/ 	.byte	0x02, 0x4c
        /*0102*/ 	.byte	0x01
	.zero		1


	//----- nvinfo : EIATTR_ANNOTATIONS
	.align		4
        /*0104*/ 	.byte	0x04, 0x55
        /*0106*/ 	.short	(.L_48 - .L_47)


	//   ....[0]....
.L_47:
        /*0108*/ 	.word	0x00000001
        /*010c*/ 	.byte	0x40, 0x1d, 0x00, 0x00, 0x01, 0x00, 0x00, 0x00, 0x20, 0x1e, 0x00, 0x00, 0x01, 0x00, 0x00, 0x00
        /* <DEDUP_REMOVED lines=1004> */
        /*3fdc*/ 	.byte	0xc0, 0x69, 0x01, 0x00, 0x01, 0x00, 0x00, 0x00, 0x00, 0x6b, 0x01, 0x00


	//----- nvinfo : EIATTR_INT_WARP_WIDE_INSTR_OFFSETS
	.align		4
.L_48:
        /*3fe8*/ 	.byte	0x04, 0x31
        /*3fea*/ 	.short	(.L_50 - .L_49)


	//   ....[0]....
.L_49:
        /*3fec*/ 	.word	0x00003070


	//   ....[1]....
        /*3ff0*/ 	.word	0x00003080


	//   ....[2]....
        /*3ff4*/ 	.word	0x00005ac0


	//   ....[3]....
        /*3ff8*/ 	.word	0x0001c450


	//   ....[4]....
        /*3ffc*/ 	.word	0x0001c4a0


	//----- nvinfo : EIATTR_COOP_GROUP_MASK_REGIDS
	.align		4
.L_50:
        /*4000*/ 	.byte	0x04, 0x29
        /*4002*/ 	.short	(.L_52 - .L_51)


	//   ....[0]....
.L_51:
        /*4004*/ 	.word	0xffffffff


	//   ....[1]....
        /*4008*/ 	.word	0xffffffff


	//   ....[2]....
        /*400c*/ 	.word	0xffffffff


	//   ....[3]....
        /*4010*/ 	.word	0xffffffff


	//----- nvinfo : EIATTR_COOP_GROUP_INSTR_OFFSETS
	.align		4
.L_52:
        /*4014*/ 	.byte	0x04, 0x28
        /*4016*/ 	.short	(.L_54 - .L_53)


	//   ....[0]....
.L_53:
        /*4018*/ 	.word	0x00000070


	//   ....[1]....
        /*401c*/ 	.word	0x00000330


	//   ....[2]....
        /*4020*/ 	.word	0x0001c2e0


	//   ....[3]....
        /*4024*/ 	.word	0x0001c550


	//----- nvinfo : EIATTR_VRC_CTA_INIT_COUNT
	.align		4
.L_54:
        /*4028*/ 	.byte	0x02, 0x4a
        /*402a*/ 	.byte	0x80
	.zero		1


	//----- nvinfo : EIATTR_MBARRIER_INSTR_OFFSETS
	.align		4
        /*402c*/ 	.byte	0x04, 0x39
        /*402e*/ 	.short	(.L_56 - .L_55)


	//   ....[0]....
.L_55:
        /*4030*/ 	.word	0x00003210
        /*4034*/ 	.word	0x000000ff
        /*4038*/ 	.word	0x00000000
        /*403c*/ 	.short	0x0100
        /*403e*/ 	.byte	0x08
	.zero		1


	//   ....[1]....
        /*4040*/ 	.word	0x00005ca0
        /*4044*/ 	.word	0x000000ff
        /*4048*/ 	.word	0x00028008
        /*404c*/ 	.short	0x0100
        /*404e*/ 	.byte	0x05
	.zero		1


	//   ....[2]....
        /*4050*/ 	.word	0x0000bbf0
        /*4054*/ 	.word	0x000000ff
        /*4058*/ 	.word	0x00000000
        /*405c*/ 	.short	0x010a
        /*405e*/ 	.byte	0x08
	.zero		1


	//   ....[3]....
        /*4060*/ 	.word	0x00013800
        /*4064*/ 	.word	0x000000ff
        /*4068*/ 	.word	0x00000000
        /*406c*/ 	.short	0x010a
        /*406e*/ 	.byte	0x08
	.zero		1


	//   ....[4]....
        /*4070*/ 	.word	0x00013930
        /*4074*/ 	.word	0x000000ff
        /*4078*/ 	.word	0x00028000
        /*407c*/ 	.short	0x0108
        /*407e*/ 	.byte	0x05
	.zero		1


	//   ....[5]....
        /*4080*/ 	.word	0x000139f0
        /*4084*/ 	.word	0x000000ff
        /*4088*/ 	.word	0x00028008
        /*408c*/ 	.short	0x0108
        /*408e*/ 	.byte	0x05
	.zero		1


	//   ....[6]....
        /*4090*/ 	.word	0x0001c570
        /*4094*/ 	.word	0x000000ff
        /*4098*/ 	.word	0x00000000
        /*409c*/ 	.short	0x010a
        /*409e*/ 	.byte	0x08
	.zero		1


	//   ....[7]....
        /*40a0*/ 	.word	0x0001c5a0
        /*40a4*/ 	.word	0x000000ff
        /*40a8*/ 	.word	0x00000000
        /*40ac*/ 	.short	0x010a
        /*40ae*/ 	.byte	0x08
	.zero		1


	//----- nvinfo : EIATTR_NUM_MBARRIERS
	.align		4
.L_56:
        /*40b0*/ 	.byte	0x03, 0x38
        /*40b2*/ 	.short	0x0002


	//----- nvinfo : EIATTR_EXIT_INSTR_OFFSETS
	.align		4
        /*40b4*/ 	.byte	0x04, 0x1c
        /*40b6*/ 	.short	(.L_58 - .L_57)


	//   ....[0]....
.L_57:
        /*40b8*/ 	.word	0x0001c560


	//----- nvinfo : EIATTR_REQNTID
	.align		4
.L_58:
        /*40bc*/ 	.byte	0x04, 0x10
        /*40be*/ 	.short	(.L_60 - .L_59)
.L_59:
        /*40c0*/ 	.word	0x00000100
        /*40c4*/ 	.word	0x00000001
        /*40c8*/ 	.word	0x00000001


	//----- nvinfo : EIATTR_CRS_STACK_SIZE
	.align		4
.L_60:
        /*40cc*/ 	.byte	0x04, 0x1e
        /*40ce*/ 	.short	(.L_62 - .L_61)
.L_61:
        /*40d0*/ 	.word	0x00000000


	//----- nvinfo : EIATTR_CBANK_PARAM_SIZE
	.align		4
.L_62:
        /*40d4*/ 	.byte	0x03, 0x19
        /*40d6*/ 	.short	0x0050


	//----- nvinfo : EIATTR_PARAM_CBANK
	.align		4
        /*40d8*/ 	.byte	0x04, 0x0a
        /*40da*/ 	.short	(.L_64 - .L_63)
	.align		4
.L_63:
        /*40dc*/ 	.word	index@(.nv.constant0.matmul_kernel)
        /*40e0*/ 	.short	0x0380
        /*40e2*/ 	.short	0x0050


	//----- nvinfo : EIATTR_SW_WAR
	.align		4
.L_64:
        /*40e4*/ 	.byte	0x04, 0x36
        /*40e6*/ 	.short	(.L_66 - .L_65)
.L_65:
        /*40e8*/ 	.word	0x00000008
.L_66:


//--------------------- .nv.compat                --------------------------
	.section	.nv.compat,"",@"SHT_CUDA_COMPAT_INFO"
	.align	4
        /*0000*/ 	.byte	0x02, 0x02, 0x02, 0x00, 0x02, 0x05, 0x05, 0x00, 0x02, 0x03, 0x00, 0x00, 0x02, 0x06, 0x01, 0x00


//--------------------- .nv.callgraph             --------------------------
	.section	.nv.callgraph,"",@"SHT_CUDA_CALLGRAPH"
	.align	4
	.sectionentsize	8
	.align		4
        /*0000*/ 	.word	0x00000000
	.align		4
        /*0004*/ 	.word	0xffffffff
	.align		4
        /*0008*/ 	.word	0x00000000
	.align		4
        /*000c*/ 	.word	0xfffffffe
	.align		4
        /*0010*/ 	.word	0x00000000
	.align		4
        /*0014*/ 	.word	0xfffffffd
	.align		4
        /*0018*/ 	.word	0x00000000
	.align		4
        /*001c*/ 	.word	0xfffffffc


//--------------------- .text.matmul_kernel       --------------------------
	.section	.text.matmul_kernel,"ax",@progbits
	.align	128
        .global         matmul_kernel
        .type           matmul_kernel,@function
        .size           matmul_kernel,(.L_x_20 - matmul_kernel)
        .other          matmul_kernel,@"STO_CUDA_ENTRY STV_DEFAULT"
matmul_kernel:
.text.matmul_kernel:
[----:B------:R-:W0:Y:S01]  /*0000*/  LDC R1, c[0x0][0x37c] ;  /* 0x0000df00ff017b82 */ /* 0x000e220000000800 */
[----:B------:R-:W1:Y:S01]  /*0010*/  S2R R0, SR_TID.X ;  /* 0x0000000000007919 */ /* 0x000e620000002100 */
[----:B0-----:R-:W-:Y:S01]  /*0020*/  VIADD R1, R1, 0xfffff598 ;  /* 0xfffff59801017836 */ /* 0x001fe20000000000 */
[----:B-1----:R-:W-:-:S13]  /*0030*/  ISETP.GE.U32.AND P0, PT, R0, 0x20, PT ;  /* 0x000000200000780c */ /* 0x002fda0003f06070 */
[----:B------:R-:W-:Y:S02]  /*0040*/  VOTEU.ANY UP0, P0 ;  /* 0x0000000000ff7886 */ /* 0x000fe40000000100 */
[----:B------:R-:W-:Y:S05]  /*0050*/  BRA.U UP0, `(.L_x_0) ;  /* 0x0000000100b87547 */ /* 0x000fea000b800000 */
[----:B------:R-:W0:Y:S01]  /*0060*/  S2UR UR6, SR_CgaCtaId ;  /* 0x00000000000679c3 */ /* 0x000e220000008800 */
[----:B------:R-:W-:Y:S01]  /*0070*/  NOP ;  /* 0x0000000000007918 */ /* 0x000fe20000000000 */
[----:B------:R-:W-:Y:S02]  /*0080*/  UMOV UR4, 0x40 ;  /* 0x0000004000047882 */ /* 0x000fe40000000000 */
[----:B0-----:R-:W-:-:S09]  /*0090*/  ULEA UR4, UR6, UR4, 0x18 ;  /* 0x0000000406047291 */ /* 0x001fd2000f8ec0ff */
[----:B------:R-:W0:Y:S01]  /*00a0*/  LDS.U8 R0, [UR4] ;  /* 0x00000004ff007984 */ /* 0x000e220008000000 */
[----:B------:R-:W-:Y:S02]  /*00b0*/  UMOV UR4, 0x400 ;  /* 0x0000040000047882 */ /* 0x000fe40000000000 */
[----:B------:R-:W-:Y:S01]  /*00c0*/  ULEA UR4, UR6, UR4, 0x18 ;  /* 0x0000000406047291 */ /* 0x000fe2000f8ec0ff */
[----:B0-----:R-:W-:-:S13]  /*00d0*/  ISETP.NE.AND P0, PT, R0, RZ, PT ;  /* 0x000000ff0000720c */ /* 0x001fda0003f05270 */
[----:B------:R-:W-:Y:S05]  /*00e0*/  @P0 BRA `(.L_x_1) ;  /* 0x00000000007c0947 */ /* 0x000fea0003800000 */
[----:B------:R-:W-:-:S13]  /*00f0*/  ELECT P0, URZ, PT ;  /* 0x0000000000ff782f */ /* 0x000fda0003800000 */
[----:B------:R-:W-:Y:S05]  /*0100*/  @!P0 BRA `(.L_x_2) ;  /* 0x0000000000848947 */ /* 0x000fea0003800000 */
[----:B------:R-:W-:Y:S01]  /*0110*/  UMOV UR5, 0x10 ;  /* 0x0000001000057882 */ /* 0x000fe20000000000 */
[----:B------:R-:W-:Y:S02]  /*0120*/  IMAD.MOV.U32 R4, RZ, RZ, 0x1 ;  /* 0x00000001ff047424 */ /* 0x000fe400078e00ff */
[----:B------:R-:W-:Y:S02]  /*0130*/  IMAD.MOV.U32 R5, RZ, RZ, 0xffff ;  /* 0x0000ffffff057424 */ /* 0x000fe400078e00ff */
[----:B------:R-:W-:Y:S04]  /*0140*/  DEPBAR.LE SB0, 0x36 ;  /* 0x00008d800000791a */ /* 0x000fe80000000000 */
[----:B------:R-:W0:Y:S02]  /*0150*/  UTCATOMSWS.FIND_AND_SET.ALIGN UP1, UR5, UR5 ;  /* 0x00000005000575e3 */ /* 0x000e240008020800 */
[----:B0-----:R-:W-:-:S04]  /*0160*/  PLOP3.LUT P0, PT, PT, PT, UP1, 0x80, 0x8 ;  /* 0x000000000008781c */ /* 0x001fc80003f0f018 */
[----:B------:R-:W-:-:S04]  /*0170*/  SEL R0, RZ, 0xffffffff, !P0 ;  /* 0xffffffffff007807 */ /* 0x000fc80004000000 */
[----:B------:R-:W-:Y:S01]  /*0180*/  ISETP.NE.AND P0, PT, R0, RZ, PT ;  /* 0x000000ff0000720c */ /* 0x000fe20003f05270 */
[----:B------:R-:W-:-:S12]  /*0190*/  IMAD.U32 R0, RZ, RZ, UR5 ;  /* 0x00000005ff007e24 */ /* 0x000fd8000f8e00ff */
[----:B------:R-:W-:Y:S05]  /*01a0*/  @P0 BRA `(.L_x_3) ;  /* 0x0000000000240947 */ /* 0x000fea0003800000 */
.L_x_4:
[----:B------:R-:W-:Y:S05]  /*01b0*/  NANOSLEEP 0x64 ;  /* 0x000000640000795d */ /* 0x000fea0003800000 */
[----:B------:R-:W-:-:S05]  /*01c0*/  UMOV UR5, 0x10 ;  /* 0x0000001000057882 */ /* 0x000fca0000000000 */
[----:B------:R-:W-:Y:S04]  /*01d0*/  DEPBAR.LE SB0, 0x36 ;  /* 0x00008d800000791a */ /* 0x000fe80000000000 */
[----:B------:R-:W0:Y:S02]  /*01e0*/  UTCATOMSWS.FIND_AND_SET.ALIGN UP1, UR5, UR5 ;  /* 0x00000005000575e3 */ /* 0x000e240008020800 */
[----:B0-----:R-:W-:-:S04]  /*01f0*/  PLOP3.LUT P0, PT, PT, PT, UP1, 0x80, 0x8 ;  /* 0x000000000008781c */ /* 0x001fc80003f0f018 */
[----:B------:R-:W-:-:S04]  /*0200*/  SEL R0, RZ, 0xffffffff, !P0 ;  /* 0xffffffffff007807 */ /* 0x000fc80004000000 */
[----:B------:R-:W-:Y:S01]  /*0210*/  ISETP.NE.AND P0, PT, R0, RZ, PT ;  /* 0x000000ff0000720c */ /* 0x000fe20003f05270 */
[----:B------:R-:W-:-:S12]  /*0220*/  IMAD.U32 R0, RZ, RZ, UR5 ;  /* 0x00000005ff007e24 */ /* 0x000fd8000f8e00ff */
[----:B------:R-:W-:Y:S05]  /*0230*/  @!P0 BRA `(.L_x_4) ;  /* 0xfffffffc00dc8947 */ /* 0x000fea000383ffff */
.L_x_3:
[C---:B------:R-:W-:Y:S01]  /*0240*/  VIADD R3, R0.reuse, 0x10 ;  /* 0x0000001000037836 */ /* 0x040fe20000000000 */
[----:B------:R-:W-:Y:S01]  /*0250*/  UMOV UR5, 0x50 ;  /* 0x0000005000057882 */ /* 0x000fe20000000000 */
[----:B------:R-:W-:Y:S01]  /*0260*/  SHF.L.U32 R2, R5, R0, RZ ;  /* 0x0000000005027219 */ /* 0x000fe200000006ff */
[----:B------:R-:W-:Y:S01]  /*0270*/  ULEA UR5, UR6, UR5, 0x18 ;  /* 0x0000000506057291 */ /* 0x000fe2000f8ec0ff */
[----:B------:R-:W-:Y:S01]  /*0280*/  IMAD.SHL.U32 R0, R0, 0x20, RZ ;  /* 0x0000002000007824 */ /* 0x000fe200078e00ff */
[----:B------:R-:W-:-:S04]  /*0290*/  SHF.L.U32 R3, R4, R3, RZ ;  /* 0x0000000304037219 */ /* 0x000fc800000006ff */
[----:B------:R-:W-:-:S05]  /*02a0*/  LOP3.LUT R2, R3, R2, RZ, 0xfc, !PT ;  /* 0x0000000203027212 */ /* 0x000fca00078efcff */
[----:B------:R0:W-:Y:S04]  /*02b0*/  ATOMS.OR RZ, [UR5], R2 ;  /* 0x00000002ffff798c */ /* 0x0001e8000b000005 */
[----:B------:R0:W-:Y:S01]  /*02c0*/  STS [UR4], R0 ;  /* 0x00000000ff007988 */ /* 0x0001e20008000804 */
[----:B------:R-:W-:Y:S05]  /*02d0*/  BRA `(.L_x_2) ;  /* 0x0000000000107947 */ /* 0x000fea0003800000 */
.L_x_1:
[----:B------:R-:W-:Y:S01]  /*02e0*/  IMAD.MOV.U32 R0, RZ, RZ, -0x1 ;  /* 0xffffffffff007424 */ /* 0x000fe200078e00ff */
[----:B------:R-:W-:-:S04]  /*02f0*/  MOV R2, 0x320 ;  /* 0x0000032000027802 */ /* 0x000fc80000000f00 */
[----:B------:R0:W-:Y:S03]  /*0300*/  STS [UR4], R0 ;  /* 0x00000000ff007988 */ /* 0x0001e60008000804 */
[----:B0-----:R-:W-:Y:S05]  /*0310*/  CALL.REL.NOINC `($__internal_1_$__cuda_sm10x_tcgen05_guardrail_trap_phase_invalid_during_alloc) ;  /* 0x000001c000b87944 */ /* 0x001fea0003c00000 */
.L_x_2:
[----:B------:R-:W-:Y:S05]  /*0320*/  WARPSYNC.ALL ;  /* 0x0000000000007948 */ /* 0x000fea0003800000 */
[----:B------:R-:W-:Y:S01]  /*0330*/  NOP ;  /* 0x0000000000007918 */ /* 0x000fe20000000000 */
.L_x_0:
[----:B------:R-:W1:Y:S01]  /*0340*/  LDC.64 R4, c[0x0][0x398] ;  /* 0x0000e600ff047b82 */ /* 0x000e620000000a00 */
[----:B------:R-:W2:Y:S01]  /*0350*/  S2R R7, SR_CTAID.X ;  /* 0x0000000000077919 */ /* 0x000ea20000002500 */
[----:B------:R-:W-:Y:S01]  /*0360*/  UMOV UR5, 0x400 ;  /* 0x0000040000057882 */ /* 0x000fe20000000000 */
[----:B------:R-:W3:Y:S01]  /*0370*/  LDCU.128 UR12, c[0x0][0x380] ;  /* 0x00007000ff0c77ac */ /* 0x000ee20008000c00 */
[----:B------:R-:W4:Y:S04]  /*0380*/  S2R R56, SR_TID.X ;  /* 0x0000000000387919 */ /* 0x000f280000002100 */
[----:B------:R-:W5:Y:S08]  /*0390*/  S2UR UR4, SR_CgaCtaId ;  /* 0x00000000000479c3 */ /* 0x000f700000008800 */
[----:B------:R-:W0:Y:S02]  /*03a0*/  LDC.64 R122, c[0x0][0x3a8] ;  /* 0x0000ea00ff7a7b82 */ /* 0x000e240000000a00 */
[----:B01----:R-:W-:-:S05]  /*03b0*/  VIADD R0, R5, 0x7f ;  /* 0x0000007f05007836 */ /* 0x003fca0000000000 */
[----:B------:R-:W-:Y:S01]  /*03c0*/  SHF.R.S32.HI R3, RZ, 0x1f, R0 ;  /* 0x0000001fff037819 */ /* 0x000fe20000011400 */
[----:B-----5:R-:W-:-:S03]  /*03d0*/  ULEA UR5, UR4, UR5, 0x18 ;  /* 0x0000000504057291 */ /* 0x020fc6000f8ec0ff */
[----:B------:R-:W-:Y:S02]  /*03e0*/  LEA.HI R3, R3, R0, RZ, 0x7 ;  /* 0x0000000003037211 */ /* 0x000fe400078f38ff */
[----:B--2---:R-:W-:Y:S02]  /*03f0*/  IABS R10, R7 ;  /* 0x00000007000a7213 */ /* 0x004fe40000000000 */
[----:B------:R-:W-:Y:S02]  /*0400*/  SHF.R.S32.HI R3, RZ, 0x7, R3 ;  /* 0x00000007ff037819 */ /* 0x000fe40000011403 */
[----:B----4-:R-:W-:-:S03]  /*0410*/  LOP3.LUT R85, R56, 0xff, RZ, 0xc0, !PT ;  /* 0x000000ff38557812 */ /* 0x010fc600078ec0ff */
[----:B------:R-:W-:-:S05]  /*0420*/  IMAD.SHL.U32 R6, R3, 0x8, RZ ;  /* 0x0000000803067824 */ /* 0x000fca00078e00ff */
[-C--:B------:R-:W-:Y:S02]  /*0430*/  IABS R9, R6.reuse ;  /* 0x0000000600097213 */ /* 0x080fe40000000000 */
[----:B------:R-:W-:Y:S02]  /*0440*/  IABS R12, R6 ;  /* 0x00000006000c7213 */ /* 0x000fe40000000000 */
[----:B------:R-:W0:Y:S08]  /*0450*/  I2F.RP R0, R9 ;  /* 0x0000000900007306 */ /* 0x000e300000209400 */
[----:B0-----:R-:W0:Y:S02]  /*0460*/  MUFU.RCP R0, R0 ;  /* 0x0000000000007308 */ /* 0x001e240000001000 */
[----:B0-----:R-:W-:-:S02]  /*0470*/  VIADD R2, R0, 0xffffffe ;  /* 0x0ffffffe00027836 */ /* 0x001fc40000000000 */
[----:B------:R-:W-:-:S04]  /*0480*/  IMAD.MOV R0, RZ, RZ, -R12 ;  /* 0x000000ffff007224 */ /* 0x000fc800078e0a0c */
[----:B------:R0:W1:Y:S02]  /*0490*/  F2I.FTZ.U32.TRUNC.NTZ R3, R2 ;  /* 0x0000000200037305 */ /* 0x000064000021f000 */
[----:B0-----:R-:W-:Y:S02]  /*04a0*/  IMAD.MOV.U32 R2, RZ, RZ, RZ ;  /* 0x000000ffff027224 */ /* 0x001fe400078e00ff */
[----:B-1----:R-:W-:-:S04]  /*04b0*/  IMAD.MOV R8, RZ, RZ, -R3 ;  /* 0x000000ffff087224 */ /* 0x002fc800078e0a03 */
[----:B------:R-:W-:Y:S02]  /*04c0*/  IMAD R11, R8, R9, RZ ;  /* 0x00000009080b7224 */ /* 0x000fe400078e02ff */
[----:B------:R-:W-:Y:S02]  /*04d0*/  IMAD.MOV.U32 R8, RZ, RZ, R10 ;  /* 0x000000ffff087224 */ /* 0x000fe400078e000a */
[----:B------:R-:W-:Y:S01]  /*04e0*/  IMAD.HI.U32 R3, R3, R11, R2 ;  /* 0x0000000b03037227 */ /* 0x000fe200078e0002 */
[----:B------:R-:W-:-:S05]  /*04f0*/  IABS R11, R5 ;  /* 0x00000005000b7213 */ /* 0x000fca0000000000 */
[----:B------:R-:W-:-:S04]  /*0500*/  IMAD.HI.U32 R3, R3, R8, RZ ;  /* 0x0000000803037227 */ /* 0x000fc800078e00ff */
[----:B------:R-:W-:Y:S01]  /*0510*/  IMAD R0, R3, R0, R8 ;  /* 0x0000000003007224 */ /* 0x000fe200078e0208 */
[----:B------:R-:W-:Y:S04]  /*0520*/  BAR.SYNC.DEFER_BLOCKING 0x0 ;  /* 0x0000000000007b1d */ /* 0x000fe80000010000 */
[----:B------:R-:W-:-:S13]  /*0530*/  ISETP.GT.U32.AND P1, PT, R9, R0, PT ;  /* 0x000000000900720c */ /* 0x000fda0003f24070 */
[----:B------:R-:W-:Y:S02]  /*0540*/  @!P1 IMAD.IADD R0, R0, 0x1, -R9 ;  /* 0x0000000100009824 */ /* 0x000fe400078e0a09 */
[----:B------:R-:W-:Y:S01]  /*0550*/  @!P1 VIADD R3, R3, 0x1 ;  /* 0x0000000103039836 */ /* 0x000fe20000000000 */
[----:B------:R-:W-:Y:S02]  /*0560*/  ISETP.NE.AND P1, PT, R6, RZ, PT ;  /* 0x000000ff0600720c */ /* 0x000fe40003f25270 */
[----:B------:R-:W-:Y:S02]  /*0570*/  ISETP.GE.U32.AND P0, PT, R0, R9, PT ;  /* 0x000000090000720c */ /* 0x000fe40003f06070 */
[----:B------:R-:W-:-:S04]  /*0580*/  LOP3.LUT R0, R7, R6, RZ, 0x3c, !PT ;  /* 0x0000000607007212 */ /* 0x000fc800078e3cff */
[----:B------:R-:W-:Y:S01]  /*0590*/  ISETP.GE.AND P2, PT, R0, RZ, PT ;  /* 0x000000ff0000720c */ /* 0x000fe20003f46270 */
[----:B------:R-:W-:-:S06]  /*05a0*/  VIADD R0, R4, 0x1ff ;  /* 0x000001ff04007836 */ /* 0x000fcc0000000000 */
[----:B------:R-:W-:-:S04]  /*05b0*/  @P0 VIADD R3, R3, 0x1 ;  /* 0x0000000103030836 */ /* 0x000fc80000000000 */
[----:B------:R-:W-:Y:S01]  /*05c0*/  IMAD.MOV.U32 R2, RZ, RZ, R3 ;  /* 0x000000ffff027224 */ /* 0x000fe200078e0003 */
[----:B------:R-:W-:-:S03]  /*05d0*/  SHF.R.S32.HI R3, RZ, 0x1f, R0 ;  /* 0x0000001fff037819 */ /* 0x000fc60000011400 */
[----:B------:R-:W-:Y:S01]  /*05e0*/  @!P2 IMAD.MOV R2, RZ, RZ, -R2 ;  /* 0x000000ffff02a224 */ /* 0x000fe200078e0a02 */
[----:B------:R-:W-:Y:S02]  /*05f0*/  @!P1 LOP3.LUT R2, RZ, R6, RZ, 0x33, !PT ;  /* 0x00000006ff029212 */ /* 0x000fe400078e33ff */
[----:B------:R-:W-:-:S03]  /*0600*/  LEA.HI R3, R3, R0, RZ, 0x9 ;  /* 0x0000000003037211 */ /* 0x000fc600078f48ff */
[----:B------:R-:W-:Y:S02]  /*0610*/  IMAD.SHL.U32 R13, R2, 0x8, RZ ;  /* 0x00000008020d7824 */ /* 0x000fe400078e00ff */
[----:B------:R-:W-:-:S03]  /*0620*/  IMAD.MOV R2, RZ, RZ, -R2 ;  /* 0x000000ffff027224 */ /* 0x000fc600078e0a02 */
[----:B------:R-:W-:Y:S01]  /*0630*/  LEA.HI.SX32 R3, R3, -R13, 0x17 ;  /* 0x8000000d03037211 */ /* 0x000fe200078fbaff */
[----:B------:R-:W-:Y:S02]  /*0640*/  IMAD R16, R6, R2, R7 ;  /* 0x0000000206107224 */ /* 0x000fe400078e0207 */
[----:B------:R-:W-:Y:S01]  /*0650*/  IMAD.MOV.U32 R2, RZ, RZ, RZ ;  /* 0x000000ffff027224 */ /* 0x000fe200078e00ff */
[----:B------:R-:W-:Y:S02]  /*0660*/  VIMNMX R15, PT, PT, R3, 0x8, PT ;  /* 0x00000008030f7848 */ /* 0x000fe40003fe0100 */
[----:B------:R-:W-:Y:S02]  /*0670*/  IABS R6, R16 ;  /* 0x0000001000067213 */ /* 0x000fe40000000000 */
[-C--:B------:R-:W-:Y:S02]  /*0680*/  IABS R10, R15.reuse ;  /* 0x0000000f000a7213 */ /* 0x080fe40000000000 */
[----:B------:R-:W-:-:S02]  /*0690*/  IABS R8, R15 ;  /* 0x0000000f00087213 */ /* 0x000fc40000000000 */
[----:B------:R-:W0:Y:S08]  /*06a0*/  I2F.RP R0, R10 ;  /* 0x0000000a00007306 */ /* 0x000e300000209400 */
[----:B0-----:R-:W0:Y:S02]  /*06b0*/  MUFU.RCP R0, R0 ;  /* 0x0000000000007308 */ /* 0x001e240000001000 */
[----:B0-----:R-:W-:Y:S01]  /*06c0*/  VIADD R3, R0, 0xffffffe ;  /* 0x0ffffffe00037836 */ /* 0x001fe20000000000 */
[----:B------:R-:W-:-:S05]  /*06d0*/  IABS R0, R4 ;  /* 0x0000000400007213 */ /* 0x000fca0000000000 */
[----:B------:R-:W0:Y:S02]  /*06e0*/  F2I.FTZ.U32.TRUNC.NTZ R3, R3 ;  /* 0x0000000300037305 */ /* 0x000e24000021f000 */
[----:B0-----:R-:W-:-:S04]  /*06f0*/  IMAD.MOV R9, RZ, RZ, -R3 ;  /* 0x000000ffff097224 */ /* 0x001fc800078e0a03 */
[----:B------:R-:W-:-:S04]  /*0700*/  IMAD R7, R9, R10, RZ ;  /* 0x0000000a09077224 */ /* 0x000fc800078e02ff */
[----:B------:R-:W-:-:S04]  /*0710*/  IMAD.HI.U32 R2, R3, R7, R2 ;  /* 0x0000000703027227 */ /* 0x000fc800078e0002 */
[----:B------:R-:W-:Y:S02]  /*0720*/  IMAD.MOV.U32 R3, RZ, RZ, R6 ;  /* 0x000000ffff037224 */ /* 0x000fe400078e0006 */
[----:B------:R-:W-:Y:S02]  /*0730*/  IMAD.MOV R6, RZ, RZ, -R8 ;  /* 0x000000ffff067224 */ /* 0x000fe400078e0a08 */
[----:B------:R-:W-:-:S04]  /*0740*/  IMAD.HI.U32 R2, R2, R3, RZ ;  /* 0x0000000302027227 */ /* 0x000fc800078e00ff */
[----:B------:R-:W-:Y:S01]  /*0750*/  IMAD.MOV.U32 R7, RZ, RZ, R11 ;  /* 0x000000ffff077224 */ /* 0x000fe200078e000b */
[----:B------:R-:W-:Y:S01]  /*0760*/  SHF.R.U32.HI R11, RZ, 0x6, R56 ;  /* 0x00000006ff0b7819 */ /* 0x000fe20000011638 */
[----:B------:R-:W-:Y:S02]  /*0770*/  IMAD R3, R2, R6, R3 ;  /* 0x0000000602037224 */ /* 0x000fe400078e0203 */
[----:B------:R-:W0:Y:S01]  /*0780*/  I2F.RP R8, R7 ;  /* 0x0000000700087306 */ /* 0x000e220000209400 */
[----:B------:R-:W-:Y:S02]  /*0790*/  SGXT.U32 R11, R11, 0x2 ;  /* 0x000000020b0b781a */ /* 0x000fe40000000000 */
[----:B------:R-:W-:-:S05]  /*07a0*/  ISETP.GT.U32.AND P1, PT, R10, R3, PT ;  /* 0x000000030a00720c */ /* 0x000fca0003f24070 */
[----:B------:R-:W1:Y:S08]  /*07b0*/  I2F.RP R6, R0 ;  /* 0x0000000000067306 */ /* 0x000e700000209400 */
[----:B------:R-:W-:Y:S01]  /*07c0*/  @!P1 IMAD.IADD R3, R3, 0x1, -R10 ;  /* 0x0000000103039824 */ /* 0x000fe200078e0a0a */
[----:B0-----:R-:W0:Y:S01]  /*07d0*/  MUFU.RCP R8, R8 ;  /* 0x0000000800087308 */ /* 0x001e220000001000 */
[----:B------:R-:W-:Y:S01]  /*07e0*/  @!P1 VIADD R2, R2, 0x1 ;  /* 0x0000000102029836 */ /* 0x000fe20000000000 */
[----:B------:R-:W-:-:S02]  /*07f0*/  ISETP.NE.AND P1, PT, R15, RZ, PT ;  /* 0x000000ff0f00720c */ /* 0x000fc40003f25270 */
[----:B------:R-:W-:Y:S02]  /*0800*/  ISETP.GE.U32.AND P0, PT, R3, R10, PT ;  /* 0x0000000a0300720c */ /* 0x000fe40003f06070 */
[----:B------:R-:W-:Y:S02]  /*0810*/  LOP3.LUT R3, R16, R15, RZ, 0x3c, !PT ;  /* 0x0000000f10037212 */ /* 0x000fe400078e3cff */
[----:B-1----:R-:W1:Y:S02]  /*0820*/  MUFU.RCP R6, R6 ;  /* 0x0000000600067308 */ /* 0x002e640000001000 */
[----:B------:R-:W-:Y:S01]  /*0830*/  ISETP.GE.AND P2, PT, R3, RZ, PT ;  /* 0x000000ff0300720c */ /* 0x000fe20003f46270 */
[----:B0-----:R-:W-:-:S06]  /*0840*/  VIADD R10, R8, 0xffffffe ;  /* 0x0ffffffe080a7836 */ /* 0x001fcc0000000000 */
[----:B------:R-:W-:Y:S01]  /*0850*/  @P0 VIADD R2, R2, 0x1 ;  /* 0x0000000102020836 */ /* 0x000fe20000000000 */
[----:B------:R0:W2:Y:S03]  /*0860*/  F2I.FTZ.U32.TRUNC.NTZ R3, R10 ;  /* 0x0000000a00037305 */ /* 0x0000a6000021f000 */
[----:B------:R-:W-:Y:S01]  /*0870*/  IMAD.MOV.U32 R17, RZ, RZ, R2 ;  /* 0x000000ffff117224 */ /* 0x000fe200078e0002 */
[----:B------:R-:W-:Y:S01]  /*0880*/  SHF.R.U32.HI R2, RZ, 0x5, R56 ;  /* 0x00000005ff027819 */ /* 0x000fe20000011638 */
[----:B-1----:R-:W-:Y:S02]  /*0890*/  VIADD R8, R6, 0xffffffe ;  /* 0x0ffffffe06087836 */ /* 0x002fe40000000000 */
[----:B------:R-:W-:Y:S01]  /*08a0*/  @!P2 IMAD.MOV R17, RZ, RZ, -R17 ;  /* 0x000000ffff11a224 */ /* 0x000fe200078e0a11 */
[----:B------:R-:W-:Y:S01]  /*08b0*/  @!P1 LOP3.LUT R17, RZ, R15, RZ, 0x33, !PT ;  /* 0x0000000fff119212 */ /* 0x000fe200078e33ff */
[----:B------:R2:W1:Y:S01]  /*08c0*/  F2I.FTZ.U32.TRUNC.NTZ R9, R8 ;  /* 0x0000000800097305 */ /* 0x000462000021f000 */
[C---:B------:R-:W-:Y:S01]  /*08d0*/  IMAD.SHL.U32 R6, R2.reuse, 0x200000, RZ ;  /* 0x0020000002067824 */ /* 0x040fe200078e00ff */
[C---:B------:R-:W-:Y:S01]  /*08e0*/  ISETP.NE.U32.AND P0, PT, R2.reuse, RZ, PT ;  /* 0x000000ff0200720c */ /* 0x040fe20003f05070 */
[----:B------:R-:W-:-:S02]  /*08f0*/  IMAD.SHL.U32 R2, R2, 0x40, RZ ;  /* 0x0000004002027824 */ /* 0x000fc400078e00ff */
[----:B------:R-:W-:Y:S01]  /*0900*/  IMAD.SHL.U32 R124, R17, 0x80, RZ ;  /* 0x00000080117c7824 */ /* 0x000fe200078e00ff */
[----:B------:R-:W-:Y:S01]  /*0910*/  LOP3.LUT R6, R6, 0x600000, RZ, 0xc0, !PT ;  /* 0x0060000006067812 */ /* 0x000fe200078ec0ff */
[----:B0-----:R-:W-:Y:S01]  /*0920*/  IMAD.MOV R10, RZ, RZ, -R17 ;  /* 0x000000ffff0a7224 */ /* 0x001fe200078e0a11 */
[----:B------:R-:W-:Y:S01]  /*0930*/  LOP3.LUT R2, R2, 0x100, RZ, 0xc0, !PT ;  /* 0x0000010002027812 */ /* 0x000fe200078ec0ff */
[----:B--2---:R-:W-:Y:S01]  /*0940*/  IMAD.MOV R8, RZ, RZ, -R3 ;  /* 0x000000ffff087224 */ /* 0x004fe200078e0a03 */
[----:B------:R-:W-:Y:S02]  /*0950*/  R2UR UR9, R6 ;  /* 0x00000000060972ca */ /* 0x000fe400000e0000 */
[----:B------:R-:W-:Y:S01]  /*0960*/  LOP3.LUT R6, R124, R11, RZ, 0xfc, !PT ;  /* 0x0000000b7c067212 */ /* 0x000fe200078efcff */
[----:B------:R-:W-:Y:S01]  /*0970*/  IMAD R11, R8, R7, RZ ;  /* 0x00000007080b7224 */ /* 0x000fe200078e02ff */
[----:B------:R-:W-:Y:S01]  /*0980*/  R2UR UR8, R2 ;  /* 0x00000000020872ca */ /* 0x000fe200000e0000 */
[----:B------:R-:W-:Y:S01]  /*0990*/  IMAD.MOV.U32 R2, RZ, RZ, RZ ;  /* 0x000000ffff027224 */ /* 0x000fe200078e00ff */
[C---:B------:R-:W-:Y:S01]  /*09a0*/  LOP3.LUT R20, R6.reuse, 0x7c, RZ, 0xfc, !PT ;  /* 0x0000007c06147812 */ /* 0x040fe200078efcff */
[----:B-1----:R-:W-:Y:S01]  /*09b0*/  IMAD.MOV R19, RZ, RZ, -R9 ;  /* 0x000000ffff137224 */ /* 0x002fe200078e0a09 */
[----:B------:R-:W-:Y:S01]  /*09c0*/  LOP3.LUT R18, R6, 0x4, RZ, 0xfc, !PT ;  /* 0x0000000406127812 */ /* 0x000fe200078efcff */
[----:B------:R-:W-:Y:S01]  /*09d0*/  IMAD.HI.U32 R3, R3, R11, R2 ;  /* 0x0000000b03037227 */ /* 0x000fe200078e0002 */
[----:B------:R-:W-:-:S02]  /*09e0*/  IABS R12, R20 ;  /* 0x00000014000c7213 */ /* 0x000fc40000000000 */
[----:B------:R-:W-:Y:S01]  /*09f0*/  IABS R14, R6 ;  /* 0x00000006000e7213 */ /* 0x000fe20000000000 */
[----:B------:R-:W-:Y:S01]  /*0a00*/  IMAD.MOV.U32 R8, RZ, RZ, RZ ;  /* 0x000000ffff087224 */ /* 0x000fe200078e00ff */
[----:B------:R-:W-:Y:S01]  /*0a10*/  IABS R36, R18 ;  /* 0x0000001200247213 */ /* 0x000fe20000000000 */
[----:B------:R-:W-:Y:S01]  /*0a20*/  IMAD R11, R19, R0, RZ ;  /* 0x00000000130b7224 */ /* 0x000fe200078e02ff */
[C---:B------:R-:W-:Y:S02]  /*0a30*/  LOP3.LUT R19, R6.reuse, 0x8, RZ, 0xfc, !PT ;  /* 0x0000000806137812 */ /* 0x040fe400078efcff */
[C---:B------:R-:W-:Y:S01]  /*0a40*/  LOP3.LUT R39, R6.reuse, 0x44, RZ, 0xfc, !PT ;  /* 0x0000004406277812 */ /* 0x040fe200078efcff */
[----:B------:R-:W-:Y:S01]  /*0a50*/  IMAD.HI.U32 R2, R9, R11, R8 ;  /* 0x0000000b09027227 */ /* 0x000fe200078e0008 */
[----:B------:R-:W-:Y:S02]  /*0a60*/  IABS R17, R19 ;  /* 0x0000001300117213 */ /* 0x000fe40000000000 */
[----:B------:R-:W-:Y:S01]  /*0a70*/  ISETP.GE.AND P5, PT, R19, RZ, PT ;  /* 0x000000ff1300720c */ /* 0x000fe20003fa6270 */
[----:B------:R-:W-:Y:S01]  /*0a80*/  IMAD.HI.U32 R9, R3, R12, RZ ;  /* 0x0000000c03097227 */ /* 0x000fe200078e00ff */
[----:B------:R-:W-:-:S02]  /*0a90*/  LOP3.LUT R19, R6, 0x20, RZ, 0xfc, !PT ;  /* 0x0000002006137812 */ /* 0x000fc400078efcff */
[C---:B------:R-:W-:Y:S01]  /*0aa0*/  LOP3.LUT R43, R6.reuse, 0x48, RZ, 0xfc, !PT ;  /* 0x00000048062b7812 */ /* 0x040fe200078efcff */
[----:B------:R-:W-:Y:S01]  /*0ab0*/  IMAD.MOV R11, RZ, RZ, -R9 ;  /* 0x000000ffff0b7224 */ /* 0x000fe200078e0a09 */
[C---:B------:R-:W-:Y:S01]  /*0ac0*/  LOP3.LUT R47, R6.reuse, 0x4c, RZ, 0xfc, !PT ;  /* 0x0000004c062f7812 */ /* 0x040fe200078efcff */
[----:B------:R-:W-:Y:S01]  /*0ad0*/  IMAD.HI.U32 R8, R3, R14, RZ ;  /* 0x0000000e03087227 */ /* 0x000fe200078e00ff */
[C---:B------:R-:W-:Y:S02]  /*0ae0*/  LOP3.LUT R46, R6.reuse, 0x50, RZ, 0xfc, !PT ;  /* 0x00000050062e7812 */ /* 0x040fe400078efcff */
[C---:B------:R-:W-:Y:S01]  /*0af0*/  LOP3.LUT R45, R6.reuse, 0x54, RZ, 0xfc, !PT ;  /* 0x00000054062d7812 */ /* 0x040fe200078efcff */
[----:B------:R-:W-:Y:S01]  /*0b00*/  IMAD R12, R7, R11, R12 ;  /* 0x0000000b070c7224 */ /* 0x000fe200078e020c */
[----:B------:R-:W-:Y:S01]  /*0b10*/  LOP3.LUT R11, R6, 0xc, RZ, 0xfc, !PT ;  /* 0x0000000c060b7812 */ /* 0x000fe200078efcff */
[----:B------:R-:W-:Y:S01]  /*0b20*/  IMAD.HI.U32 R9, R3, R36, RZ ;  /* 0x0000002403097227 */ /* 0x000fe200078e00ff */
[----:B------:R-:W-:-:S02]  /*0b30*/  IABS R38, R45 ;  /* 0x0000002d00267213 */ /* 0x000fc40000000000 */
[----:B------:R-:W-:Y:S01]  /*0b40*/  ISETP.GT.U32.AND P1, PT, R7, R12, PT ;  /* 0x0000000c0700720c */ /* 0x000fe20003f24070 */
[----:B------:R-:W-:Y:S01]  /*0b50*/  IMAD.MOV R37, RZ, RZ, -R8 ;  /* 0x000000ffff257224 */ /* 0x000fe200078e0a08 */
[----:B------:R-:W-:Y:S01]  /*0b60*/  IABS R34, R11 ;  /* 0x0000000b00227213 */ /* 0x000fe20000000000 */
[----:B------:R-:W-:Y:S01]  /*0b70*/  IMAD R8, R15, R10, R16 ;  /* 0x0000000a0f087224 */ /* 0x000fe200078e0210 */
[C---:B------:R-:W-:Y:S01]  /*0b80*/  LOP3.LUT R15, R6.reuse, 0x10, RZ, 0xfc, !PT ;  /* 0x00000010060f7812 */ /* 0x040fe200078efcff */
[----:B------:R-:W-:Y:S01]  /*0b90*/  IMAD.MOV R10, RZ, RZ, -R9 ;  /* 0x000000ffff0a7224 */ /* 0x000fe200078e0a09 */
[C---:B------:R-:W-:Y:S01]  /*0ba0*/  LOP3.LUT R48, R6.reuse, 0x58, RZ, 0xfc, !PT ;  /* 0x0000005806307812 */ /* 0x040fe200078efcff */
[C---:B------:R-:W-:Y:S01]  /*0bb0*/  IMAD R37, R7.reuse, R37, R14 ;  /* 0x0000002507257224 */ /* 0x040fe200078e020e */
[----:B------:R-:W-:Y:S01]  /*0bc0*/  IABS R14, R15 ;  /* 0x0000000f000e7213 */ /* 0x000fe20000000000 */
[C---:B------:R-:W-:Y:S01]  /*0bd0*/  IMAD R36, R7.reuse, R10, R36 ;  /* 0x0000000a07247224 */ /* 0x040fe200078e0224 */
[----:B------:R-:W-:Y:S01]  /*0be0*/  LOP3.LUT R49, R6, 0x5c, RZ, 0xfc, !PT ;  /* 0x0000005c06317812 */ /* 0x000fe200078efcff */
[----:B------:R-:W-:Y:S01]  /*0bf0*/  IMAD.MOV.U32 R16, RZ, RZ, R17 ;  /* 0x000000ffff107224 */ /* 0x000fe200078e0011 */
[C---:B------:R-:W-:Y:S01]  /*0c00*/  ISETP.GT.U32.AND P4, PT, R7.reuse, R37, PT ;  /* 0x000000250700720c */ /* 0x040fe20003f84070 */
[----:B------:R-:W-:Y:S01]  /*0c10*/  @!P1 IMAD.IADD R12, R12, 0x1, -R7 ;  /* 0x000000010c0c9824 */ /* 0x000fe200078e0a07 */
[----:B------:R-:W-:Y:S01]  /*0c20*/  ISETP.GT.U32.AND P3, PT, R7, R36, PT ;  /* 0x000000240700720c */ /* 0x000fe20003f64070 */
[----:B------:R-:W-:Y:S01]  /*0c30*/  IMAD.HI.U32 R9, R3, R16, RZ ;  /* 0x0000001003097227 */ /* 0x000fe200078e00ff */
[----:B------:R-:W-:-:S02]  /*0c40*/  ISETP.GE.AND P1, PT, R18, RZ, PT ;  /* 0x000000ff1200720c */ /* 0x000fc40003f26270 */
[----:B------:R-:W-:Y:S01]  /*0c50*/  ISETP.GT.U32.AND P6, PT, R7, R12, PT ;  /* 0x0000000c0700720c */ /* 0x000fe20003fc4070 */
[----:B------:R-:W-:Y:S01]  /*0c60*/  IMAD.MOV R9, RZ, RZ, -R9 ;  /* 0x000000ffff097224 */ /* 0x000fe200078e0a09 */
[C---:B------:R-:W-:Y:S01]  /*0c70*/  LOP3.LUT R18, R6.reuse, 0x1c, RZ, 0xfc, !PT ;  /* 0x0000001c06127812 */ /* 0x040fe200078efcff */
[----:B------:R-:W-:Y:S01]  /*0c80*/  IMAD.HI.U32 R10, R3, R14, RZ ;  /* 0x0000000e030a7227 */ /* 0x000fe200078e00ff */
[----:B------:R-:W-:Y:S02]  /*0c90*/  LOP3.LUT R17, R6, 0x18, RZ, 0xfc, !PT ;  /* 0x0000001806117812 */ /* 0x000fe400078efcff */
[----:B------:R-:W-:Y:S01]  /*0ca0*/  IABS R30, R18 ;  /* 0x00000012001e7213 */ /* 0x000fe20000000000 */
[--C-:B------:R-:W-:Y:S01]  /*0cb0*/  @!P4 IMAD.IADD R37, R37, 0x1, -R7.reuse ;  /* 0x000000012525c824 */ /* 0x100fe200078e0a07 */
[----:B------:R-:W-:Y:S01]  /*0cc0*/  ISETP.GE.AND P4, PT, R11, RZ, PT ;  /* 0x000000ff0b00720c */ /* 0x000fe20003f86270 */
[--C-:B------:R-:W-:Y:S01]  /*0cd0*/  @!P3 IMAD.IADD R36, R36, 0x1, -R7.reuse ;  /* 0x000000012424b824 */ /* 0x100fe200078e0a07 */
[C---:B------:R-:W-:Y:S01]  /*0ce0*/  LOP3.LUT R50, R6.reuse, 0x60, RZ, 0xfc, !PT ;  /* 0x0000006006327812 */ /* 0x040fe200078efcff */
[----:B------:R-:W-:Y:S01]  /*0cf0*/  IMAD.IADD R8, R13, 0x1, R8 ;  /* 0x000000010d087824 */ /* 0x000fe200078e0208 */
[----:B------:R-:W-:Y:S01]  /*0d00*/  LOP3.LUT R13, R6, 0x14, RZ, 0xfc, !PT ;  /* 0x00000014060d7812 */ /* 0x000fe200078efcff */
[----:B------:R-:W-:Y:S01]  /*0d10*/  @!P6 IMAD.IADD R12, R12, 0x1, -R7 ;  /* 0x000000010c0ce824 */ /* 0x000fe200078e0a07 */
[C---:B------:R-:W-:Y:S01]  /*0d20*/  ISETP.GT.U32.AND P6, PT, R7.reuse, R36, PT ;  /* 0x000000240700720c */ /* 0x040fe20003fc4070 */
[C---:B------:R-:W-:Y:S01]  /*0d30*/  IMAD R35, R7.reuse, R9, R16 ;  /* 0x0000000907237224 */ /* 0x040fe200078e0210 */
[----:B------:R-:W-:Y:S01]  /*0d40*/  ISETP.GT.U32.AND P3, PT, R7, R37, PT ;  /* 0x000000250700720c */ /* 0x000fe20003f64070 */
[----:B------:R-:W-:Y:S01]  /*0d50*/  IMAD.MOV R10, RZ, RZ, -R10 ;  /* 0x000000ffff0a7224 */ /* 0x000fe200078e0a0a */
[----:B------:R-:W-:Y:S01]  /*0d60*/  IABS R32, R13 ;  /* 0x0000000d00207213 */ /* 0x000fe20000000000 */
[----:B------:R-:W-:Y:S01]  /*0d70*/  IMAD.HI.U32 R9, R3, R34, RZ ;  /* 0x0000002203097227 */ /* 0x000fe200078e00ff */
[----:B------:R-:W-:-:S02]  /*0d80*/  ISETP.GT.U32.AND P2, PT, R7, R35, PT ;  /* 0x000000230700720c */ /* 0x000fc40003f44070 */
[----:B------:R-:W-:Y:S01]  /*0d90*/  IABS R16, R19 ;  /* 0x0000001300107213 */ /* 0x000fe20000000000 */
[C---:B------:R-:W-:Y:S01]  /*0da0*/  IMAD R33, R7.reuse, R10, R14 ;  /* 0x0000000a07217224 */ /* 0x040fe200078e020e */
[----:B------:R-:W-:Y:S01]  /*0db0*/  IABS R14, R17 ;  /* 0x00000011000e7213 */ /* 0x000fe20000000000 */
[----:B------:R-:W-:Y:S01]  /*0dc0*/  IMAD.MOV R9, RZ, RZ, -R9 ;  /* 0x000000ffff097224 */ /* 0x000fe200078e0a09 */
[----:B------:R-:W-:Y:S01]  /*0dd0*/  LOP3.LUT R51, R6, 0x64, RZ, 0xfc, !PT ;  /* 0x0000006406337812 */ /* 0x000fe200078efcff */
[----:B------:R-:W-:Y:S01]  /*0de0*/  @!P6 IMAD.IADD R36, R36, 0x1, -R7 ;  /* 0x000000012424e824 */ /* 0x000fe200078e0a07 */
[C---:B------:R-:W-:Y:S01]  /*0df0*/  ISETP.GT.U32.AND P6, PT, R7.reuse, R33, PT ;  /* 0x000000210700720c */ /* 0x040fe20003fc4070 */
[----:B------:R-:W-:Y:S01]  /*0e00*/  IMAD R34, R7, R9, R34 ;  /* 0x0000000907227224 */ /* 0x000fe200078e0222 */
[----:B------:R-:W-:Y:S01]  /*0e10*/  IABS R40, R50 ;  /* 0x0000003200287213 */ /* 0x000fe20000000000 */
[----:B------:R-:W-:Y:S01]  /*0e20*/  IMAD.HI.U32 R9, R3, R32, RZ ;  /* 0x0000002003097227 */ /* 0x000fe200078e00ff */
[----:B------:R-:W-:-:S02]  /*0e30*/  IABS R42, R51 ;  /* 0x00000033002a7213 */ /* 0x000fc40000000000 */
[C---:B------:R-:W-:Y:S01]  /*0e40*/  LOP3.LUT R52, R6.reuse, 0x68, RZ, 0xfc, !PT ;  /* 0x0000006806347812 */ /* 0x040fe200078efcff */
[----:B------:R-:W-:Y:S01]  /*0e50*/  IMAD.MOV R9, RZ, RZ, -R9 ;  /* 0x000000ffff097224 */ /* 0x000fe200078e0a09 */
[C---:B------:R-:W-:Y:S01]  /*0e60*/  LOP3.LUT R53, R6.reuse, 0x6c, RZ, 0xfc, !PT ;  /* 0x0000006c06357812 */ /* 0x040fe200078efcff */
[--C-:B------:R-:W-:Y:S01]  /*0e70*/  @!P3 IMAD.IADD R37, R37, 0x1, -R7.reuse ;  /* 0x000000012525b824 */ /* 0x100fe200078e0a07 */
[----:B------:R-:W-:Y:S01]  /*0e80*/  ISETP.GT.U32.AND P3, PT, R7, R34, PT ;  /* 0x000000220700720c */ /* 0x000fe20003f64070 */
[--C-:B------:R-:W-:Y:S01]  /*0e90*/  @!P2 IMAD.IADD R35, R35, 0x1, -R7.reuse ;  /* 0x000000012323a824 */ /* 0x100fe200078e0a07 */
[C---:B------:R-:W-:Y:S01]  /*0ea0*/  LOP3.LUT R54, R6.reuse, 0x70, RZ, 0xfc, !PT ;  /* 0x0000007006367812 */ /* 0x040fe200078efcff */
[----:B------:R-:W-:Y:S01]  /*0eb0*/  IMAD R32, R7, R9, R32 ;  /* 0x0000000907207224 */ /* 0x000fe200078e0220 */
[----:B------:R-:W-:Y:S01]  /*0ec0*/  LOP3.LUT R55, R6, 0x74, RZ, 0xfc, !PT ;  /* 0x0000007406377812 */ /* 0x000fe200078efcff */
[----:B------:R-:W-:Y:S01]  /*0ed0*/  @!P6 IMAD.IADD R33, R33, 0x1, -R7 ;  /* 0x000000012121e824 */ /* 0x000fe200078e0a07 */
[----:B------:R-:W-:Y:S01]  /*0ee0*/  ISETP.GT.U32.AND P2, PT, R7, R35, PT ;  /* 0x000000230700720c */ /* 0x000fe20003f44070 */
[----:B------:R-:W-:Y:S01]  /*0ef0*/  IMAD.HI.U32 R10, R3, R30, RZ ;  /* 0x0000001e030a7227 */ /* 0x000fe200078e00ff */
[----:B------:R-:W-:-:S02]  /*0f00*/  ISETP.GT.U32.AND P6, PT, R7, R32, PT ;  /* 0x000000200700720c */ /* 0x000fc40003fc4070 */
[----:B------:R-:W-:Y:S01]  /*0f10*/  IABS R44, R54 ;  /* 0x00000036002c7213 */ /* 0x000fe20000000000 */
[----:B------:R-:W-:-:S04]  /*0f20*/  IMAD.HI.U32 R9, R3, R14, RZ ;  /* 0x0000000e03097227 */ /* 0x000fc800078e00ff */
[--C-:B------:R-:W-:Y:S01]  /*0f30*/  @!P3 IMAD.IADD R34, R34, 0x1, -R7.reuse ;  /* 0x000000012222b824 */ /* 0x100fe200078e0a07 */
[----:B------:R-:W-:Y:S01]  /*0f40*/  ISETP.GE.AND P3, PT, R6, RZ, PT ;  /* 0x000000ff0600720c */ /* 0x000fe20003f66270 */
[----:B------:R-:W-:Y:S02]  /*0f50*/  IMAD.MOV R10, RZ, RZ, -R10 ;  /* 0x000000ffff0a7224 */ /* 0x000fe400078e0a0a */
[----:B------:R-:W-:Y:S01]  /*0f60*/  @!P2 IMAD.IADD R35, R35, 0x1, -R7 ;  /* 0x000000012323a824 */ /* 0x000fe200078e0a07 */
[----:B------:R-:W-:Y:S01]  /*0f70*/  ISETP.GE.AND P2, PT, R20, RZ, PT ;  /* 0x000000ff1400720c */ /* 0x000fe20003f46270 */
[----:B------:R-:W-:Y:S01]  /*0f80*/  IMAD.MOV R9, RZ, RZ, -R9 ;  /* 0x000000ffff097224 */ /* 0x000fe200078e0a09 */
[----:B------:R-:W-:Y:S01]  /*0f90*/  LOP3.LUT R20, R6, 0x24, RZ, 0xfc, !PT ;  /* 0x0000002406147812 */ /* 0x000fe200078efcff */
[C---:B------:R-:W-:Y:S02]  /*0fa0*/  IMAD R30, R7.reuse, R10, R30 ;  /* 0x0000000a071e7224 */ /* 0x040fe400078e021e */
[----:B------:R-:W-:Y:S01]  /*0fb0*/  @!P6 IMAD.IADD R32, R32, 0x1, -R7 ;  /* 0x000000012020e824 */ /* 0x000fe200078e0a07 */
[----:B------:R-:W-:Y:S01]  /*0fc0*/  ISETP.GT.U32.AND P6, PT, R7, R34, PT ;  /* 0x000000220700720c */ /* 0x000fe20003fc4070 */
[----:B------:R-:W-:Y:S01]  /*0fd0*/  IMAD.HI.U32 R11, R3, R16, RZ ;  /* 0x00000010030b7227 */ /* 0x000fe200078e00ff */
[----:B------:R-:W-:-:S03]  /*0fe0*/  IABS R28, R20 ;  /* 0x00000014001c7213 */ /* 0x000fc60000000000 */
[C---:B------:R-:W-:Y:S01]  /*0ff0*/  IMAD R31, R7.reuse, R9, R14 ;  /* 0x00000009071f7224 */ /* 0x040fe200078e020e */
[----:B------:R-:W-:Y:S01]  /*1000*/  LOP3.LUT R14, R6, 0x28, RZ, 0xfc, !PT ;  /* 0x00000028060e7812 */ /* 0x000fe200078efcff */
[----:B------:R-:W-:Y:S01]  /*1010*/  @!P5 IMAD.MOV R35, RZ, RZ, -R35 ;  /* 0x000000ffff23d224 */ /* 0x000fe200078e0a23 */
[C---:B------:R-:W-:Y:S01]  /*1020*/  ISETP.GT.U32.AND P5, PT, R7.reuse, R30, PT ;  /* 0x0000001e0700720c */ /* 0x040fe20003fa4070 */
[----:B------:R-:W-:Y:S01]  /*1030*/  IMAD.MOV R11, RZ, RZ, -R11 ;  /* 0x000000ffff0b7224 */ /* 0x000fe200078e0a0b */
[----:B------:R-:W-:Y:S01]  /*1040*/  IABS R9, R14 ;  /* 0x0000000e00097213 */ /* 0x000fe20000000000 */
[----:B------:R-:W-:Y:S01]  /*1050*/  @!P3 IMAD.MOV R37, RZ, RZ, -R37 ;  /* 0x000000ffff25b224 */ /* 0x000fe200078e0a25 */
[C---:B------:R-:W-:Y:S01]  /*1060*/  ISETP.GT.U32.AND P3, PT, R7.reuse, R33, PT ;  /* 0x000000210700720c */ /* 0x040fe20003f64070 */
[----:B------:R-:W-:Y:S01]  /*1070*/  @!P1 IMAD.MOV R36, RZ, RZ, -R36 ;  /* 0x000000ffff249224 */ /* 0x000fe200078e0a24 */
[C---:B------:R-:W-:Y:S01]  /*1080*/  ISETP.GT.U32.AND P1, PT, R7.reuse, R31, PT ;  /* 0x0000001f0700720c */ /* 0x040fe20003f24070 */
[----:B------:R-:W-:-:S02]  /*1090*/  IMAD R29, R7, R11, R16 ;  /* 0x0000000b071d7224 */ /* 0x000fc400078e0210 */
[----:B------:R-:W-:Y:S02]  /*10a0*/  IMAD.MOV.U32 R11, RZ, RZ, R12 ;  /* 0x000000ffff0b7224 */ /* 0x000fe400078e000c */
[----:B------:R-:W-:Y:S01]  /*10b0*/  @!P6 IMAD.IADD R34, R34, 0x1, -R7 ;  /* 0x000000012222e824 */ /* 0x000fe200078e0a07 */
[C---:B------:R-:W-:Y:S01]  /*10c0*/  ISETP.GT.U32.AND P6, PT, R7.reuse, R29, PT ;  /* 0x0000001d0700720c */ /* 0x040fe20003fc4070 */
[----:B------:R-:W-:Y:S02]  /*10d0*/  IMAD.MOV.U32 R12, RZ, RZ, R9 ;  /* 0x000000ffff0c7224 */ /* 0x000fe400078e0009 */
[----:B------:R-:W-:Y:S01]  /*10e0*/  @!P2 IMAD.MOV R11, RZ, RZ, -R11 ;  /* 0x000000ffff0ba224 */ /* 0x000fe200078e0a0b */
[----:B------:R-:W-:Y:S01]  /*10f0*/  ISETP.GT.U32.AND P2, PT, R7, R32, PT ;  /* 0x000000200700720c */ /* 0x000fe20003f44070 */
[----:B------:R-:W-:Y:S02]  /*1100*/  @!P5 IMAD.IADD R30, R30, 0x1, -R7 ;  /* 0x000000011e1ed824 */ /* 0x000fe400078e0a07 */
[----:B------:R-:W-:-:S04]  /*1110*/  IMAD.HI.U32 R10, R3, R12, RZ ;  /* 0x0000000c030a7227 */ /* 0x000fc800078e00ff */
[--C-:B------:R-:W-:Y:S01]  /*1120*/  @!P3 IMAD.IADD R33, R33, 0x1, -R7.reuse ;  /* 0x000000012121b824 */ /* 0x100fe200078e0a07 */
[----:B------:R-:W-:Y:S01]  /*1130*/  ISETP.GE.AND P3, PT, R15, RZ, PT ;  /* 0x000000ff0f00720c */ /* 0x000fe20003f66270 */
[----:B------:R-:W-:Y:S01]  /*1140*/  @!P1 IMAD.IADD R31, R31, 0x1, -R7 ;  /* 0x000000011f1f9824 */ /* 0x000fe200078e0a07 */
[----:B------:R-:W-:Y:S01]  /*1150*/  ISETP.GE.AND P1, PT, R17, RZ, PT ;  /* 0x000000ff1100720c */ /* 0x000fe20003f26270 */
[----:B------:R-:W-:Y:S01]  /*1160*/  @!P4 IMAD.MOV R34, RZ, RZ, -R34 ;  /* 0x000000ffff22c224 */ /* 0x000fe200078e0a22 */
[----:B------:R-:W-:Y:S01]  /*1170*/  ISETP.GT.U32.AND P4, PT, R7, R30, PT ;  /* 0x0000001e0700720c */ /* 0x000fe20003f84070 */
[----:B------:R-:W-:Y:S01]  /*1180*/  IMAD.HI.U32 R9, R3, R28, RZ ;  /* 0x0000001c03097227 */ /* 0x000fe200078e00ff */
[----:B------:R-:W-:Y:S02]  /*1190*/  ISETP.GT.U32.AND P5, PT, R7, R31, PT ;  /* 0x0000001f0700720c */ /* 0x000fe40003fa4070 */
[----:B------:R-:W-:Y:S01]  /*11a0*/  LOP3.LUT R15, R6, 0x40, RZ, 0xfc, !PT ;  /* 0x00000040060f7812 */ /* 0x000fe200078efcff */
[----:B------:R-:W-:-:S02]  /*11b0*/  IMAD.MOV R10, RZ, RZ, -R10 ;  /* 0x000000ffff0a7224 */ /* 0x000fc400078e0a0a */
[----:B------:R-:W-:Y:S01]  /*11c0*/  IMAD.MOV R9, RZ, RZ, -R9 ;  /* 0x000000ffff097224 */ /* 0x000fe200078e0a09 */
[----:B------:R-:W-:Y:S01]  /*11d0*/  IABS R16, R15 ;  /* 0x0000000f00107213 */ /* 0x000fe20000000000 */
[----:B------:R-:W-:Y:S01]  /*11e0*/  IMAD R27, R7, R10, R12 ;  /* 0x0000000a071b7224 */ /* 0x000fe200078e020c */
[----:B------:R-:W-:Y:S01]  /*11f0*/  LOP3.LUT R12, R6, 0x2c, RZ, 0xfc, !PT ;  /* 0x0000002c060c7812 */ /* 0x000fe200078efcff */
[--C-:B------:R-:W-:Y:S02]  /*1200*/  @!P6 IMAD.IADD R29, R29, 0x1, -R7.reuse ;  /* 0x000000011d1de824 */ /* 0x100fe400078e0a07 */
[----:B------:R-:W-:Y:S01]  /*1210*/  @!P2 IMAD.IADD R32, R32, 0x1, -R7 ;  /* 0x000000012020a824 */ /* 0x000fe200078e0a07 */
[----:B------:R-:W-:Y:S01]  /*1220*/  ISETP.GE.AND P2, PT, R13, RZ, PT ;  /* 0x000000ff0d00720c */ /* 0x000fe20003f46270 */
[C---:B------:R-:W-:Y:S01]  /*1230*/  IMAD R28, R7.reuse, R9, R28 ;  /* 0x00000009071c7224 */ /* 0x040fe200078e021c */
[C---:B------:R-:W-:Y:S01]  /*1240*/  ISETP.GT.U32.AND P6, PT, R7.reuse, R29, PT ;  /* 0x0000001d0700720c */ /* 0x040fe20003fc4070 */
[----:B------:R-:W-:Y:S01]  /*1250*/  @!P3 IMAD.MOV R33, RZ, RZ, -R33 ;  /* 0x000000ffff21b224 */ /* 0x000fe200078e0a21 */
[----:B------:R-:W-:Y:S01]  /*1260*/  IABS R26, R12 ;  /* 0x0000000c001a7213 */ /* 0x000fe20000000000 */
[--C-:B------:R-:W-:Y:S01]  /*1270*/  @!P4 IMAD.IADD R30, R30, 0x1, -R7.reuse ;  /* 0x000000011e1ec824 */ /* 0x100fe200078e0a07 */
[----:B------:R-:W-:Y:S01]  /*1280*/  ISETP.GT.U32.AND P3, PT, R7, R28, PT ;  /* 0x0000001c0700720c */ /* 0x000fe20003f64070 */
[----:B------:R-:W-:Y:S01]  /*1290*/  @!P5 IMAD.IADD R31, R31, 0x1, -R7 ;  /* 0x000000011f1fd824 */ /* 0x000fe200078e0a07 */
[----:B------:R-:W-:Y:S01]  /*12a0*/  ISETP.GE.AND P4, PT, R19, RZ, PT ;  /* 0x000000ff1300720c */ /* 0x000fe20003f86270 */
[----:B------:R-:W-:Y:S01]  /*12b0*/  IMAD.HI.U32 R9, R3, R26, RZ ;  /* 0x0000001a03097227 */ /* 0x000fe200078e00ff */
[----:B------:R-:W-:-:S02]  /*12c0*/  ISETP.GT.U32.AND P5, PT, R7, R27, PT ;  /* 0x0000001b0700720c */ /* 0x000fc40003fa4070 */
[----:B------:R-:W-:Y:S01]  /*12d0*/  LOP3.LUT R13, R6, 0x30, RZ, 0xfc, !PT ;  /* 0x00000030060d7812 */ /* 0x000fe200078efcff */
[----:B------:R-:W-:Y:S02]  /*12e0*/  IMAD.MOV R9, RZ, RZ, -R9 ;  /* 0x000000ffff097224 */ /* 0x000fe400078e0a09 */
[----:B------:R-:W-:Y:S01]  /*12f0*/  @!P2 IMAD.MOV R32, RZ, RZ, -R32 ;  /* 0x000000ffff20a224 */ /* 0x000fe200078e0a20 */
[----:B------:R-:W-:Y:S01]  /*1300*/  ISETP.GE.AND P2, PT, R18, RZ, PT ;  /* 0x000000ff1200720c */ /* 0x000fe20003f46270 */
[--C-:B------:R-:W-:Y:S01]  /*1310*/  @!P6 IMAD.IADD R29, R29, 0x1, -R7.reuse ;  /* 0x000000011d1de824 */ /* 0x100fe200078e0a07 */
[----:B------:R-:W-:Y:S01]  /*1320*/  IABS R10, R13 ;  /* 0x0000000d000a7213 */ /* 0x000fe20000000000 */
[C---:B------:R-:W-:Y:S01]  /*1330*/  IMAD R26, R7.reuse, R9, R26 ;  /* 0x00000009071a7224 */ /* 0x040fe200078e021a */
[----:B------:R-:W-:Y:S01]  /*1340*/  ISETP.GE.AND P6, PT, R20, RZ, PT ;  /* 0x000000ff1400720c */ /* 0x000fe20003fc6270 */
[----:B------:R-:W-:Y:S01]  /*1350*/  @!P3 IMAD.IADD R28, R28, 0x1, -R7 ;  /* 0x000000011c1cb824 */ /* 0x000fe200078e0a07 */
[----:B------:R-:W-:Y:S01]  /*1360*/  ISETP.GE.AND P3, PT, R14, RZ, PT ;  /* 0x000000ff0e00720c */ /* 0x000fe20003f66270 */
[----:B------:R-:W-:Y:S01]  /*1370*/  @!P4 IMAD.MOV R29, RZ, RZ, -R29 ;  /* 0x000000ffff1dc224 */ /* 0x000fe200078e0a1d */
[----:B------:R-:W-:Y:S01]  /*1380*/  ISETP.GT.U32.AND P4, PT, R7, R26, PT ;  /* 0x0000001a0700720c */ /* 0x000fe20003f84070 */
[----:B------:R-:W-:Y:S01]  /*1390*/  @!P5 IMAD.IADD R27, R27, 0x1, -R7 ;  /* 0x000000011b1bd824 */ /* 0x000fe200078e0a07 */
[----:B------:R-:W-:Y:S01]  /*13a0*/  ISETP.GT.U32.AND P5, PT, R7, R28, PT ;  /* 0x0000001c0700720c */ /* 0x000fe20003fa4070 */
[----:B------:R-:W-:Y:S01]  /*13b0*/  IMAD.HI.U32 R9, R3, R10, RZ ;  /* 0x0000000a03097227 */ /* 0x000fe200078e00ff */
[----:B------:R-:W-:-:S02]  /*13c0*/  IABS R20, R39 ;  /* 0x0000002700147213 */ /* 0x000fc40000000000 */
[----:B------:R-:W-:Y:S01]  /*13d0*/  IABS R18, R47 ;  /* 0x0000002f00127213 */ /* 0x000fe20000000000 */
[----:B------:R-:W-:Y:S01]  /*13e0*/  @!P2 IMAD.MOV R30, RZ, RZ, -R30 ;  /* 0x000000ffff1ea224 */ /* 0x000fe200078e0a1e */
[----:B------:R-:W-:Y:S01]  /*13f0*/  ISETP.GE.AND P2, PT, R12, RZ, PT ;  /* 0x000000ff0c00720c */ /* 0x000fe20003f46270 */
[----:B------:R-:W-:Y:S01]  /*1400*/  IMAD.MOV R9, RZ, RZ, -R9 ;  /* 0x000000ffff097224 */ /* 0x000fe200078e0a09 */
[----:B------:R-:W-:Y:S01]  /*1410*/  LOP3.LUT R12, R6, 0x34, RZ, 0xfc, !PT ;  /* 0x00000034060c7812 */ /* 0x000fe200078efcff */
[----:B------:R-:W-:Y:S01]  /*1420*/  @!P1 IMAD.MOV R31, RZ, RZ, -R31 ;  /* 0x000000ffff1f9224 */ /* 0x000fe200078e0a1f */
[----:B------:R-:W-:Y:S01]  /*1430*/  ISETP.GT.U32.AND P1, PT, R7, R27, PT ;  /* 0x0000001b0700720c */ /* 0x000fe20003f24070 */
[--C-:B------:R-:W-:Y:S01]  /*1440*/  @!P4 IMAD.IADD R26, R26, 0x1, -R7.reuse ;  /* 0x000000011a1ac824 */ /* 0x100fe200078e0a07 */
[----:B------:R-:W-:Y:S01]  /*1450*/  IABS R24, R12 ;  /* 0x0000000c00187213 */ /* 0x000fe20000000000 */
[----:B------:R-:W-:Y:S01]  /*1460*/  @!P5 IMAD.IADD R28, R28, 0x1, -R7 ;  /* 0x000000011c1cd824 */ /* 0x000fe200078e0a07 */
[----:B------:R-:W-:Y:S01]  /*1470*/  ISETP.GE.AND P5, PT, R13, RZ, PT ;  /* 0x000000ff0d00720c */ /* 0x000fe20003fa6270 */
[C---:B------:R-:W-:Y:S01]  /*1480*/  IMAD R25, R7.reuse, R9, R10 ;  /* 0x0000000907197224 */ /* 0x040fe200078e020a */
[----:B------:R-:W-:Y:S01]  /*1490*/  ISETP.GT.U32.AND P4, PT, R7, R26, PT ;  /* 0x0000001a0700720c */ /* 0x000fe20003f84070 */
[----:B------:R-:W-:Y:S01]  /*14a0*/  IMAD.HI.U32 R9, R3, R24, RZ ;  /* 0x0000001803097227 */ /* 0x000fe200078e00ff */
[----:B------:R-:W-:-:S02]  /*14b0*/  LOP3.LUT R10, R6, 0x38, RZ, 0xfc, !PT ;  /* 0x00000038060a7812 */ /* 0x000fc400078efcff */
[----:B------:R-:W-:Y:S01]  /*14c0*/  LOP3.LUT R13, R6, 0x3c, RZ, 0xfc, !PT ;  /* 0x0000003c060d7812 */ /* 0x000fe200078efcff */
[----:B------:R-:W-:Y:S01]  /*14d0*/  @!P6 IMAD.MOV R28, RZ, RZ, -R28 ;  /* 0x000000ffff1ce224 */ /* 0x000fe200078e0a1c */
[----:B------:R-:W-:Y:S01]  /*14e0*/  ISETP.GT.U32.AND P6, PT, R7, R25, PT ;  /* 0x000000190700720c */ /* 0x000fe20003fc4070 */
[----:B------:R-:W-:Y:S01]  /*14f0*/  IMAD.MOV R9, RZ, RZ, -R9 ;  /* 0x000000ffff097224 */ /* 0x000fe200078e0a09 */
[----:B------:R-:W-:Y:S01]  /*1500*/  IABS R14, R10 ;  /* 0x0000000a000e7213 */ /* 0x000fe20000000000 */
[--C-:B------:R-:W-:Y:S01]  /*1510*/  @!P1 IMAD.IADD R27, R27, 0x1, -R7.reuse ;  /* 0x000000011b1b9824 */ /* 0x100fe200078e0a07 */
[----:B------:R-:W-:Y:S01]  /*1520*/  IABS R22, R13 ;  /* 0x0000000d00167213 */ /* 0x000fe20000000000 */
[----:B------:R-:W-:Y:S01]  /*1530*/  IMAD R24, R7, R9, R24 ;  /* 0x0000000907187224 */ /* 0x000fe200078e0218 */
[----:B------:R-:W-:Y:S01]  /*1540*/  ISETP.GE.AND P1, PT, R12, RZ, PT ;  /* 0x000000ff0c00720c */ /* 0x000fe20003f26270 */
[----:B------:R-:W-:Y:S02]  /*1550*/  @!P4 IMAD.IADD R26, R26, 0x1, -R7 ;  /* 0x000000011a1ac824 */ /* 0x000fe400078e0a07 */
[----:B------:R-:W-:Y:S01]  /*1560*/  IMAD.HI.U32 R9, R3, R14, RZ ;  /* 0x0000000e03097227 */ /* 0x000fe200078e00ff */
[----:B------:R-:W-:-:S03]  /*1570*/  ISETP.GT.U32.AND P4, PT, R7, R24, PT ;  /* 0x000000180700720c */ /* 0x000fc60003f84070 */
[----:B------:R-:W-:Y:S02]  /*1580*/  @!P6 IMAD.IADD R25, R25, 0x1, -R7 ;  /* 0x000000011919e824 */ /* 0x000fe400078e0a07 */
[----:B------:R-:W-:Y:S02]  /*1590*/  IMAD.MOV R9, RZ, RZ, -R9 ;  /* 0x000000ffff097224 */ /* 0x000fe400078e0a09 */
[----:B------:R-:W-:Y:S01]  /*15a0*/  @!P3 IMAD.MOV R27, RZ, RZ, -R27 ;  /* 0x000000ffff1bb224 */ /* 0x000fe200078e0a1b */
[C---:B------:R-:W-:Y:S01]  /*15b0*/  ISETP.GT.U32.AND P6, PT, R7.reuse, R25, PT ;  /* 0x000000190700720c */ /* 0x040fe20003fc4070 */
[----:B------:R-:W-:Y:S01]  /*15c0*/  IMAD R23, R7, R9, R14 ;  /* 0x0000000907177224 */ /* 0x000fe200078e020e */
[----:B------:R-:W-:Y:S01]  /*15d0*/  ISETP.GE.AND P3, PT, R10, RZ, PT ;  /* 0x000000ff0a00720c */ /* 0x000fe20003f66270 */
[----:B------:R-:W-:Y:S01]  /*15e0*/  IMAD.HI.U32 R10, R3, R22, RZ ;  /* 0x00000016030a7227 */ /* 0x000fe200078e00ff */
[----:B------:R-:W-:-:S03]  /*15f0*/  IABS R14, R43 ;  /* 0x0000002b000e7213 */ /* 0x000fc60000000000 */
[----:B------:R-:W-:Y:S02]  /*1600*/  @!P4 IMAD.IADD R24, R24, 0x1, -R7 ;  /* 0x000000011818c824 */ /* 0x000fe400078e0a07 */
[----:B------:R-:W-:-:S03]  /*1610*/  IMAD.HI.U32 R12, R3, R16, RZ ;  /* 0x00000010030c7227 */ /* 0x000fc600078e00ff */
[----:B------:R-:W-:Y:S01]  /*1620*/  ISETP.GT.U32.AND P4, PT, R7, R24, PT ;  /* 0x000000180700720c */ /* 0x000fe20003f84070 */
[----:B------:R-:W-:Y:S01]  /*1630*/  @!P6 IMAD.IADD R25, R25, 0x1, -R7 ;  /* 0x000000011919e824 */ /* 0x000fe200078e0a07 */
[C---:B------:R-:W-:Y:S01]  /*1640*/  ISETP.GT.U32.AND P6, PT, R7.reuse, R23, PT ;  /* 0x000000170700720c */ /* 0x040fe20003fc4070 */
[----:B------:R-:W-:Y:S02]  /*1650*/  IMAD.MOV R10, RZ, RZ, -R10 ;  /* 0x000000ffff0a7224 */ /* 0x000fe400078e0a0a */
[----:B------:R-:W-:Y:S02]  /*1660*/  IMAD.MOV R12, RZ, RZ, -R12 ;  /* 0x000000ffff0c7224 */ /* 0x000fe400078e0a0c */
[C---:B------:R-:W-:Y:S02]  /*1670*/  IMAD R22, R7.reuse, R10, R22 ;  /* 0x0000000a07167224 */ /* 0x040fe400078e0216 */
[----:B------:R-:W-:Y:S01]  /*1680*/  IMAD R21, R7, R12, R16 ;  /* 0x0000000c07157224 */ /* 0x000fe200078e0210 */
[----:B------:R-:W-:Y:S01]  /*1690*/  IABS R16, R46 ;  /* 0x0000002e00107213 */ /* 0x000fe20000000000 */
[----:B------:R-:W-:-:S04]  /*16a0*/  IMAD.HI.U32 R9, R3, R20, RZ ;  /* 0x0000001403097227 */ /* 0x000fc800078e00ff */
[--C-:B------:R-:W-:Y:S01]  /*16b0*/  @!P4 IMAD.IADD R24, R24, 0x1, -R7.reuse ;  /* 0x000000011818c824 */ /* 0x100fe200078e0a07 */
[----:B------:R-:W-:Y:S01]  /*16c0*/  ISETP.GT.U32.AND P4, PT, R7, R22, PT ;  /* 0x000000160700720c */ /* 0x000fe20003f84070 */
[----:B------:R-:W-:Y:S01]  /*16d0*/  @!P6 IMAD.IADD R23, R23, 0x1, -R7 ;  /* 0x000000011717e824 */ /* 0x000fe200078e0a07 */
[C---:B------:R-:W-:Y:S01]  /*16e0*/  ISETP.GT.U32.AND P6, PT, R7.reuse, R21, PT ;  /* 0x000000150700720c */ /* 0x040fe20003fc4070 */
[----:B------:R-:W-:Y:S02]  /*16f0*/  IMAD.MOV R9, RZ, RZ, -R9 ;  /* 0x000000ffff097224 */ /* 0x000fe400078e0a09 */
[----:B------:R-:W-:Y:S02]  /*1700*/  @!P5 IMAD.MOV R25, RZ, RZ, -R25 ;  /* 0x000000ffff19d224 */ /* 0x000fe400078e0a19 */
[----:B------:R-:W-:Y:S02]  /*1710*/  IMAD R20, R7, R9, R20 ;  /* 0x0000000907147224 */ /* 0x000fe400078e0214 */
[----:B------:R-:W-:-:S04]  /*1720*/  IMAD.HI.U32 R9, R3, R14, RZ ;  /* 0x0000000e03097227 */ /* 0x000fc800078e00ff */
[--C-:B------:R-:W-:Y:S01]  /*1730*/  @!P4 IMAD.IADD R22, R22, 0x1, -R7.reuse ;  /* 0x000000011616c824 */ /* 0x100fe200078e0a07 */
[----:B------:R-:W-:Y:S01]  /*1740*/  ISETP.GT.U32.AND P4, PT, R7, R23, PT ;  /* 0x000000170700720c */ /* 0x000fe20003f84070 */
[----:B------:R-:W-:Y:S02]  /*1750*/  @!P6 IMAD.IADD R21, R21, 0x1, -R7 ;  /* 0x000000011515e824 */ /* 0x000fe400078e0a07 */
[----:B------:R-:W-:Y:S01]  /*1760*/  IMAD.HI.U32 R10, R3, R18, RZ ;  /* 0x00000012030a7227 */ /* 0x000fe200078e00ff */
[C---:B------:R-:W-:Y:S02]  /*1770*/  ISETP.GT.U32.AND P6, PT, R7.reuse, R22, PT ;  /* 0x000000160700720c */ /* 0x040fe40003fc4070 */
[----:B------:R-:W-:Y:S01]  /*1780*/  ISETP.GT.U32.AND P5, PT, R7, R21, PT ;  /* 0x000000150700720c */ /* 0x000fe20003fa4070 */
[----:B------:R-:W-:Y:S02]  /*1790*/  IMAD.MOV R9, RZ, RZ, -R9 ;  /* 0x000000ffff097224 */ /* 0x000fe400078e0a09 */
[----:B------:R-:W-:-:S02]  /*17a0*/  IMAD.MOV R10, RZ, RZ, -R10 ;  /* 0x000000ffff0a7224 */ /* 0x000fc400078e0a0a */
[C---:B------:R-:W-:Y:S01]  /*17b0*/  IMAD R19, R7.reuse, R9, R14 ;  /* 0x0000000907137224 */ /* 0x040fe200078e020e */
[----:B------:R-:W-:Y:S01]  /*17c0*/  IABS R14, R48 ;  /* 0x00000030000e7213 */ /* 0x000fe20000000000 */
[----:B------:R-:W-:Y:S02]  /*17d0*/  IMAD R18, R7, R10, R18 ;  /* 0x0000000a07127224 */ /* 0x000fe400078e0212 */
[--C-:B------:R-:W-:Y:S01]  /*17e0*/  @!P4 IMAD.IADD R23, R23, 0x1, -R7.reuse ;  /* 0x000000011717c824 */ /* 0x100fe200078e0a07 */
[C---:B------:R-:W-:Y:S01]  /*17f0*/  ISETP.GT.U32.AND P4, PT, R7.reuse, R20, PT ;  /* 0x000000140700720c */ /* 0x040fe20003f84070 */
[--C-:B------:R-:W-:Y:S01]  /*1800*/  @!P6 IMAD.IADD R22, R22, 0x1, -R7.reuse ;  /* 0x000000011616e824 */ /* 0x100fe200078e0a07 */
[----:B------:R-:W-:Y:S01]  /*1810*/  ISETP.GT.U32.AND P6, PT, R7, R19, PT ;  /* 0x000000130700720c */ /* 0x000fe20003fc4070 */
[----:B------:R-:W-:Y:S01]  /*1820*/  @!P5 IMAD.IADD R21, R21, 0x1, -R7 ;  /* 0x000000011515d824 */ /* 0x000fe200078e0a07 */
[----:B------:R-:W-:Y:S01]  /*1830*/  ISETP.GT.U32.AND P5, PT, R7, R18, PT ;  /* 0x000000120700720c */ /* 0x000fe20003fa4070 */
[----:B------:R-:W-:Y:S01]  /*1840*/  @!P2 IMAD.MOV R26, RZ, RZ, -R26 ;  /* 0x000000ffff1aa224 */ /* 0x000fe200078e0a1a */
[----:B------:R-:W-:Y:S01]  /*1850*/  ISETP.GE.AND P2, PT, R13, RZ, PT ;  /* 0x000000ff0d00720c */ /* 0x000fe20003f46270 */
[----:B------:R-:W-:-:S04]  /*1860*/  IMAD.HI.U32 R12, R3, R16, RZ ;  /* 0x00000010030c7227 */ /* 0x000fc800078e00ff */
[----:B------:R-:W-:-:S04]  /*1870*/  IMAD.HI.U32 R13, R3, R38, RZ ;  /* 0x00000026030d7227 */ /* 0x000fc800078e00ff */
[--C-:B------:R-:W-:Y:S02]  /*1880*/  @!P6 IMAD.IADD R19, R19, 0x1, -R7.reuse ;  /* 0x000000011313e824 */ /* 0x100fe400078e0a07 */
[--C-:B------:R-:W-:Y:S02]  /*1890*/  @!P4 IMAD.IADD R20, R20, 0x1, -R7.reuse ;  /* 0x000000011414c824 */ /* 0x100fe400078e0a07 */
[----:B------:R-:W-:Y:S01]  /*18a0*/  @!P5 IMAD.IADD R18, R18, 0x1, -R7 ;  /* 0x000000011212d824 */ /* 0x000fe200078e0a07 */
[C---:B------:R-:W-:Y:S01]  /*18b0*/  ISETP.GT.U32.AND P5, PT, R7.reuse, R19, PT ;  /* 0x000000130700720c */ /* 0x040fe20003fa4070 */
[----:B------:R-:W-:Y:S01]  /*18c0*/  IMAD.MOV R12, RZ, RZ, -R12 ;  /* 0x000000ffff0c7224 */ /* 0x000fe200078e0a0c */
[C---:B------:R-:W-:Y:S01]  /*18d0*/  ISETP.GT.U32.AND P6, PT, R7.reuse, R20, PT ;  /* 0x000000140700720c */ /* 0x040fe20003fc4070 */
[----:B------:R-:W-:Y:S01]  /*18e0*/  @!P1 IMAD.MOV R24, RZ, RZ, -R24 ;  /* 0x000000ffff189224 */ /* 0x000fe200078e0a18 */
[----:B------:R-:W-:Y:S01]  /*18f0*/  ISETP.GT.U32.AND P1, PT, R7, R18, PT ;  /* 0x000000120700720c */ /* 0x000fe20003f24070 */
[----:B------:R-:W-:-:S02]  /*1900*/  IMAD.MOV R13, RZ, RZ, -R13 ;  /* 0x000000ffff0d7224 */ /* 0x000fc400078e0a0d */
[----:B------:R-:W-:-:S04]  /*1910*/  IMAD.HI.U32 R9, R3, R14, RZ ;  /* 0x0000000e03097227 */ /* 0x000fc800078e00ff */
[C---:B------:R-:W-:Y:S02]  /*1920*/  IMAD R17, R7.reuse, R12, R16 ;  /* 0x0000000c07117224 */ /* 0x040fe400078e0210 */
[C---:B------:R-:W-:Y:S01]  /*1930*/  IMAD R16, R7.reuse, R13, R38 ;  /* 0x0000000d07107224 */ /* 0x040fe200078e0226 */
[----:B------:R-:W-:Y:S01]  /*1940*/  IABS R38, R49 ;  /* 0x0000003100267213 */ /* 0x000fe20000000000 */
[----:B------:R-:W-:Y:S01]  /*1950*/  IMAD.MOV R9, RZ, RZ, -R9 ;  /* 0x000000ffff097224 */ /* 0x000fe200078e0a09 */
[----:B------:R-:W-:Y:S01]  /*1960*/  ISETP.GT.U32.AND P4, PT, R7, R17, PT ;  /* 0x000000110700720c */ /* 0x000fe20003f84070 */
[--C-:B------:R-:W-:Y:S01]  /*1970*/  @!P5 IMAD.IADD R19, R19, 0x1, -R7.reuse ;  /* 0x000000011313d824 */ /* 0x100fe200078e0a07 */
[----:B------:R-:W-:Y:S01]  /*1980*/  ISETP.GE.AND P5, PT, R15, RZ, PT ;  /* 0x000000ff0f00720c */ /* 0x000fe20003fa6270 */
[----:B------:R-:W-:Y:S01]  /*1990*/  @!P6 IMAD.IADD R20, R20, 0x1, -R7 ;  /* 0x000000011414e824 */ /* 0x000fe200078e0a07 */
[C---:B------:R-:W-:Y:S01]  /*19a0*/  ISETP.GT.U32.AND P6, PT, R7.reuse, R16, PT ;  /* 0x000000100700720c */ /* 0x040fe20003fc4070 */
[----:B------:R-:W-:-:S02]  /*19b0*/  IMAD R15, R7, R9, R14 ;  /* 0x00000009070f7224 */ /* 0x000fc400078e020e */
[----:B------:R-:W-:-:S04]  /*19c0*/  IMAD.HI.U32 R10, R3, R38, RZ ;  /* 0x00000026030a7227 */ /* 0x000fc800078e00ff */
[----:B------:R-:W-:Y:S01]  /*19d0*/  @!P1 IMAD.IADD R18, R18, 0x1, -R7 ;  /* 0x0000000112129824 */ /* 0x000fe200078e0a07 */
[----:B------:R-:W-:Y:S01]  /*19e0*/  ISETP.GT.U32.AND P1, PT, R7, R15, PT ;  /* 0x0000000f0700720c */ /* 0x000fe20003f24070 */
[----:B------:R-:W-:Y:S02]  /*19f0*/  IMAD.MOV R10, RZ, RZ, -R10 ;  /* 0x000000ffff0a7224 */ /* 0x000fe400078e0a0a */
[----:B------:R-:W-:-:S04]  /*1a00*/  IMAD.HI.U32 R12, R3, R40, RZ ;  /* 0x00000028030c7227 */ /* 0x000fc800078e00ff */
[----:B------:R-:W-:Y:S02]  /*1a10*/  IMAD R14, R7, R10, R38 ;  /* 0x0000000a070e7224 */ /* 0x000fe400078e0226 */
[--C-:B------:R-:W-:Y:S02]  /*1a20*/  @!P6 IMAD.IADD R16, R16, 0x1, -R7.reuse ;  /* 0x000000011010e824 */ /* 0x100fe400078e0a07 */
[--C-:B------:R-:W-:Y:S01]  /*1a30*/  @!P4 IMAD.IADD R17, R17, 0x1, -R7.reuse ;  /* 0x000000011111c824 */ /* 0x100fe200078e0a07 */
[----:B------:R-:W-:Y:S01]  /*1a40*/  ISETP.GT.U32.AND P6, PT, R7, R14, PT ;  /* 0x0000000e0700720c */ /* 0x000fe20003fc4070 */
[----:B------:R-:W-:Y:S01]  /*1a50*/  @!P1 IMAD.IADD R15, R15, 0x1, -R7 ;  /* 0x000000010f0f9824 */ /* 0x000fe200078e0a07 */
[----:B------:R-:W-:Y:S01]  /*1a60*/  ISETP.GT.U32.AND P1, PT, R7, R16, PT ;  /* 0x000000100700720c */ /* 0x000fe20003f24070 */
[----:B------:R-:W-:Y:S01]  /*1a70*/  IMAD.HI.U32 R9, R3, R42, RZ ;  /* 0x0000002a03097227 */ /* 0x000fe200078e00ff */
[----:B------:R-:W-:-:S03]  /*1a80*/  ISETP.GT.U32.AND P4, PT, R7, R17, PT ;  /* 0x000000110700720c */ /* 0x000fc60003f84070 */
[----:B------:R-:W-:Y:S02]  /*1a90*/  IMAD.MOV R12, RZ, RZ, -R12 ;  /* 0x000000ffff0c7224 */ /* 0x000fe400078e0a0c */
[----:B------:R-:W-:Y:S02]  /*1aa0*/  IMAD.MOV R9, RZ, RZ, -R9 ;  /* 0x000000ffff097224 */ /* 0x000fe400078e0a09 */
[C---:B------:R-:W-:Y:S01]  /*1ab0*/  IMAD R13, R7.reuse, R12, R40 ;  /* 0x0000000c070d7224 */ /* 0x040fe200078e0228 */
[----:B------:R-:W-:Y:S01]  /*1ac0*/  IABS R40, R52 ;  /* 0x0000003400287213 */ /* 0x000fe20000000000 */
[----:B------:R-:W-:Y:S01]  /*1ad0*/  @!P6 IMAD.IADD R14, R14, 0x1, -R7 ;  /* 0x000000010e0ee824 */ /* 0x000fe200078e0a07 */
[C---:B------:R-:W-:Y:S01]  /*1ae0*/  ISETP.GT.U32.AND P6, PT, R7.reuse, R15, PT ;  /* 0x0000000f0700720c */ /* 0x040fe20003fc4070 */
[C---:B------:R-:W-:Y:S01]  /*1af0*/  IMAD R12, R7.reuse, R9, R42 ;  /* 0x00000009070c7224 */ /* 0x040fe200078e022a */
[----:B------:R-:W-:Y:S01]  /*1b00*/  IABS R42, R53 ;  /* 0x00000035002a7213 */ /* 0x000fe20000000000 */
[----:B------:R-:W-:Y:S01]  /*1b10*/  @!P3 IMAD.MOV R23, RZ, RZ, -R23 ;  /* 0x000000ffff17b224 */ /* 0x000fe200078e0a17 */
[C---:B------:R-:W-:Y:S01]  /*1b20*/  ISETP.GT.U32.AND P3, PT, R7.reuse, R14, PT ;  /* 0x0000000e0700720c */ /* 0x040fe20003f64070 */
[----:B------:R-:W-:Y:S01]  /*1b30*/  @!P1 IMAD.IADD R16, R16, 0x1, -R7 ;  /* 0x0000000110109824 */ /* 0x000fe200078e0a07 */
[----:B------:R-:W-:Y:S01]  /*1b40*/  ISETP.GT.U32.AND P1, PT, R7, R13, PT ;  /* 0x0000000d0700720c */ /* 0x000fe20003f24070 */
[----:B------:R-:W-:-:S04]  /*1b50*/  IMAD.HI.U32 R9, R3, R40, RZ ;  /* 0x0000002803097227 */ /* 0x000fc800078e00ff */
[----:B------:R-:W-:-:S04]  /*1b60*/  IMAD.HI.U32 R10, R3, R42, RZ ;  /* 0x0000002a030a7227 */ /* 0x000fc800078e00ff */
[----:B------:R-:W-:Y:S02]  /*1b70*/  IMAD.MOV R9, RZ, RZ, -R9 ;  /* 0x000000ffff097224 */ /* 0x000fe400078e0a09 */
[--C-:B------:R-:W-:Y:S01]  /*1b80*/  @!P4 IMAD.IADD R17, R17, 0x1, -R7.reuse ;  /* 0x000000011111c824 */ /* 0x100fe200078e0a07 */
[----:B------:R-:W-:Y:S01]  /*1b90*/  ISETP.GE.AND P4, PT, R39, RZ, PT ;  /* 0x000000ff2700720c */ /* 0x000fe20003f86270 */
[----:B------:R-:W-:Y:S02]  /*1ba0*/  IMAD.MOV R39, RZ, RZ, -R10 ;  /* 0x000000ffff277224 */ /* 0x000fe400078e0a0a */
[----:B------:R-:W-:Y:S01]  /*1bb0*/  @!P6 IMAD.IADD R15, R15, 0x1, -R7 ;  /* 0x000000010f0fe824 */ /* 0x000fe200078e0a07 */
[C---:B------:R-:W-:Y:S01]  /*1bc0*/  ISETP.GT.U32.AND P6, PT, R7.reuse, R12, PT ;  /* 0x0000000c0700720c */ /* 0x040fe20003fc4070 */
[----:B------:R-:W-:Y:S02]  /*1bd0*/  IMAD R10, R7, R9, R40 ;  /* 0x00000009070a7224 */ /* 0x000fe400078e0228 */
[----:B------:R-:W-:-:S04]  /*1be0*/  IMAD.HI.U32 R38, R3, R44, RZ ;  /* 0x0000002c03267227 */ /* 0x000fc800078e00ff */
[--C-:B------:R-:W-:Y:S01]  /*1bf0*/  @!P3 IMAD.IADD R14, R14, 0x1, -R7.reuse ;  /* 0x000000010e0eb824 */ /* 0x100fe200078e0a07 */
[----:B------:R-:W-:Y:S01]  /*1c00*/  ISETP.GE.AND P3, PT, R43, RZ, PT ;  /* 0x000000ff2b00720c */ /* 0x000fe20003f66270 */
[----:B------:R-:W-:Y:S01]  /*1c10*/  @!P1 IMAD.IADD R13, R13, 0x1, -R7 ;  /* 0x000000010d0d9824 */ /* 0x000fe200078e0a07 */
[C---:B------:R-:W-:Y:S01]  /*1c20*/  ISETP.GT.U32.AND P1, PT, R7.reuse, R10, PT ;  /* 0x0000000a0700720c */ /* 0x040fe20003f24070 */
[----:B------:R-:W-:Y:S01]  /*1c30*/  IMAD.MOV R41, RZ, RZ, -R38 ;  /* 0x000000ffff297224 */ /* 0x000fe200078e0a26 */
[----:B------:R-:W-:Y:S01]  /*1c40*/  IABS R43, R55 ;  /* 0x00000037002b7213 */ /* 0x000fe20000000000 */
[C---:B------:R-:W-:Y:S02]  /*1c50*/  IMAD R38, R7.reuse, R39, R42 ;  /* 0x0000002707267224 */ /* 0x040fe400078e022a */
[----:B------:R-:W-:Y:S01]  /*1c60*/  IMAD R40, R7, R41, R44 ;  /* 0x0000002907287224 */ /* 0x000fe200078e022c */
[----:B------:R-:W-:Y:S01]  /*1c70*/  LOP3.LUT R41, R6, 0x78, RZ, 0xfc, !PT ;  /* 0x0000007806297812 */ /* 0x000fe200078efcff */
[----:B------:R-:W-:-:S02]  /*1c80*/  IMAD.MOV.U32 R42, RZ, RZ, R43 ;  /* 0x000000ffff2a7224 */ /* 0x000fc400078e002b */
[--C-:B------:R-:W-:Y:S01]  /*1c90*/  @!P6 IMAD.IADD R12, R12, 0x1, -R7.reuse ;  /* 0x000000010c0ce824 */ /* 0x100fe200078e0a07 */
[----:B------:R-:W-:Y:S01]  /*1ca0*/  ISETP.GT.U32.AND P6, PT, R7, R38, PT ;  /* 0x000000260700720c */ /* 0x000fe20003fc4070 */
[----:B------:R-:W-:Y:S01]  /*1cb0*/  IMAD.HI.U32 R6, R3, R42, RZ ;  /* 0x0000002a03067227 */ /* 0x000fe200078e00ff */
[----:B------:R-:W-:Y:S01]  /*1cc0*/  IABS R9, R41 ;  /* 0x0000002900097213 */ /* 0x000fe20000000000 */
[----:B------:R-:W0:Y:S02]  /*1cd0*/  LDS R43, [UR5] ;  /* 0x00000005ff2b7984 */ /* 0x000e240008000800 */
[----:B------:R-:W-:Y:S01]  /*1ce0*/  @!P1 IMAD.IADD R10, R10, 0x1, -R7 ;  /* 0x000000010a0a9824 */ /* 0x000fe200078e0a07 */
[----:B------:R-:W-:Y:S01]  /*1cf0*/  ISETP.GT.U32.AND P1, PT, R7, R40, PT ;  /* 0x000000280700720c */ /* 0x000fe20003f24070 */
[----:B------:R-:W-:Y:S02]  /*1d00*/  IMAD.MOV R6, RZ, RZ, -R6 ;  /* 0x000000ffff067224 */ /* 0x000fe400078e0a06 */
[----:B------:R-:W-:-:S02]  /*1d10*/  IMAD R56, R8, 0x200, R85 ;  /* 0x0000020008387824 */ /* 0x000fc400078e0255 */
[C---:B------:R-:W-:Y:S02]  /*1d20*/  IMAD R42, R7.reuse, R6, R42 ;  /* 0x00000006072a7224 */ /* 0x040fe400078e022a */
[----:B------:R-:W-:Y:S01]  /*1d30*/  @!P6 IMAD.IADD R38, R38, 0x1, -R7 ;  /* 0x000000012626e824 */ /* 0x000fe200078e0a07 */
[----:B------:R1:W-:Y:S01]  /*1d40*/  STL [R1+0x230], R56 ;  /* 0x0002303801007387 */ /* 0x0003e20000100800 */
[----:B------:R-:W-:Y:S01]  /*1d50*/  IMAD.MOV.U32 R8, RZ, RZ, R9 ;  /* 0x000000ffff087224 */ /* 0x000fe200078e0009 */
[----:B------:R-:W-:Y:S01]  /*1d60*/  ISETP.GT.U32.AND P6, PT, R7, R42, PT ;  /* 0x0000002a0700720c */ /* 0x000fe20003fc4070 */
[----:B------:R-:W-:Y:S01]  /*1d70*/  VIADD R44, R56, 0x100 ;  /* 0x00000100382c7836 */ /* 0x000fe20000000000 */
[----:B------:R-:W-:Y:S01]  /*1d80*/  IABS R9, R56 ;  /* 0x0000003800097213 */ /* 0x000fe20000000000 */
[----:B------:R-:W-:-:S03]  /*1d90*/  IMAD.HI.U32 R3, R3, R8, RZ ;  /* 0x0000000803037227 */ /* 0x000fc600078e00ff */
[----:B------:R-:W-:Y:S01]  /*1da0*/  IABS R39, R44 ;  /* 0x0000002c00277213 */ /* 0x000fe20000000000 */
[----:B------:R-:W-:Y:S01]  /*1db0*/  @!P1 IMAD.IADD R40, R40, 0x1, -R7 ;  /* 0x0000000128289824 */ /* 0x000fe200078e0a07 */
[----:B------:R-:W-:Y:S01]  /*1dc0*/  ISETP.GE.AND P1, PT, R47, RZ, PT ;  /* 0x000000ff2f00720c */ /* 0x000fe20003f26270 */
[----:B------:R-:W-:Y:S01]  /*1dd0*/  @!P2 IMAD.MOV R22, RZ, RZ, -R22 ;  /* 0x000000ffff16a224 */ /* 0x000fe200078e0a16 */
[C---:B------:R-:W-:Y:S01]  /*1de0*/  ISETP.GT.U32.AND P2, PT, R7.reuse, R13, PT ;  /* 0x0000000d0700720c */ /* 0x040fe20003f44070 */
[----:B------:R-:W-:Y:S01]  /*1df0*/  @!P4 IMAD.MOV R20, RZ, RZ, -R20 ;  /* 0x000000ffff14c224 */ /* 0x000fe200078e0a14 */
[----:B------:R-:W-:Y:S01]  /*1e00*/  ISETP.GT.U32.AND P4, PT, R7, R10, PT ;  /* 0x0000000a0700720c */ /* 0x000fe20003f84070 */
[----:B------:R-:W-:Y:S01]  /*1e10*/  IMAD.MOV R6, RZ, RZ, -R3 ;  /* 0x000000ffff067224 */ /* 0x000fe200078e0a03 */
[----:B------:R2:W-:Y:S01]  /*1e20*/  STL [R1+0x238], R44 ;  /* 0x0002382c01007387 */ /* 0x0005e20000100800 */
[----:B------:R-:W-:-:S04]  /*1e30*/  IMAD.HI.U32 R3, R2, R9, RZ ;  /* 0x0000000902037227 */ /* 0x000fc800078e00ff */
[----:B------:R-:W-:Y:S02]  /*1e40*/  IMAD.MOV R3, RZ, RZ, -R3 ;  /* 0x000000ffff037224 */ /* 0x000fe400078e0a03 */
[----:B------:R-:W-:Y:S01]  /*1e50*/  @!P6 IMAD.IADD R42, R42, 0x1, -R7 ;  /* 0x000000012a2ae824 */ /* 0x000fe200078e0a07 */
[----:B------:R-:W-:Y:S01]  /*1e60*/  ISETP.GT.U32.AND P6, PT, R7, R40, PT ;  /* 0x000000280700720c */ /* 0x000fe20003fc4070 */
[----:B------:R-:W-:-:S04]  /*1e70*/  IMAD.HI.U32 R2, R2, R39, RZ ;  /* 0x0000002702027227 */ /* 0x000fc800078e00ff */
[----:B------:R-:W-:Y:S01]  /*1e80*/  IMAD R6, R7, R6, R8 ;  /* 0x0000000607067224 */ /* 0x000fe200078e0208 */
[----:B0-----:R-:W-:Y:S01]  /*1e90*/  R2UR UR6, R43 ;  /* 0x000000002b0672ca */ /* 0x001fe200000e0000 */
[----:B------:R-:W-:Y:S01]  /*1ea0*/  @!P3 IMAD.MOV R19, RZ, RZ, -R19 ;  /* 0x000000ffff13b224 */ /* 0x000fe200078e0a13 */
[C---:B------:R-:W-:Y:S01]  /*1eb0*/  ISETP.GT.U32.AND P3, PT, R7.reuse, R38, PT ;  /* 0x000000260700720c */ /* 0x040fe20003f64070 */
[----:B------:R-:W-:Y:S02]  /*1ec0*/  IMAD R9, R0, R3, R9 ;  /* 0x0000000300097224 */ /* 0x000fe400078e0209 */
[----:B------:R-:W-:Y:S01]  /*1ed0*/  @!P5 IMAD.MOV R21, RZ, RZ, -R21 ;  /* 0x000000ffff15d224 */ /* 0x000fe200078e0a15 */
[----:B------:R-:W-:Y:S01]  /*1ee0*/  BAR.SYNC.DEFER_BLOCKING 0x0 ;  /* 0x0000000000007b1d */ /* 0x000fe20000010000 */
[----:B------:R-:W-:Y:S01]  /*1ef0*/  @!P1 IMAD.MOV R18, RZ, RZ, -R18 ;  /* 0x000000ffff129224 */ /* 0x000fe200078e0a12 */
[C---:B------:R-:W-:Y:S01]  /*1f00*/  ISETP.GT.U32.AND P5, PT, R7.reuse, R12, PT ;  /* 0x0000000c0700720c */ /* 0x040fe20003fa4070 */
[----:B------:R-:W-:Y:S01]  /*1f10*/  IMAD.MOV R2, RZ, RZ, -R2 ;  /* 0x000000ffff027224 */ /* 0x000fe200078e0a02 */
[----:B------:R-:W-:Y:S01]  /*1f20*/  ISETP.GT.U32.AND P1, PT, R7, R42, PT ;  /* 0x0000002a0700720c */ /* 0x000fe20003f24070 */
[--C-:B------:R-:W-:Y:S01]  /*1f30*/  @!P2 IMAD.IADD R13, R13, 0x1, -R7.reuse ;  /* 0x000000010d0da824 */ /* 0x100fe200078e0a07 */
[----:B------:R-:W-:Y:S01]  /*1f40*/  ISETP.GT.U32.AND P2, PT, R7, R6, PT ;  /* 0x000000060700720c */ /* 0x000fe20003f44070 */
[----:B------:R-:W-:Y:S01]  /*1f50*/  @!P4 IMAD.IADD R10, R10, 0x1, -R7 ;  /* 0x000000010a0ac824 */ /* 0x000fe200078e0a07 */
[C---:B------:R-:W-:Y:S01]  /*1f60*/  ISETP.GT.U32.AND P4, PT, R0.reuse, R9, PT ;  /* 0x000000090000720c */ /* 0x040fe20003f84070 */
[----:B------:R-:W-:-:S02]  /*1f70*/  IMAD R39, R0, R2, R39 ;  /* 0x0000000200277224 */ /* 0x000fc400078e0227 */
[--C-:B------:R-:W-:Y:S01]  /*1f80*/  @!P6 IMAD.IADD R40, R40, 0x1, -R7.reuse ;  /* 0x000000012828e824 */ /* 0x100fe200078e0a07 */
[----:B------:R-:W0:Y:S01]  /*1f90*/  LDC.64 R2, c[0x0][0x3a0] ;  /* 0x0000e800ff027b82 */ /* 0x000e220000000a00 */
[--C-:B------:R-:W-:Y:S01]  /*1fa0*/  @!P3 IMAD.IADD R38, R38, 0x1, -R7.reuse ;  /* 0x000000012626b824 */ /* 0x100fe200078e0a07 */
[----:B------:R-:W-:Y:S01]  /*1fb0*/  ISETP.GT.U32.AND P6, PT, R0, R39, PT ;  /* 0x000000270000720c */ /* 0x000fe20003fc4070 */
[--C-:B------:R-:W-:Y:S01]  /*1fc0*/  @!P5 IMAD.IADD R12, R12, 0x1, -R7.reuse ;  /* 0x000000010c0cd824 */ /* 0x100fe200078e0a07 */
[----:B------:R-:W-:Y:S01]  /*1fd0*/  ISETP.GE.AND P3, PT, R45, RZ, PT ;  /* 0x000000ff2d00720c */ /* 0x000fe20003f66270 */
[--C-:B------:R-:W-:Y:S01]  /*1fe0*/  @!P1 IMAD.IADD R42, R42, 0x1, -R7.reuse ;  /* 0x000000012a2a9824 */ /* 0x100fe200078e0a07 */
[----:B------:R-:W-:Y:S01]  /*1ff0*/  ISETP.GE.AND P5, PT, R46, RZ, PT ;  /* 0x000000ff2e00720c */ /* 0x000fe20003fa6270 */
[----:B------:R-:W-:Y:S01]  /*2000*/  @!P2 IMAD.IADD R6, R6, 0x1, -R7 ;  /* 0x000000010606a824 */ /* 0x000fe200078e0a07 */
[----:B------:R-:W-:Y:S01]  /*2010*/  ISETP.GE.AND P1, PT, R48, RZ, PT ;  /* 0x000000ff3000720c */ /* 0x000fe20003f26270 */
[----:B------:R-:W-:Y:S01]  /*2020*/  @!P4 IMAD.IADD R9, R9, 0x1, -R0 ;  /* 0x000000010909c824 */ /* 0x000fe200078e0a00 */
[----:B------:R-:W-:-:S02]  /*2030*/  ISETP.GE.AND P2, PT, R49, RZ, PT ;  /* 0x000000ff3100720c */ /* 0x000fc40003f46270 */
[----:B------:R-:W-:-:S03]  /*2040*/  ISETP.GE.AND P4, PT, R50, RZ, PT ;  /* 0x000000ff3200720c */ /* 0x000fc60003f86270 */
[----:B------:R-:W-:Y:S02]  /*2050*/  @!P6 IMAD.IADD R39, R39, 0x1, -R0 ;  /* 0x000000012727e824 */ /* 0x000fe400078e0a00 */
[----:B------:R-:W-:Y:S01]  /*2060*/  @!P3 IMAD.MOV R16, RZ, RZ, -R16 ;  /* 0x000000ffff10b224 */ /* 0x000fe200078e0a10 */
[C---:B------:R-:W-:Y:S01]  /*2070*/  ISETP.GT.U32.AND P3, PT, R0.reuse, R9, PT ;  /* 0x000000090000720c */ /* 0x040fe20003f64070 */
[----:B------:R-:W-:Y:S01]  /*2080*/  @!P5 IMAD.MOV R17, RZ, RZ, -R17 ;  /* 0x000000ffff11d224 */ /* 0x000fe200078e0a11 */
[----:B------:R-:W-:Y:S01]  /*2090*/  ISETP.GT.U32.AND P6, PT, R0, R39, PT ;  /* 0x000000270000720c */ /* 0x000fe20003fc4070 */
[----:B------:R-:W-:Y:S01]  /*20a0*/  @!P1 IMAD.MOV R15, RZ, RZ, -R15 ;  /* 0x000000ffff0f9224 */ /* 0x000fe200078e0a0f */
[----:B------:R-:W-:Y:S01]  /*20b0*/  ISETP.GT.U32.AND P5, PT, R7, R6, PT ;  /* 0x000000060700720c */ /* 0x000fe20003fa4070 */
[----:B------:R-:W-:Y:S01]  /*20c0*/  @!P2 IMAD.MOV R14, RZ, RZ, -R14 ;  /* 0x000000ffff0ea224 */ /* 0x000fe200078e0a0e */
[----:B------:R-:W-:Y:S01]  /*20d0*/  ISETP.GE.AND P1, PT, R51, RZ, PT ;  /* 0x000000ff3300720c */ /* 0x000fe20003f26270 */
[----:B------:R-:W-:Y:S01]  /*20e0*/  @!P4 IMAD.MOV R13, RZ, RZ, -R13 ;  /* 0x000000ffff0dc224 */ /* 0x000fe200078e0a0d */
[----:B------:R-:W-:Y:S01]  /*20f0*/  ISETP.GE.AND P2, PT, R56, RZ, PT ;  /* 0x000000ff3800720c */ /* 0x000fe20003f46270 */
[----:B0-----:R-:W-:Y:S01]  /*2100*/  VIADD R8, R2, 0xfffffff7 ;  /* 0xfffffff702087836 */ /* 0x001fe20000000000 */
[----:B------:R-:W-:Y:S01]  /*2110*/  ISETP.GE.AND P4, PT, R44, RZ, PT ;  /* 0x000000ff2c00720c */ /* 0x000fe20003f86270 */
[----:B------:R-:W-:-:S02]  /*2120*/  VIADD R59, R2, 0xffffffd1 ;  /* 0xffffffd1023b7836 */ /* 0x000fc40000000000 */
[--C-:B------:R-:W-:Y:S01]  /*2130*/  @!P3 IMAD.IADD R9, R9, 0x1, -R0.reuse ;  /* 0x000000010909b824 */ /* 0x100fe200078e0a00 */
[----:B------:R-:W-:Y:S01]  /*2140*/  ISETP.GE.AND P3, PT, R53, RZ, PT ;  /* 0x000000ff3500720c */ /* 0x000fe20003f66270 */
[----:B------:R-:W-:Y:S01]  /*2150*/  @!P6 IMAD.IADD R39, R39, 0x1, -R0 ;  /* 0x000000012727e824 */ /* 0x000fe200078e0a00 */
[----:B------:R-:W-:Y:S01]  /*2160*/  ISETP.NE.AND P6, PT, R4, RZ, PT ;  /* 0x000000ff0400720c */ /* 0x000fe20003fc5270 */
[----:B------:R-:W-:Y:S01]  /*2170*/  @!P5 IMAD.IADD R6, R6, 0x1, -R7 ;  /* 0x000000010606d824 */ /* 0x000fe200078e0a07 */
[----:B------:R-:W-:Y:S01]  /*2180*/  ISETP.GE.AND P5, PT, R52, RZ, PT ;  /* 0x000000ff3400720c */ /* 0x000fe20003fa6270 */
[----:B------:R-:W-:Y:S01]  /*2190*/  @!P1 IMAD.MOV R12, RZ, RZ, -R12 ;  /* 0x000000ffff0c9224 */ /* 0x000fe200078e0a0c */
[----:B------:R-:W-:Y:S01]  /*21a0*/  ISETP.GE.AND P1, PT, R54, RZ, PT ;  /* 0x000000ff3600720c */ /* 0x000fe20003f26270 */
[----:B------:R-:W-:Y:S01]  /*21b0*/  @!P2 IMAD.MOV R9, RZ, RZ, -R9 ;  /* 0x000000ffff09a224 */ /* 0x000fe200078e0a09 */
[----:B------:R-:W-:Y:S01]  /*21c0*/  LOP3.LUT R4, RZ, R4, RZ, 0x33, !PT ;  /* 0x00000004ff047212 */ /* 0x000fe200078e33ff */
[----:B------:R-:W-:Y:S01]  /*21d0*/  @!P4 IMAD.MOV R39, RZ, RZ, -R39 ;  /* 0x000000ffff27c224 */ /* 0x000fe200078e0a27 */
[----:B------:R-:W-:Y:S01]  /*21e0*/  ISETP.GE.AND P2, PT, R55, RZ, PT ;  /* 0x000000ff3700720c */ /* 0x000fe20003f46270 */
[----:B------:R-:W-:Y:S01]  /*21f0*/  VIADD R7, R2, 0xffffffff ;  /* 0xffffffff02077836 */ /* 0x000fe20000000000 */
[C---:B------:R-:W-:Y:S01]  /*2200*/  SEL R0, R4.reuse, R9, !P6 ;  /* 0x0000000904007207 */ /* 0x040fe20007000000 */
[----:B------:R-:W-:Y:S01]  /*2210*/  IMAD.MOV.U32 R9, RZ, RZ, R38 ;  /* 0x000000ffff097224 */ /* 0x000fe200078e0026 */
[----:B------:R-:W-:Y:S01]  /*2220*/  SEL R4, R4, R39, !P6 ;  /* 0x0000002704047207 */ /* 0x000fe20007000000 */
[----:B------:R-:W-:Y:S01]  /*2230*/  VIADD R39, R2, 0xffffffec ;  /* 0xffffffec02277836 */ /* 0x000fe20000000000 */
[----:B------:R-:W-:Y:S01]  /*2240*/  ISETP.GE.U32.AND P6, PT, R8, 0x7fffffb8, PT ;  /* 0x7fffffb80800780c */ /* 0x000fe20003fc6070 */
[----:B------:R-:W-:Y:S01]  /*2250*/  IMAD.MOV.U32 R8, RZ, RZ, R40 ;  /* 0x000000ffff087224 */ /* 0x000fe200078e0028 */
[----:B------:R-:W-:Y:S01]  /*2260*/  ISETP.GE.AND P4, PT, R41, RZ, PT ;  /* 0x000000ff2900720c */ /* 0x000fe20003f86270 */
[----:B------:R-:W-:-:S02]  /*2270*/  VIADD R38, R2, 0xffffffed ;  /* 0xffffffed02267836 */ /* 0x000fc40000000000 */
[----:B------:R-:W-:Y:S01]  /*2280*/  @!P5 IMAD.MOV R10, RZ, RZ, -R10 ;  /* 0x000000ffff0ad224 */ /* 0x000fe200078e0a0a */
[----:B------:R-:W-:Y:S01]  /*2290*/  ISETP.GE.U32.AND P5, PT, R7, 0x7fffffc0, PT ;  /* 0x7fffffc00700780c */ /* 0x000fe20003fa6070 */
[----:B------:R-:W-:Y:S01]  /*22a0*/  @!P1 IMAD.MOV R8, RZ, RZ, -R8 ;  /* 0x000000ffff089224 */ /* 0x000fe200078e0a08 */
[----:B------:R-:W-:Y:S01]  /*22b0*/  ISETP.GE.U32.AND P1, PT, R39, 0x7fffffad, PT ;  /* 0x7fffffad2700780c */ /* 0x000fe20003f26070 */
[----:B------:R-:W-:Y:S01]  /*22c0*/  @!P3 IMAD.MOV R9, RZ, RZ, -R9 ;  /* 0x000000ffff09b224 */ /* 0x000fe200078e0a09 */
[----:B------:R-:W-:Y:S01]  /*22d0*/  ISETP.GE.U32.AND P3, PT, R38, 0x7fffffae, PT ;  /* 0x7fffffae2600780c */ /* 0x000fe20003f66070 */
[----:B------:R-:W-:Y:S01]  /*22e0*/  IMAD.MOV.U32 R7, RZ, RZ, R42 ;  /* 0x000000ffff077224 */ /* 0x000fe200078e002a */
[----:B------:R-:W-:Y:S01]  /*22f0*/  SEL R60, RZ, 0x1, P1 ;  /* 0x00000001ff3c7807 */ /* 0x000fe20000800000 */
[C---:B------:R-:W-:Y:S01]  /*2300*/  VIADD R39, R2.reuse, 0xffffffee ;  /* 0xffffffee02277836 */ /* 0x040fe20000000000 */
[----:B------:R-:W-:Y:S01]  /*2310*/  SEL R61, RZ, 0x1fffe, P3 ;  /* 0x0001fffeff3d7807 */ /* 0x000fe20001800000 */
[----:B------:R-:W-:-:S02]  /*2320*/  VIADD R38, R2, 0xffffffef ;  /* 0xffffffef02267836 */ /* 0x000fc40000000000 */
[----:B------:R-:W-:Y:S01]  /*2330*/  @!P2 IMAD.MOV R7, RZ, RZ, -R7 ;  /* 0x000000ffff07a224 */ /* 0x000fe200078e0a07 */
[----:B------:R-:W-:Y:S01]  /*2340*/  ISETP.GE.U32.AND P2, PT, R39, 0x7fffffaf, PT ;  /* 0x7fffffaf2700780c */ /* 0x000fe20003f46070 */
[----:B------:R-:W-:Y:S01]  /*2350*/  VIADD R39, R2, 0xffffffe8 ;  /* 0xffffffe802277836 */ /* 0x000fe20000000000 */
[----:B------:R-:W-:Y:S01]  /*2360*/  ISETP.GE.U32.AND P1, PT, R38, 0x7fffffb0, PT ;  /* 0x7fffffb02600780c */ /* 0x000fe20003f26070 */
[C---:B------:R-:W-:Y:S01]  /*2370*/  VIADD R38, R2.reuse, 0xffffffe9 ;  /* 0xffffffe902267836 */ /* 0x040fe20000000000 */
[----:B------:R-:W-:Y:S01]  /*2380*/  SEL R45, RZ, 0x4, P2 ;  /* 0x00000004ff2d7807 */ /* 0x000fe20001000000 */
[C---:B------:R-:W-:Y:S01]  /*2390*/  VIADD R40, R2.reuse, 0xffffffe6 ;  /* 0xffffffe602287836 */ /* 0x040fe20000000000 */
[----:B------:R-:W-:Y:S01]  /*23a0*/  ISETP.GE.U32.AND P3, PT, R39, 0x7fffffa9, PT ;  /* 0x7fffffa92700780c */ /* 0x000fe20003f66070 */
[----:B------:R-:W-:Y:S01]  /*23b0*/  VIADD R39, R2, 0xffffffea ;  /* 0xffffffea02277836 */ /* 0x000fe20000000000 */
[----:B------:R-:W-:Y:S01]  /*23c0*/  ISETP.GE.U32.AND P2, PT, R38, 0x7fffffaa, PT ;  /* 0x7fffffaa2600780c */ /* 0x000fe20003f46070 */
[C---:B------:R-:W-:Y:S01]  /*23d0*/  VIADD R38, R2.reuse, 0xffffffeb ;  /* 0xffffffeb02267836 */ /* 0x040fe20000000000 */
[----:B------:R-:W-:Y:S01]  /*23e0*/  SEL R48, RZ, 0x7fff8, P1 ;  /* 0x0007fff8ff307807 */ /* 0x000fe20000800000 */
[C---:B------:R-:W-:Y:S01]  /*23f0*/  VIADD R42, R2.reuse, 0xffffffd6 ;  /* 0xffffffd6022a7836 */ /* 0x040fe20000000000 */
[----:B------:R-:W-:Y:S01]  /*2400*/  ISETP.GE.U32.AND P1, PT, R39, 0x7fffffab, PT ;  /* 0x7fffffab2700780c */ /* 0x000fe20003f26070 */
[C---:B------:R-:W-:Y:S01]  /*2410*/  VIADD R39, R2.reuse, 0xffffffe4 ;  /* 0xffffffe402277836 */ /* 0x040fe20000000000 */
[----:B------:R-:W-:Y:S01]  /*2420*/  SEL R62, RZ, 0x1, P3 ;  /* 0x00000001ff3e7807 */ /* 0x000fe20001800000 */
[----:B------:R-:W-:Y:S01]  /*2430*/  VIADD R78, R2, 0xffffffd2 ;  /* 0xffffffd2024e7836 */ /* 0x000fe20000000000 */
[----:B------:R-:W-:Y:S01]  /*2440*/  ISETP.GE.U32.AND P3, PT, R38, 0x7fffffac, PT ;  /* 0x7fffffac2600780c */ /* 0x000fe20003f66070 */
[C---:B------:R-:W-:Y:S01]  /*2450*/  VIADD R38, R2.reuse, 0xffffffe5 ;  /* 0xffffffe502267836 */ /* 0x040fe20000000000 */
[----:B------:R-:W-:Y:S01]  /*2460*/  SEL R63, RZ, 0x1fffe, P2 ;  /* 0x0001fffeff3f7807 */ /* 0x000fe20001000000 */
[C---:B------:R-:W-:Y:S01]  /*2470*/  VIADD R82, R2.reuse, 0xffffffdb ;  /* 0xffffffdb02527836 */ /* 0x040fe20000000000 */
[----:B------:R-:W-:Y:S01]  /*2480*/  ISETP.GE.U32.AND P2, PT, R39, 0x7fffffa5, PT ;  /* 0x7fffffa52700780c */ /* 0x000fe20003f46070 */
[----:B------:R-:W-:Y:S01]  /*2490*/  VIADD R39, R2, 0xffffffe7 ;  /* 0xffffffe702277836 */ /* 0x000fe20000000000 */
[----:B------:R-:W-:Y:S01]  /*24a0*/  SEL R51, RZ, 0x4, P1 ;  /* 0x00000004ff337807 */ /* 0x000fe20000800000 */
[----:B------:R-:W-:Y:S01]  /*24b0*/  IMAD.IADD R61, R60, 0x1, R61 ;  /* 0x000000013c3d7824 */ /* 0x000fe200078e023d */
[----:B------:R-:W-:Y:S01]  /*24c0*/  ISETP.GE.U32.AND P1, PT, R38, 0x7fffffa6, PT ;  /* 0x7fffffa62600780c */ /* 0x000fe20003f26070 */
[----:B------:R-:W-:Y:S01]  /*24d0*/  VIADD R38, R2, 0xffffffe1 ;  /* 0xffffffe102267836 */ /* 0x000fe20000000000 */
[----:B------:R-:W-:Y:S01]  /*24e0*/  SEL R64, RZ, 0x1, P2 ;  /* 0x00000001ff407807 */ /* 0x000fe20001000000 */
[----:B------:R-:W-:Y:S01]  /*24f0*/  IMAD.IADD R62, R62, 0x1, R63 ;  /* 0x000000013e3e7824 */ /* 0x000fe200078e023f */
[----:B-1----:R-:W-:Y:S01]  /*2500*/  SEL R56, RZ, 0x7fff8, P3 ;  /* 0x0007fff8ff387807 */ /* 0x002fe20001800000 */
[-C--:B------:R-:W-:Y:S01]  /*2510*/  IMAD R0, R0, R3.reuse, RZ ;  /* 0x0000000300007224 */ /* 0x080fe200078e02ff */
[----:B------:R-:W-:Y:S01]  /*2520*/  ISETP.GE.U32.AND P2, PT, R39, 0x7fffffa8, PT ;  /* 0x7fffffa82700780c */ /* 0x000fe20003f46070 */
[----:B------:R-:W-:Y:S01]  /*2530*/  VIADD R39, R2, 0xffffffe0 ;  /* 0xffffffe002277836 */ /* 0x000fe20000000000 */
[----:B------:R-:W-:Y:S01]  /*2540*/  ISETP.GE.U32.AND P3, PT, R40, 0x7fffffa7, PT ;  /* 0x7fffffa72800780c */ /* 0x000fe20003f66070 */
[----:B------:R-:W-:Y:S01]  /*2550*/  VIADD R40, R2, 0xffffffe2 ;  /* 0xffffffe202287836 */ /* 0x000fe20000000000 */
[----:B------:R-:W-:Y:S01]  /*2560*/  SEL R65, RZ, 0x1fffe, P1 ;  /* 0x0001fffeff417807 */ /* 0x000fe20000800000 */
[----:B------:R-:W-:Y:S01]  /*2570*/  IMAD R4, R4, R3, RZ ;  /* 0x0000000304047224 */ /* 0x000fe200078e02ff */
[----:B------:R-:W-:Y:S01]  /*2580*/  ISETP.GE.U32.AND P1, PT, R38, 0x7fffffa2, PT ;  /* 0x7fffffa22600780c */ /* 0x000fe20003f26070 */
[----:B------:R-:W-:Y:S01]  /*2590*/  VIADD R38, R2, 0xffffffe3 ;  /* 0xffffffe302267836 */ /* 0x000fe20000000000 */
[----:B------:R-:W-:Y:S01]  /*25a0*/  SEL R57, RZ, 0x4, P3 ;  /* 0x00000004ff397807 */ /* 0x000fe20001800000 */
[----:B------:R-:W-:Y:S01]  /*25b0*/  IMAD.IADD R64, R64, 0x1, R65 ;  /* 0x0000000140407824 */ /* 0x000fe200078e0241 */
[----:B------:R-:W-:Y:S01]  /*25c0*/  ISETP.GE.U32.AND P3, PT, R39, 0x7fffffa1, PT ;  /* 0x7fffffa12700780c */ /* 0x000fe20003f66070 */
[----:B------:R-:W-:Y:S01]  /*25d0*/  VIADD R39, R2, 0xffffffcc ;  /* 0xffffffcc02277836 */ /* 0x000fe20000000000 */
[----:B------:R-:W-:-:S02]  /*25e0*/  SEL R58, RZ, 0x7fff8, P2 ;  /* 0x0007fff8ff3a7807 */ /* 0x000fc40001000000 */
[----:B------:R-:W-:Y:S01]  /*25f0*/  ISETP.GE.U32.AND P2, PT, R40, 0x7fffffa3, PT ;  /* 0x7fffffa32800780c */ /* 0x000fe20003f46070 */
[----:B------:R-:W-:Y:S01]  /*2600*/  VIADD R40, R2, 0xffffffc6 ;  /* 0xffffffc602287836 */ /* 0x000fe20000000000 */
[----:B------:R-:W-:Y:S02]  /*2610*/  SEL R83, RZ, 0x1fffe, P1 ;  /* 0x0001fffeff537807 */ /* 0x000fe40000800000 */
[----:B------:R-:W-:Y:S01]  /*2620*/  ISETP.GE.U32.AND P1, PT, R38, 0x7fffffa4, PT ;  /* 0x7fffffa42600780c */ /* 0x000fe20003f26070 */
[C---:B------:R-:W-:Y:S01]  /*2630*/  VIADD R38, R2.reuse, 0xffffffcd ;  /* 0xffffffcd02267836 */ /* 0x040fe20000000000 */
[----:B------:R-:W-:Y:S02]  /*2640*/  SEL R54, RZ, 0x4, P2 ;  /* 0x00000004ff367807 */ /* 0x000fe40001000000 */
[----:B------:R-:W-:Y:S01]  /*2650*/  ISETP.GE.U32.AND P2, PT, R39, 0x7fffff8d, PT ;  /* 0x7fffff8d2700780c */ /* 0x000fe20003f46070 */
[----:B------:R-:W-:Y:S01]  /*2660*/  VIADD R39, R2, 0xffffffce ;  /* 0xffffffce02277836 */ /* 0x000fe20000000000 */
[----:B------:R-:W-:-:S02]  /*2670*/  SEL R55, RZ, 0x7fff8, P1 ;  /* 0x0007fff8ff377807 */ /* 0x000fc40000800000 */
[----:B------:R-:W-:Y:S01]  /*2680*/  ISETP.GE.U32.AND P1, PT, R38, 0x7fffff8e, PT ;  /* 0x7fffff8e2600780c */ /* 0x000fe20003f26070 */
[C---:B------:R-:W-:Y:S01]  /*2690*/  VIADD R38, R2.reuse, 0xffffffcf ;  /* 0xffffffcf02267836 */ /* 0x040fe20000000000 */
[----:B------:R-:W-:Y:S02]  /*26a0*/  SEL R66, RZ, 0x1, P2 ;  /* 0x00000001ff427807 */ /* 0x000fe40001000000 */
[----:B------:R-:W-:Y:S01]  /*26b0*/  ISETP.GE.U32.AND P2, PT, R39, 0x7fffff8f, PT ;  /* 0x7fffff8f2700780c */ /* 0x000fe20003f46070 */
[----:B------:R-:W-:Y:S01]  /*26c0*/  VIADD R39, R2, 0xffffffc8 ;  /* 0xffffffc802277836 */ /* 0x000fe20000000000 */
[----:B------:R-:W-:Y:S02]  /*26d0*/  SEL R67, RZ, 0x1fffe, P1 ;  /* 0x0001fffeff437807 */ /* 0x000fe40000800000 */
        /* <DEDUP_REMOVED lines=23> */
[----:B------:R-:W-:Y:S02]  /*2850*/  ISETP.GE.U32.AND P2, PT, R40, 0x7fffff87, PT ;  /* 0x7fffff872800780c */ /* 0x000fe40003f46070 */
        /* <DEDUP_REMOVED lines=13> */
[----:B--2---:R-:W-:Y:S02]  /*2930*/  SEL R44, RZ, 0x4, P1 ;  /* 0x00000004ff2c7807 */ /* 0x004fe40000800000 */
        /* <DEDUP_REMOVED lines=22> */
[----:B------:R-:W-:Y:S02]  /*2aa0*/  ISETP.GE.U32.AND P2, PT, R38, 0x7fffff95, PT ;  /* 0x7fffff952600780c */ /* 0x000fe40003f46070 */
        /* <DEDUP_REMOVED lines=9> */
[----:B------:R-:W-:Y:S01]  /*2b40*/  SEL R39, RZ, 0x4, P2 ;  /* 0x00000004ff277807 */ /* 0x000fe20001000000 */
[----:B------:R-:W-:Y:S01]  /*2b50*/  IMAD.IADD R76, R76, 0x1, R79 ;  /* 0x000000014c4c7824 */ /* 0x000fe200078e024f */
[----:B------:R-:W-:Y:S02]  /*2b60*/  ISETP.GE.U32.AND P2, PT, R42, 0x7fffff91, PT ;  /* 0x7fffff912a00780c */ /* 0x000fe40003f46070 */
[----:B------:R-:W-:-:S02]  /*2b70*/  SEL R42, RZ, 0x7fff8, P1 ;  /* 0x0007fff8ff2a7807 */ /* 0x000fc40000800000 */
[----:B------:R-:W-:Y:S01]  /*2b80*/  ISETP.GE.U32.AND P1, PT, R59, 0x7fffff92, PT ;  /* 0x7fffff923b00780c */ /* 0x000fe20003f26070 */
[----:B------:R-:W-:Y:S01]  /*2b90*/  VIADD R59, R2, 0xffffffd3 ;  /* 0xffffffd3023b7836 */ /* 0x000fe20000000000 */
[----:B------:R-:W-:Y:S02]  /*2ba0*/  SEL R80, RZ, 0x1, P2 ;  /* 0x00000001ff507807 */ /* 0x000fe40001000000 */
[----:B------:R-:W-:Y:S01]  /*2bb0*/  ISETP.GE.U32.AND P2, PT, R78, 0x7fffff93, PT ;  /* 0x7fffff934e00780c */ /* 0x000fe20003f46070 */
[----:B------:R-:W-:Y:S01]  /*2bc0*/  VIADD R78, R2, 0xffffffc0 ;  /* 0xffffffc0024e7836 */ /* 0x000fe20000000000 */
[----:B------:R-:W-:Y:S02]  /*2bd0*/  SEL R81, RZ, 0x1fffe, P1 ;  /* 0x0001fffeff517807 */ /* 0x000fe40000800000 */
[----:B------:R-:W-:Y:S02]  /*2be0*/  ISETP.GE.U32.AND P1, PT, R59, 0x7fffff94, PT ;  /* 0x7fffff943b00780c */ /* 0x000fe40003f26070 */
[----:B------:R-:W-:Y:S01]  /*2bf0*/  SEL R59, RZ, 0x4, P2 ;  /* 0x00000004ff3b7807 */ /* 0x000fe20001000000 */
[----:B------:R-:W-:Y:S01]  /*2c00*/  IMAD.IADD R80, R80, 0x1, R81 ;  /* 0x0000000150507824 */ /* 0x000fe200078e0251 */
[----:B------:R-:W-:-:S02]  /*2c10*/  ISETP.GE.U32.AND P2, PT, R78, 0x7fffff81, PT ;  /* 0x7fffff814e00780c */ /* 0x000fc40003f46070 */
[----:B------:R-:W-:Y:S02]  /*2c20*/  SEL R78, RZ, 0x7fff8, P1 ;  /* 0x0007fff8ff4e7807 */ /* 0x000fe40000800000 */
[----:B------:R-:W-:Y:S02]  /*2c30*/  ISETP.GE.U32.AND P1, PT, R82, 0x7fffff9c, PT ;  /* 0x7fffff9c5200780c */ /* 0x000fe40003f26070 */
[----:B------:R-:W-:Y:S02]  /*2c40*/  SEL R82, RZ, 0x1, P3 ;  /* 0x00000001ff527807 */ /* 0x000fe40001800000 */
[----:B------:R-:W-:Y:S02]  /*2c50*/  SEL R60, RZ, 0x1, P2 ;  /* 0x00000001ff3c7807 */ /* 0x000fe40001000000 */
[----:B------:R-:W-:Y:S01]  /*2c60*/  LOP3.LUT R80, R80, 0x3, RZ, 0xc0, !PT ;  /* 0x0000000350507812 */ /* 0x000fe200078ec0ff */
[----:B------:R-:W-:Y:S01]  /*2c70*/  IMAD.IADD R82, R82, 0x1, R83 ;  /* 0x0000000152527824 */ /* 0x000fe200078e0253 */
[----:B------:R-:W-:Y:S01]  /*2c80*/  LOP3.LUT R64, R64, 0x3, RZ, 0xc0, !PT ;  /* 0x0000000340407812 */ /* 0x000fe200078ec0ff */
[----:B------:R-:W-:Y:S01]  /*2c90*/  IMAD.IADD R60, R60, 0x1, R73 ;  /* 0x000000013c3c7824 */ /* 0x000fe200078e0249 */
[----:B------:R-:W-:-:S02]  /*2ca0*/  LOP3.LUT R70, R70, 0x3, RZ, 0xc0, !PT ;  /* 0x0000000346467812 */ /* 0x000fc400078ec0ff */
[----:B------:R-:W-:Y:S02]  /*2cb0*/  LOP3.LUT R82, R82, 0x3, RZ, 0xc0, !PT ;  /* 0x0000000352527812 */ /* 0x000fe400078ec0ff */
[----:B------:R-:W-:Y:S02]  /*2cc0*/  LOP3.LUT R60, R60, 0x3, RZ, 0xc0, !PT ;  /* 0x000000033c3c7812 */ /* 0x000fe400078ec0ff */
[----:B------:R-:W-:Y:S02]  /*2cd0*/  IADD3 R54, PT, PT, R82, R55, R54 ;  /* 0x0000003752367210 */ /* 0x000fe40007ffe036 */
[----:B------:R-:W-:Y:S02]  /*2ce0*/  LOP3.LUT R76, R76, 0x3, RZ, 0xc0, !PT ;  /* 0x000000034c4c7812 */ /* 0x000fe400078ec0ff */
[----:B------:R-:W-:Y:S02]  /*2cf0*/  IADD3 R43, PT, PT, R60, R43, R44 ;  /* 0x0000002b3c2b7210 */ /* 0x000fe40007ffe02c */
[----:B------:R-:W-:-:S02]  /*2d00*/  IADD3 R59, PT, PT, R80, R78, R59 ;  /* 0x0000004e503b7210 */ /* 0x000fc40007ffe03b */
[----:B------:R-:W-:Y:S02]  /*2d10*/  IADD3 R57, PT, PT, R64, R58, R57 ;  /* 0x0000003a40397210 */ /* 0x000fe40007ffe039 */
[----:B------:R-:W-:Y:S02]  /*2d20*/  IADD3 R46, PT, PT, R70, R47, R46 ;  /* 0x0000002f462e7210 */ /* 0x000fe40007ffe02e */
[----:B------:R-:W-:Y:S02]  /*2d30*/  IADD3 R42, PT, PT, R76, R42, R39 ;  /* 0x0000002a4c2a7210 */ /* 0x000fe40007ffe027 */
[----:B------:R-:W-:Y:S02]  /*2d40*/  LOP3.LUT R54, R54, 0xf, RZ, 0xc0, !PT ;  /* 0x0000000f36367812 */ /* 0x000fe400078ec0ff */
[----:B------:R-:W-:Y:S02]  /*2d50*/  LOP3.LUT R43, R43, 0xf, RZ, 0xc0, !PT ;  /* 0x0000000f2b2b7812 */ /* 0x000fe400078ec0ff */
[----:B------:R-:W-:Y:S01]  /*2d60*/  LOP3.LUT R59, R59, 0xf, RZ, 0xc0, !PT ;  /* 0x0000000f3b3b7812 */ /* 0x000fe200078ec0ff */
[----:B------:R-:W-:Y:S01]  /*2d70*/  IMAD R54, R57, 0x10, R54 ;  /* 0x0000001039367824 */ /* 0x000fe200078e0236 */
[----:B------:R-:W-:Y:S01]  /*2d80*/  LOP3.LUT R61, R61, 0x3, RZ, 0xc0, !PT ;  /* 0x000000033d3d7812 */ /* 0x000fe200078ec0ff */
[----:B------:R-:W-:Y:S01]  /*2d90*/  IMAD R43, R46, 0x10, R43 ;  /* 0x000000102e2b7824 */ /* 0x000fe200078e022b */
[----:B------:R-:W-:Y:S01]  /*2da0*/  LOP3.LUT R62, R62, 0x3, RZ, 0xc0, !PT ;  /* 0x000000033e3e7812 */ /* 0x000fe200078ec0ff */
[----:B------:R-:W-:Y:S01]  /*2db0*/  IMAD R42, R42, 0x10, R59 ;  /* 0x000000102a2a7824 */ /* 0x000fe200078e023b */
[----:B------:R-:W-:-:S02]  /*2dc0*/  LOP3.LUT R66, R66, 0x3, RZ, 0xc0, !PT ;  /* 0x0000000342427812 */ /* 0x000fc400078ec0ff */
[----:B------:R-:W-:Y:S02]  /*2dd0*/  LOP3.LUT R68, R68, 0x3, RZ, 0xc0, !PT ;  /* 0x0000000344447812 */ /* 0x000fe400078ec0ff */
[----:B------:R-:W-:Y:S02]  /*2de0*/  LOP3.LUT R72, R72, 0x3, RZ, 0xc0, !PT ;  /* 0x0000000348487812 */ /* 0x000fe400078ec0ff */
[----:B------:R-:W-:Y:S02]  /*2df0*/  SEL R39, RZ, 0x7fff8, P1 ;  /* 0x0007fff8ff277807 */ /* 0x000fe40000800000 */
[----:B------:R-:W-:Y:S02]  /*2e00*/  LOP3.LUT R74, R74, 0x3, RZ, 0xc0, !PT ;  /* 0x000000034a4a7812 */ /* 0x000fe400078ec0ff */
[----:B------:R-:W-:Y:S02]  /*2e10*/  IADD3 R45, PT, PT, R61, R48, R45 ;  /* 0x000000303d2d7210 */ /* 0x000fe40007ffe02d */
[----:B------:R-:W-:-:S02]  /*2e20*/  IADD3 R51, PT, PT, R62, R56, R51 ;  /* 0x000000383e337210 */ /* 0x000fc40007ffe033 */
[----:B------:R-:W-:Y:S02]  /*2e30*/  IADD3 R52, PT, PT, R66, R53, R52 ;  /* 0x0000003542347210 */ /* 0x000fe40007ffe034 */
[----:B------:R-:W-:Y:S02]  /*2e40*/  IADD3 R49, PT, PT, R68, R50, R49 ;  /* 0x0000003244317210 */ /* 0x000fe40007ffe031 */
[----:B------:R-:W-:Y:S02]  /*2e50*/  IADD3 R40, PT, PT, R72, R41, R40 ;  /* 0x0000002948287210 */ /* 0x000fe40007ffe028 */
[----:B------:R-:W-:Y:S01]  /*2e60*/  IADD3 R38, PT, PT, R74, R39, R38 ;  /* 0x000000274a267210 */ /* 0x000fe20007ffe026 */
[----:B---3--:R-:W-:Y:S06]  /*2e70*/  BRA.U UP0, `(.L_x_5) ;  /* 0x0000000100187547 */ /* 0x008fec000b800000 */
[----:B------:R-:W-:Y:S01]  /*2e80*/  ELECT P1, URZ, PT ;  /* 0x0000000000ff782f */ /* 0x000fe20003820000 */
[----:B------:R-:W-:Y:S01]  /*2e90*/  IMAD.MOV.U32 R3, RZ, RZ, 0x1 ;  /* 0x00000001ff037424 */ /* 0x000fe200078e00ff */
[----:B------:R-:W-:Y:S01]  /*2ea0*/  UMOV UR7, 0x40 ;  /* 0x0000004000077882 */ /* 0x000fe20000000000 */
[----:B------:R-:W-:Y:S01]  /*2eb0*/  UVIRTCOUNT.DEALLOC.SMPOOL 0x80 ;  /* 0x000000800000784c */ /* 0x000fe20000000000 */
[----:B------:R-:W-:-:S09]  /*2ec0*/  ULEA UR7, UR4, UR7, 0x18 ;  /* 0x0000000704077291 */ /* 0x000fd2000f8ec0ff */
[----:B------:R0:W-:Y:S03]  /*2ed0*/  @P1 STS.U8 [UR7], R3 ;  /* 0x00000003ff001988 */ /* 0x0001e60008000007 */
.L_x_5:
[C---:B------:R-:W-:Y:S01]  /*2ee0*/  LEA R120, P1, R0.reuse, UR12, 0x1 ;  /* 0x0000000c00787c11 */ /* 0x040fe2000f8208ff */
[----:B------:R-:W-:Y:S01]  /*2ef0*/  UIADD3 UR7, UPT, UPT, UR8, UR9, UR6 ;  /* 0x0000000908077290 */ /* 0x000fe2000fffe006 */
[----:B------:R-:W-:Y:S01]  /*2f00*/  IMAD.SHL.U32 R51, R51, 0x100, RZ ;  /* 0x0000010033337824 */ /* 0x000fe200078e00ff */
[----:B------:R-:W-:Y:S01]  /*2f10*/  UMOV UR10, 0x1 ;  /* 0x00000001000a7882 */ /* 0x000fe20000000000 */
[----:B------:R-:W-:Y:S01]  /*2f20*/  LEA.HI.X.SX32 R121, R0, UR13, 0x1, P1 ;  /* 0x0000000d00797c11 */ /* 0x000fe200088f0eff */
[----:B------:R-:W-:Y:S01]  /*2f30*/  UIADD3 UR8, UPT, UPT, UR5, 0x28000, URZ ;  /* 0x0002800005087890 */ /* 0x000fe2000fffe0ff */
[----:B------:R-:W-:Y:S01]  /*2f40*/  LEA R118, P1, R4, UR12, 0x1 ;  /* 0x0000000c04767c11 */ /* 0x000fe2000f8208ff */
[----:B------:R-:W-:Y:S01]  /*2f50*/  STL.64 [R1+0x8a8], R12 ;  /* 0x0008a80c01007387 */ /* 0x000fe20000100a00 */
[----:B0-----:R-:W-:Y:S01]  /*2f60*/  P2R R3, PR, RZ, 0x1 ;  /* 0x00000001ff037803 */ /* 0x001fe20000000000 */
[----:B------:R-:W-:Y:S01]  /*2f70*/  IMAD.SHL.U32 R38, R38, 0x100, RZ ;  /* 0x0000010026267824 */ /* 0x000fe200078e00ff */
[----:B------:R-:W-:Y:S01]  /*2f80*/  LEA.HI.X.SX32 R119, R4, UR13, 0x1, P1 ;  /* 0x0000000d04777c11 */ /* 0x000fe200088f0eff */
[----:B------:R-:W-:Y:S01]  /*2f90*/  STTM.x64 tmem[UR7], RZ ;  /* 0x000000ff000079ed */ /* 0x000fe20008340007 */
[----:B------:R-:W-:Y:S01]  /*2fa0*/  ISETP.NE.U32.AND P1, PT, R85, RZ, PT ;  /* 0x000000ff5500720c */ /* 0x000fe20003f25070 */
[----:B------:R-:W-:Y:S01]  /*2fb0*/  STTM.x64 tmem[UR7+0x40], RZ ;  /* 0x000040ff000079ed */ /* 0x000fe20008340007 */
[----:B------:R-:W-:Y:S01]  /*2fc0*/  STTM.x64 tmem[UR7+0x80], RZ ;  /* 0x000080ff000079ed */ /* 0x000fe20008340007 */
[----:B------:R-:W-:Y:S01]  /*2fd0*/  STTM.x64 tmem[UR7+0xc0], RZ ;  /* 0x0000c0ff000079ed */ /* 0x000fe20008340007 */
[----:B------:R-:W0:Y:S01]  /*2fe0*/  FENCE.VIEW.ASYNC.T ;  /* 0x00000000000073c6 */ /* 0x000e220000000200 */
[----:B------:R-:W-:Y:S01]  /*2ff0*/  STL.64 [R1+0x8a0], R10 ;  /* 0x0008a00a01007387 */ /* 0x000fe20000100a00 */
[----:B------:R-:W-:Y:S01]  /*3000*/  LOP3.LUT R0, R51, 0xf00, RZ, 0xe2, !PT ;  /* 0x00000f0033007812 */ /* 0x000fe200078ee2ff */
[----:B------:R-:W1:Y:S01]  /*3010*/  LDCU.64 UR16, c[0x0][0x358] ;  /* 0x00006b00ff1077ac */ /* 0x000e620008000a00 */
[----:B------:R-:W-:Y:S01]  /*3020*/  LOP3.LUT R54, R54, 0xff, RZ, 0xc0, !PT ;  /* 0x000000ff36367812 */ /* 0x000fe200078ec0ff */
[----:B------:R-:W-:Y:S01]  /*3030*/  STL.64 [R1+0x898], R8 ;  /* 0x0008980801007387 */ /* 0x000fe20000100a00 */
[----:B------:R-:W-:Y:S01]  /*3040*/  LOP3.LUT R39, R38, 0xf00, RZ, 0xe2, !PT ;  /* 0x00000f0026277812 */ /* 0x000fe200078ee2ff */
[----:B------:R-:W-:Y:S01]  /*3050*/  IMAD R45, R45, 0x1000, R0 ;  /* 0x000010002d2d7824 */ /* 0x000fe200078e0200 */
[----:B------:R-:W-:Y:S01]  /*3060*/  LOP3.LUT R0, R43, 0xff, RZ, 0xc0, !PT ;  /* 0x000000ff2b007812 */ /* 0x000fe200078ec0ff */
[----:B0-----:R-:W-:Y:S01]  /*3070*/  VOTEU.ALL UP1, P1 ;  /* 0x0000000000ff7886 */ /* 0x001fe20000820000 */
[----:B------:R-:W-:Y:S01]  /*3080*/  VOTEU.ALL UP2, P1 ;  /* 0x0000000000ff7886 */ /* 0x000fe20000840000 */
[----:B------:R-:W-:Y:S01]  /*3090*/  STL [R1+0x80c], R123 ;  /* 0x00080c7b01007387 */ /* 0x000fe20000100800 */
[----:B------:R-:W-:Y:S01]  /*30a0*/  IMAD.IADD R4, R45, 0x1, R54 ;  /* 0x000000012d047824 */ /* 0x000fe200078e0236 */
[----:B------:R-:W-:Y:S01]  /*30b0*/  LOP3.LUT R42, R42, 0xff, RZ, 0xc0, !PT ;  /* 0x000000ff2a2a7812 */ /* 0x000fe200078ec0ff */
[----:B------:R-:W-:Y:S01]  /*30c0*/  IMAD R39, R40, 0x1000, R39 ;  /* 0x0000100028277824 */ /* 0x000fe200078e0227 */
[----:B------:R-:W-:-:S04]  /*30d0*/  @!UP1 UIADD3 UR12, UPT, UPT, -UR10, 0x100000, URZ ;  /* 0x001000000a0c9890 */ /* 0x000fc8000fffe1ff */
[----:B------:R-:W-:Y:S02]  /*30e0*/  @!UP1 USHF.L.U32 UR13, UR12, 0xb, URZ ;  /* 0x0000000b0c0d9899 */ /* 0x000fe400080006ff */
[----:B------:R-:W-:Y:S01]  /*30f0*/  @!UP1 USHF.L.U32 UR12, UR12, 0x1, URZ ;  /* 0x000000010c0c9899 */ /* 0x000fe200080006ff */
[----:B------:R-:W-:Y:S01]  /*3100*/  BAR.SYNC.DEFER_BLOCKING 0x0 ;  /* 0x0000000000007b1d */ /* 0x000fe20000010000 */
[----:B------:R-:W-:Y:S01]  /*3110*/  LOP3.LUT R4, R4, 0xffff, RZ, 0xc0, !PT ;  /* 0x0000ffff04047812 */ /* 0x000fe200078ec0ff */
[----:B------:R-:W-:Y:S01]  /*3120*/  IMAD.IADD R42, R39, 0x1, R42 ;  /* 0x00000001272a7824 */ /* 0x000fe200078e022a */
[----:B------:R-:W-:Y:S01]  /*3130*/  PRMT R41, RZ, 0x7610, R41 ;  /* 0x00007610ff297816 */ /* 0x000fe20000000029 */
[----:B------:R-:W-:Y:S01]  /*3140*/  IMAD.SHL.U32 R43, R122, 0x8, RZ ;  /* 0x000000087a2b7824 */ /* 0x000fe200078e00ff */
[----:B------:R-:W-:Y:S02]  /*3150*/  PRMT R40, RZ, 0x7610, R40 ;  /* 0x00007610ff287816 */ /* 0x000fe40000000028 */
[----:B------:R-:W-:Y:S01]  /*3160*/  PRMT R74, RZ, 0x7610, R74 ;  /* 0x00007610ff4a7816 */ /* 0x000fe2000000004a */
[----:B------:R-:W-:Y:S01]  /*3170*/  STL [R1+0x6fc], R124 ;  /* 0x0006fc7c01007387 */ /* 0x000fe20000100800 */
[C---:B------:R-:W-:Y:S01]  /*3180*/  IMAD.WIDE R80, R43.reuse, 0x2, R120 ;  /* 0x000000022b507825 */ /* 0x040fe200078e0278 */
[----:B------:R-:W-:Y:S01]  /*3190*/  PRMT R39, RZ, 0x7610, R39 ;  /* 0x00007610ff277816 */ /* 0x000fe20000000027 */
[----:B------:R-:W0:Y:S01]  /*31a0*/  LDCU UR4, c[0x0][0x3b0] ;  /* 0x00007600ff0477ac */ /* 0x000e220008000800 */
[----:B------:R2:W-:Y:S01]  /*31b0*/  STL [R1+0x3c8], R3 ;  /* 0x0003c80301007387 */ /* 0x0005e20000100800 */
[----:B------:R-:W-:Y:S01]  /*31c0*/  IMAD.WIDE R78, R43, 0x2, R118 ;  /* 0x000000022b4e7825 */ /* 0x000fe200078e0276 */
[----:B------:R-:W-:-:S02]  /*31d0*/  PRMT R75, RZ, 0x7610, R75 ;  /* 0x00007610ff4b7816 */ /* 0x000fc4000000004b */
[----:B------:R-:W-:Y:S01]  /*31e0*/  SHF.R.U32.HI R38, RZ, 0xf, R4 ;  /* 0x0000000fff267819 */ /* 0x000fe20000011604 */
[----:B--2---:R-:W-:Y:S01]  /*31f0*/  IMAD.SHL.U32 R3, R49, 0x100, RZ ;  /* 0x0000010031037824 */ /* 0x004fe200078e00ff */
[----:B------:R-:W2:Y:S02]  /*3200*/  FENCE.VIEW.ASYNC.S ;  /* 0x00000000000073c6 */ /* 0x000ea40000000000 */
[----:B--2---:R-:W2:Y:S02]  /*3210*/  @!UP2 SYNCS.EXCH.64 URZ, [UR8], UR12 ;  /* 0x0000000c08ffa5b2 */ /* 0x004ea40008000100 */
[----:B--2---:R-:W-:Y:S01]  /*3220*/  BAR.SYNC.DEFER_BLOCKING 0x0 ;  /* 0x0000000000007b1d */ /* 0x004fe20000010000 */
[----:B------:R-:W-:-:S05]  /*3230*/  LOP3.LUT R3, R3, 0xf00, RZ, 0xe2, !PT ;  /* 0x00000f0003037812 */ /* 0x000fca00078ee2ff */
[----:B------:R-:W-:-:S04]  /*3240*/  IMAD R3, R52, 0x1000, R3 ;  /* 0x0000100034037824 */ /* 0x000fc800078e0203 */
[----:B------:R-:W-:Y:S01]  /*3250*/  IMAD.IADD R3, R3, 0x1, R0 ;  /* 0x0000000103037824 */ /* 0x000fe200078e0200 */
[----:B------:R-:W-:-:S04]  /*3260*/  SHF.R.U32.HI R0, RZ, 0x7, R4 ;  /* 0x00000007ff007819 */ /* 0x000fc80000011604 */
[--C-:B------:R-:W-:Y:S02]  /*3270*/  PRMT R3, R3, 0x5410, R42.reuse ;  /* 0x0000541003037816 */ /* 0x100fe4000000002a */
[----:B------:R-:W-:Y:S01]  /*3280*/  PRMT R42, RZ, 0x7610, R42 ;  /* 0x00007610ff2a7816 */ /* 0x000fe2000000002a */
[----:B------:R-:W-:Y:S01]  /*3290*/  IMAD R45, R122, 0x18, RZ ;  /* 0x000000187a2d7824 */ /* 0x000fe200078e02ff */
[----:B-1----:R-:W2:Y:S04]  /*32a0*/  @!P5 LDG.E.U16 R41, desc[UR16][R120.64] ;  /* 0x000000107829d981 */ /* 0x002ea8000c1e1500 */
[----:B------:R-:W3:Y:S01]  /*32b0*/  @!P5 LDG.E.U16 R40, desc[UR16][R118.64] ;  /* 0x000000107628d981 */ /* 0x000ee2000c1e1500 */
[----:B------:R-:W-:-:S03]  /*32c0*/  LOP3.LUT P5, RZ, R0, 0x1, RZ, 0xc0, !PT ;  /* 0x0000000100ff7812 */ /* 0x000fc600078ac0ff */
[----:B------:R-:W-:Y:S04]  /*32d0*/  STL.64 [R1+0x1b0], R80 ;  /* 0x0001b05001007387 */ /* 0x000fe80000100a00 */
[----:B------:R1:W-:Y:S04]  /*32e0*/  STL.64 [R1+0x1a8], R78 ;  /* 0x0001a84e01007387 */ /* 0x0003e80000100a00 */
[----:B------:R1:W4:Y:S04]  /*32f0*/  @!P6 LDG.E.U16 R42, desc[UR16][R78.64] ;  /* 0x000000104e2ae981 */ /* 0x000328000c1e1500 */
[----:B------:R0:W2:Y:S01]  /*3300*/  @!P6 LDG.E.U16 R39, desc[UR16][R80.64] ;  /* 0x000000105027e981 */ /* 0x0000a2000c1e1500 */
[----:B-1----:R-:W-:-:S04]  /*3310*/  IMAD.WIDE R78, R45, 0x2, R118 ;  /* 0x000000022d4e7825 */ /* 0x002fc800078e0276 */
[----:B0-----:R-:W-:Y:S01]  /*3320*/  IMAD.WIDE R80, R45, 0x2, R120 ;  /* 0x000000022d507825 */ /* 0x001fe200078e0278 */
[----:B------:R0:W2:Y:S04]  /*3330*/  @P5 LDG.E.U16 R74, desc[UR16][R78.64] ;  /* 0x000000104e4a5981 */ /* 0x0000a8000c1e1500 */
[----:B------:R-:W3:Y:S01]  /*3340*/  @P5 LDG.E.U16 R75, desc[UR16][R80.64] ;  /* 0x00000010504b5981 */ /* 0x000ee2000c1e1500 */
[----:B------:R-:W-:Y:S02]  /*3350*/  LOP3.LUT P6, RZ, R38, 0x1, RZ, 0xc0, !PT ;  /* 0x0000000126ff7812 */ /* 0x000fe400078cc0ff */
[----:B------:R-:W-:Y:S01]  /*3360*/  SHF.R.U64 R38, R3, 0x17, RZ ;  /* 0x0000001703267819 */ /* 0x000fe200000012ff */
[----:B------:R-:W-:-:S03]  /*3370*/  IMAD R115, R122, 0x28, RZ ;  /* 0x000000287a737824 */ /* 0x000fc600078e02ff */
[----:B------:R-:W-:Y:S01]  /*3380*/  LOP3.LUT P5, RZ, R38, 0x1, RZ, 0xc0, !PT ;  /* 0x0000000126ff7812 */ /* 0x000fe200078ac0ff */
[----:B------:R-:W-:Y:S01]  /*3390*/  IMAD.SHL.U32 R43, R122, 0x10, RZ ;  /* 0x000000107a2b7824 */ /* 0x000fe200078e00ff */
[----:B------:R-:W-:Y:S01]  /*33a0*/  PRMT R11, RZ, 0x7610, R11 ;  /* 0x00007610ff0b7816 */ /* 0x000fe2000000000b */
[----:B------:R-:W-:Y:S01]  /*33b0*/  IMAD.WIDE R116, R115, 0x2, R120 ;  /* 0x0000000273747825 */ /* 0x000fe200078e0278 */
[----:B------:R-:W-:-:S03]  /*33c0*/  PRMT R58, RZ, 0x7610, R58 ;  /* 0x00007610ff3a7816 */ /* 0x000fc6000000003a */
[----:B------:R-:W-:Y:S01]  /*33d0*/  IMAD.WIDE R114, R115, 0x2, R118 ;  /* 0x0000000273727825 */ /* 0x000fe200078e0276 */
[----:B------:R-:W-:-:S03]  /*33e0*/  SHF.R.U64 R38, R3, 0x7, RZ ;  /* 0x0000000703267819 */ /* 0x000fc600000012ff */
[C---:B------:R-:W-:Y:S01]  /*33f0*/  IMAD.WIDE R86, R43.reuse, 0x2, R120 ;  /* 0x000000022b567825 */ /* 0x040fe200078e0278 */
[----:B------:R-:W-:Y:S01]  /*3400*/  PRMT R84, RZ, 0x7610, R84 ;  /* 0x00007610ff547816 */ /* 0x000fe20000000054 */
[----:B------:R-:W4:Y:S02]  /*3410*/  @P5 LDG.E.U16 R11, desc[UR16][R116.64] ;  /* 0x00000010740b5981 */ /* 0x000f24000c1e1500 */
[----:B------:R-:W-:Y:S01]  /*3420*/  IMAD.WIDE R82, R43, 0x2, R118 ;  /* 0x000000022b527825 */ /* 0x000fe200078e0276 */
[----:B------:R-:W-:Y:S01]  /*3430*/  PRMT R77, RZ, 0x7610, R77 ;  /* 0x00007610ff4d7816 */ /* 0x000fe2000000004d */
[----:B------:R-:W4:Y:S01]  /*3440*/  @P5 LDG.E.U16 R58, desc[UR16][R114.64] ;  /* 0x00000010723a5981 */ /* 0x000f22000c1e1500 */
[----:B------:R-:W-:Y:S01]  /*3450*/  LOP3.LUT P5, RZ, R38, 0x1, RZ, 0xc0, !PT ;  /* 0x0000000126ff7812 */ /* 0x000fe200078ac0ff */
[C---:B------:R-:W-:Y:S02]  /*3460*/  IMAD.SHL.U32 R43, R122.reuse, 0x20, RZ ;  /* 0x000000207a2b7824 */ /* 0x040fe400078e00ff */
[----:B------:R-:W-:Y:S01]  /*3470*/  STL.64 [R1+0x130], R86 ;  /* 0x0001305601007387 */ /* 0x000fe20000100a00 */
[----:B------:R-:W-:-:S03]  /*3480*/  IMAD R107, R122, 0x38, RZ ;  /* 0x000000387a6b7824 */ /* 0x000fc600078e02ff */
[----:B------:R-:W-:Y:S04]  /*3490*/  STL.64 [R1+0x128], R82 ;  /* 0x0001285201007387 */ /* 0x000fe80000100a00 */
[----:B------:R-:W-:Y:S04]  /*34a0*/  STL.64 [R1+0xb0], R80 ;  /* 0x0000b05001007387 */ /* 0x000fe80000100a00 */
[----:B------:R-:W4:Y:S04]  /*34b0*/  @P6 LDG.E.U16 R84, desc[UR16][R86.64] ;  /* 0x0000001056546981 */ /* 0x000f28000c1e1500 */
[----:B------:R0:W-:Y:S04]  /*34c0*/  STL.64 [R1+0xa8], R78 ;  /* 0x0000a84e01007387 */ /* 0x0001e80000100a00 */
[----:B------:R-:W4:Y:S01]  /*34d0*/  @P6 LDG.E.U16 R77, desc[UR16][R82.64] ;  /* 0x00000010524d6981 */ /* 0x000f22000c1e1500 */
[----:B------:R-:W-:-:S04]  /*34e0*/  IMAD.WIDE R108, R107, 0x2, R120 ;  /* 0x000000026b6c7825 */ /* 0x000fc800078e0278 */
[C---:B0-----:R-:W-:Y:S01]  /*34f0*/  IMAD.WIDE R78, R43.reuse, 0x2, R120 ;  /* 0x000000022b4e7825 */ /* 0x041fe200078e0278 */
[----:B--2---:R-:W-:Y:S04]  /*3500*/  STL [R1+0xbc], R74 ;  /* 0x0000bc4a01007387 */ /* 0x004fe80000100800 */
[----:B---3--:R0:W-:Y:S02]  /*3510*/  STL [R1+0xc0], R75 ;  /* 0x0000c04b01007387 */ /* 0x0081e40000100800 */
[----:B0-----:R-:W-:Y:S01]  /*3520*/  IMAD.WIDE R74, R43, 0x2, R118 ;  /* 0x000000022b4a7825 */ /* 0x001fe200078e0276 */
[----:B------:R-:W-:-:S06]  /*3530*/  PRMT R43, RZ, 0x7610, R43 ;  /* 0x00007610ff2b7816 */ /* 0x000fcc000000002b */
[----:B------:R-:W2:Y:S01]  /*3540*/  @P5 LDG.E.U16 R43, desc[UR16][R108.64] ;  /* 0x000000106c2b5981 */ /* 0x000ea2000c1e1500 */
[----:B------:R-:W-:-:S04]  /*3550*/  SHF.R.U64 R0, R3, 0x1f, RZ ;  /* 0x0000001f03007819 */ /* 0x000fc800000012ff */
[----:B------:R-:W-:Y:S02]  /*3560*/  LOP3.LUT P6, RZ, R0, 0x1, RZ, 0xc0, !PT ;  /* 0x0000000100ff7812 */ /* 0x000fe400078cc0ff */
[----:B------:R-:W-:Y:S02]  /*3570*/  PRMT R10, RZ, 0x7610, R10 ;  /* 0x00007610ff0a7816 */ /* 0x000fe4000000000a */
[----:B------:R-:W-:Y:S02]  /*3580*/  PRMT R54, RZ, 0x7610, R54 ;  /* 0x00007610ff367816 */ /* 0x000fe40000000036 */
[----:B------:R-:W-:Y:S01]  /*3590*/  SHF.R.U64 R0, R3, 0xf, RZ ;  /* 0x0000000f03007819 */ /* 0x000fe200000012ff */
[----:B------:R-:W-:Y:S01]  /*35a0*/  IMAD R111, R122, 0x30, RZ ;  /* 0x000000307a6f7824 */ /* 0x000fe200078e02ff */
[----:B------:R0:W-:Y:S05]  /*35b0*/  STL.64 [R1+0x30], R78 ;  /* 0x0000304e01007387 */ /* 0x0001ea0000100a00 */
[----:B------:R0:W3:Y:S04]  /*35c0*/  @P6 LDG.E.U16 R10, desc[UR16][R78.64] ;  /* 0x000000104e0a6981 */ /* 0x0000e8000c1e1500 */
[----:B------:R1:W3:Y:S01]  /*35d0*/  @P6 LDG.E.U16 R54, desc[UR16][R74.64] ;  /* 0x000000104a366981 */ /* 0x0002e2000c1e1500 */
[----:B------:R-:W-:Y:S01]  /*35e0*/  LOP3.LUT P6, RZ, R0, 0x1, RZ, 0xc0, !PT ;  /* 0x0000000100ff7812 */ /* 0x000fe200078cc0ff */
[----:B------:R-:W-:-:S02]  /*35f0*/  IMAD.WIDE R112, R111, 0x2, R120 ;  /* 0x000000026f707825 */ /* 0x000fc400078e0278 */
[----:B------:R1:W-:Y:S02]  /*3600*/  STL.64 [R1+0x28], R74 ;  /* 0x0000284a01007387 */ /* 0x0003e40000100a00 */
[----:B------:R-:W-:Y:S02]  /*3610*/  IMAD.WIDE R110, R111, 0x2, R118 ;  /* 0x000000026f6e7825 */ /* 0x000fe400078e0276 */
[----:B------:R-:W-:Y:S01]  /*3620*/  STL.64 [R1+0x700], R116 ;  /* 0x0007007401007387 */ /* 0x000fe20000100a00 */
[----:B------:R-:W-:Y:S02]  /*3630*/  PRMT R57, RZ, 0x7610, R57 ;  /* 0x00007610ff397816 */ /* 0x000fe40000000039 */
[----:B------:R-:W-:Y:S01]  /*3640*/  PRMT R44, RZ, 0x7610, R44 ;  /* 0x00007610ff2c7816 */ /* 0x000fe2000000002c */
[----:B------:R-:W-:Y:S01]  /*3650*/  STL.64 [R1+0x708], R114 ;  /* 0x0007087201007387 */ /* 0x000fe20000100a00 */
[----:B------:R-:W-:-:S03]  /*3660*/  VIADD R0, R2, 0xfffffff6 ;  /* 0xfffffff602007836 */ /* 0x000fc60000000000 */
[----:B----4-:R-:W-:Y:S01]  /*3670*/  STL [R1+0xd0], R84 ;  /* 0x0000d05401007387 */ /* 0x010fe20000100800 */
[----:B------:R-:W-:-:S03]  /*3680*/  IMAD.WIDE R106, R107, 0x2, R118 ;  /* 0x000000026b6a7825 */ /* 0x000fc600078e0276 */
[----:B------:R-:W-:Y:S01]  /*3690*/  STL [R1+0xcc], R77 ;  /* 0x0000cc4d01007387 */ /* 0x000fe20000100800 */
[----:B------:R-:W-:-:S03]  /*36a0*/  PRMT R125, RZ, 0x7610, R125 ;  /* 0x00007610ff7d7816 */ /* 0x000fc6000000007d */
[----:B------:R-:W-:Y:S04]  /*36b0*/  STL.64 [R1+0x710], R112 ;  /* 0x0007107001007387 */ /* 0x000fe80000100a00 */
[----:B------:R-:W-:Y:S01]  /*36c0*/  STL.64 [R1+0x718], R110 ;  /* 0x0007186e01007387 */ /* 0x000fe20000100a00 */
[----:B------:R-:W-:-:S03]  /*36d0*/  SHF.R.U32.HI R38, RZ, 0xe, R4 ;  /* 0x0000000eff267819 */ /* 0x000fc60000011604 */
[----:B------:R-:W-:Y:S04]  /*36e0*/  STL.64 [R1+0x720], R108 ;  /* 0x0007206c01007387 */ /* 0x000fe80000100a00 */
[----:B------:R-:W-:Y:S04]  /*36f0*/  STL [R1+0x88c], R109 ;  /* 0x00088c6d01007387 */ /* 0x000fe80000100800 */
[----:B------:R-:W4:Y:S04]  /*3700*/  @P6 LDG.E.U16 R57, desc[UR16][R112.64] ;  /* 0x0000001070396981 */ /* 0x000f28000c1e1500 */
[----:B------:R-:W3:Y:S01]  /*3710*/  @P6 LDG.E.U16 R44, desc[UR16][R110.64] ;  /* 0x000000106e2c6981 */ /* 0x000ee2000c1e1500 */
[----:B------:R-:W-:-:S03]  /*3720*/  ISETP.GE.U32.AND P6, PT, R0, 0x7fffffb7, PT ;  /* 0x7fffffb70000780c */ /* 0x000fc60003fc6070 */
[----:B------:R0:W-:Y:S04]  /*3730*/  STL [R1+0x888], R108 ;  /* 0x0008886c01007387 */ /* 0x0001e80000100800 */
[----:B------:R-:W-:Y:S04]  /*3740*/  STL.64 [R1+0x728], R106 ;  /* 0x0007286a01007387 */ /* 0x000fe80000100a00 */
[----:B------:R-:W-:Y:S04]  /*3750*/  STL [R1+0x890], R107 ;  /* 0x0008906b01007387 */ /* 0x000fe80000100800 */
[----:B------:R0:W-:Y:S04]  /*3760*/  STL [R1+0x884], R106 ;  /* 0x0008846a01007387 */ /* 0x0001e80000100800 */
[----:B------:R1:W3:Y:S01]  /*3770*/  @P5 LDG.E.U16 R125, desc[UR16][R106.64] ;  /* 0x000000106a7d5981 */ /* 0x0002e2000c1e1500 */
[----:B------:R-:W-:Y:S01]  /*3780*/  LOP3.LUT P5, RZ, R38, 0x1, RZ, 0xc0, !PT ;  /* 0x0000000126ff7812 */ /* 0x000fe200078ac0ff */
[----:B------:R-:W-:Y:S01]  /*3790*/  IMAD R45, R122, 0x11, RZ ;  /* 0x000000117a2d7824 */ /* 0x000fe200078e02ff */
[----:B------:R-:W-:-:S02]  /*37a0*/  PRMT R49, RZ, 0x7610, R49 ;  /* 0x00007610ff317816 */ /* 0x000fc40000000031 */
[----:B------:R-:W-:Y:S02]  /*37b0*/  PRMT R50, RZ, 0x7610, R50 ;  /* 0x00007610ff327816 */ /* 0x000fe40000000032 */
[----:B------:R-:W-:Y:S01]  /*37c0*/  SHF.R.U32.HI R0, RZ, 0x6, R4 ;  /* 0x00000006ff007819 */ /* 0x000fe20000011604 */
[C---:B0-----:R-:W-:Y:S01]  /*37d0*/  IMAD.WIDE R78, R45.reuse, 0x2, R120 ;  /* 0x000000022d4e7825 */ /* 0x041fe200078e0278 */
[----:B------:R-:W-:Y:S02]  /*37e0*/  PRMT R51, RZ, 0x7610, R51 ;  /* 0x00007610ff337816 */ /* 0x000fe40000000033 */
[----:B------:R-:W-:Y:S01]  /*37f0*/  PRMT R12, RZ, 0x7610, R12 ;  /* 0x00007610ff0c7816 */ /* 0x000fe2000000000c */
[----:B-1----:R-:W-:Y:S01]  /*3800*/  IMAD.WIDE R74, R45, 0x2, R118 ;  /* 0x000000022d4a7825 */ /* 0x002fe200078e0276 */
[----:B------:R-:W-:Y:S02]  /*3810*/  SHF.R.U64 R38, R3, 0x1e, RZ ;  /* 0x0000001e03267819 */ /* 0x000fe400000012ff */
[----:B------:R-:W3:Y:S04]  /*3820*/  @P5 LDG.E.U16 R51, desc[UR16][R78.64] ;  /* 0x000000104e335981 */ /* 0x000ee8000c1e1500 */
[----:B------:R-:W3:Y:S01]  /*3830*/  @P5 LDG.E.U16 R12, desc[UR16][R74.64] ;  /* 0x000000104a0c5981 */ /* 0x000ee2000c1e1500 */
[----:B------:R-:W-:Y:S01]  /*3840*/  LOP3.LUT P5, RZ, R38, 0x1, RZ, 0xc0, !PT ;  /* 0x0000000126ff7812 */ /* 0x000fe200078ac0ff */
[----:B------:R-:W-:Y:S01]  /*3850*/  IMAD R45, R122, 0x21, RZ ;  /* 0x000000217a2d7824 */ /* 0x000fe200078e02ff */
[----:B------:R-:W-:-:S02]  /*3860*/  PRMT R65, RZ, 0x7610, R65 ;  /* 0x00007610ff417816 */ /* 0x000fc40000000041 */
[----:B------:R-:W-:Y:S02]  /*3870*/  PRMT R63, RZ, 0x7610, R63 ;  /* 0x00007610ff3f7816 */ /* 0x000fe4000000003f */
[----:B------:R-:W-:Y:S02]  /*3880*/  PRMT R124, RZ, 0x7610, R124 ;  /* 0x00007610ff7c7816 */ /* 0x000fe4000000007c */
[----:B------:R-:W-:Y:S02]  /*3890*/  PRMT R66, RZ, 0x7610, R66 ;  /* 0x00007610ff427816 */ /* 0x000fe40000000042 */
[----:B------:R-:W-:Y:S01]  /*38a0*/  SHF.R.U64 R38, R3, 0xe, RZ ;  /* 0x0000000e03267819 */ /* 0x000fe200000012ff */
[C---:B------:R-:W-:Y:S01]  /*38b0*/  IMAD R103, R122.reuse, 0x29, RZ ;  /* 0x000000297a677824 */ /* 0x040fe200078e02ff */
[----:B------:R-:W-:Y:S01]  /*38c0*/  PRMT R67, RZ, 0x7610, R67 ;  /* 0x00007610ff437816 */ /* 0x000fe20000000043 */
[----:B------:R-:W-:Y:S01]  /*38d0*/  IMAD R98, R122, 0x31, RZ ;  /* 0x000000317a627824 */ /* 0x000fe200078e02ff */
[----:B------:R-:W-:Y:S01]  /*38e0*/  PRMT R13, RZ, 0x7610, R13 ;  /* 0x00007610ff0d7816 */ /* 0x000fe2000000000d */
[----:B------:R-:W-:Y:S01]  /*38f0*/  IMAD.WIDE R104, R103, 0x2, R120 ;  /* 0x0000000267687825 */ /* 0x000fe200078e0278 */
[----:B------:R-:W-:-:S03]  /*3900*/  PRMT R64, RZ, 0x7610, R64 ;  /* 0x00007610ff407816 */ /* 0x000fc60000000040 */
[----:B------:R-:W-:Y:S01]  /*3910*/  IMAD.WIDE R102, R103, 0x2, R118 ;  /* 0x0000000267667825 */ /* 0x000fe200078e0276 */
[----:B------:R-:W-:-:S03]  /*3920*/  PRMT R60, RZ, 0x7610, R60 ;  /* 0x00007610ff3c7816 */ /* 0x000fc6000000003c */
[----:B------:R-:W-:-:S04]  /*3930*/  IMAD.WIDE R100, R98, 0x2, R120 ;  /* 0x0000000262647825 */ /* 0x000fc800078e0278 */
[----:B------:R-:W-:-:S04]  /*3940*/  IMAD.WIDE R98, R98, 0x2, R118 ;  /* 0x0000000262627825 */ /* 0x000fc800078e0276 */
[----:B------:R-:W-:Y:S01]  /*3950*/  IMAD R94, R122, 0x39, RZ ;  /* 0x000000397a5e7824 */ /* 0x000fe200078e02ff */
[----:B------:R-:W-:Y:S02]  /*3960*/  PRMT R56, RZ, 0x7610, R56 ;  /* 0x00007610ff387816 */ /* 0x000fe40000000038 */
[----:B------:R-:W-:Y:S01]  /*3970*/  PRMT R61, RZ, 0x7610, R61 ;  /* 0x00007610ff3d7816 */ /* 0x000fe2000000003d */
[----:B------:R-:W-:Y:S01]  /*3980*/  IMAD.WIDE R96, R94, 0x2, R120 ;  /* 0x000000025e607825 */ /* 0x000fe200078e0278 */
[----:B------:R-:W-:-:S03]  /*3990*/  PRMT R52, RZ, 0x7610, R52 ;  /* 0x00007610ff347816 */ /* 0x000fc60000000034 */
[----:B------:R-:W-:Y:S01]  /*39a0*/  IMAD.WIDE R94, R94, 0x2, R118 ;  /* 0x000000025e5e7825 */ /* 0x000fe200078e0276 */
[----:B------:R-:W-:Y:S02]  /*39b0*/  PRMT R53, RZ, 0x7610, R53 ;  /* 0x00007610ff357816 */ /* 0x000fe40000000035 */
[----:B------:R-:W-:Y:S02]  /*39c0*/  PRMT R55, RZ, 0x7610, R55 ;  /* 0x00007610ff377816 */ /* 0x000fe40000000037 */
[----:B------:R-:W-:Y:S02]  /*39d0*/  PRMT R62, RZ, 0x7610, R62 ;  /* 0x00007610ff3e7816 */ /* 0x000fe4000000003e */
[----:B------:R-:W-:Y:S02]  /*39e0*/  PRMT R48, RZ, 0x7610, R48 ;  /* 0x00007610ff307816 */ /* 0x000fe40000000030 */
[----:B------:R-:W-:Y:S02]  /*39f0*/  PRMT R59, RZ, 0x7610, R59 ;  /* 0x00007610ff3b7816 */ /* 0x000fe4000000003b */
[----:B------:R-:W-:-:S02]  /*3a00*/  PRMT R108, RZ, 0x7610, R108 ;  /* 0x00007610ff6c7816 */ /* 0x000fc4000000006c */
[----:B------:R-:W-:Y:S02]  /*3a10*/  PRMT R106, RZ, 0x7610, R106 ;  /* 0x00007610ff6a7816 */ /* 0x000fe4000000006a */
[----:B------:R-:W-:Y:S02]  /*3a20*/  PRMT R107, RZ, 0x7610, R107 ;  /* 0x00007610ff6b7816 */ /* 0x000fe4000000006b */
[----:B------:R-:W-:Y:S01]  /*3a30*/  PRMT R109, RZ, 0x7610, R109 ;  /* 0x00007610ff6d7816 */ /* 0x000fe2000000006d */
[----:B------:R-:W-:Y:S01]  /*3a40*/  IMAD R90, R122, 0x2a, RZ ;  /* 0x0000002a7a5a7824 */ /* 0x000fe200078e02ff */
[----:B------:R-:W-:-:S03]  /*3a50*/  PRMT R73, RZ, 0x7610, R73 ;  /* 0x00007610ff497816 */ /* 0x000fc60000000049 */
[----:B------:R-:W-:Y:S01]  /*3a60*/  IMAD.WIDE R92, R90, 0x2, R120 ;  /* 0x000000025a5c7825 */ /* 0x000fe200078e0278 */
[----:B------:R-:W-:-:S03]  /*3a70*/  PRMT R47, RZ, 0x7610, R47 ;  /* 0x00007610ff2f7816 */ /* 0x000fc6000000002f */
[----:B------:R-:W-:Y:S01]  /*3a80*/  IMAD.WIDE R90, R90, 0x2, R118 ;  /* 0x000000025a5a7825 */ /* 0x000fe200078e0276 */
[----:B------:R-:W-:-:S03]  /*3a90*/  PRMT R46, RZ, 0x7610, R46 ;  /* 0x00007610ff2e7816 */ /* 0x000fc6000000002e */
[----:B------:R-:W-:Y:S01]  /*3aa0*/  IMAD R86, R122, 0x32, RZ ;  /* 0x000000327a567824 */ /* 0x000fe200078e02ff */
[----:B------:R-:W-:-:S03]  /*3ab0*/  PRMT R72, RZ, 0x7610, R72 ;  /* 0x00007610ff487816 */ /* 0x000fc60000000048 */
[----:B------:R-:W-:Y:S01]  /*3ac0*/  IMAD.WIDE R88, R86, 0x2, R120 ;  /* 0x0000000256587825 */ /* 0x000fe200078e0278 */
[----:B--2---:R0:W-:Y:S03]  /*3ad0*/  STL [R1+0x38], R43 ;  /* 0x0000382b01007387 */ /* 0x0041e60000100800 */
[----:B0-----:R-:W-:-:S04]  /*3ae0*/  IMAD R43, R122, 0x9, RZ ;  /* 0x000000097a2b7824 */ /* 0x001fc800078e02ff */
[----:B------:R-:W-:-:S04]  /*3af0*/  IMAD.WIDE R82, R43, 0x2, R120 ;  /* 0x000000022b527825 */ /* 0x000fc800078e0278 */
[----:B------:R-:W-:Y:S01]  /*3b00*/  IMAD.WIDE R80, R43, 0x2, R118 ;  /* 0x000000022b507825 */ /* 0x000fe200078e0276 */
[----:B------:R0:W2:Y:S04]  /*3b10*/  @!P6 LDG.E.U16 R49, desc[UR16][R82.64] ;  /* 0x000000105231e981 */ /* 0x0000a8000c1e1500 */
[----:B------:R1:W2:Y:S01]  /*3b20*/  @!P6 LDG.E.U16 R50, desc[UR16][R80.64] ;  /* 0x000000105032e981 */ /* 0x0002a2000c1e1500 */
[----:B------:R-:W-:Y:S01]  /*3b30*/  LOP3.LUT P6, RZ, R0, 0x1, RZ, 0xc0, !PT ;  /* 0x0000000100ff7812 */ /* 0x000fe200078cc0ff */
[----:B------:R-:W-:Y:S02]  /*3b40*/  IMAD R43, R122, 0x19, RZ ;  /* 0x000000197a2b7824 */ /* 0x000fe400078e02ff */
[----:B------:R0:W-:Y:S01]  /*3b50*/  STL.64 [R1+0x1a0], R82 ;  /* 0x0001a05201007387 */ /* 0x0001e20000100a00 */
[----:B------:R-:W-:-:S03]  /*3b60*/  SHF.R.U64 R0, R3, 0x16, RZ ;  /* 0x0000001603007819 */ /* 0x000fc600000012ff */
[----:B------:R1:W-:Y:S04]  /*3b70*/  STL.64 [R1+0x198], R80 ;  /* 0x0001985001007387 */ /* 0x0003e80000100a00 */
[----:B------:R1:W-:Y:S01]  /*3b80*/  STL.64 [R1+0x120], R78 ;  /* 0x0001204e01007387 */ /* 0x0003e20000100a00 */
[----:B0-----:R-:W-:-:S03]  /*3b90*/  IMAD.WIDE R82, R43, 0x2, R120 ;  /* 0x000000022b527825 */ /* 0x001fc600078e0278 */
[----:B------:R0:W-:Y:S01]  /*3ba0*/  STL.64 [R1+0x118], R74 ;  /* 0x0001184a01007387 */ /* 0x0001e20000100a00 */
[----:B-1----:R-:W-:-:S03]  /*3bb0*/  IMAD.WIDE R80, R43, 0x2, R118 ;  /* 0x000000022b507825 */ /* 0x002fc600078e0276 */
[----:B------:R-:W2:Y:S01]  /*3bc0*/  @P6 LDG.E.U16 R65, desc[UR16][R82.64] ;  /* 0x0000001052416981 */ /* 0x000ea2000c1e1500 */
[----:B------:R-:W-:-:S03]  /*3bd0*/  IMAD.WIDE R78, R45, 0x2, R120 ;  /* 0x000000022d4e7825 */ /* 0x000fc600078e0278 */
[----:B------:R-:W2:Y:S01]  /*3be0*/  @P6 LDG.E.U16 R63, desc[UR16][R80.64] ;  /* 0x00000010503f6981 */ /* 0x000ea2000c1e1500 */
[----:B------:R-:W-:Y:S01]  /*3bf0*/  LOP3.LUT P6, RZ, R0, 0x1, RZ, 0xc0, !PT ;  /* 0x0000000100ff7812 */ /* 0x000fe200078cc0ff */
[----:B0-----:R-:W-:Y:S02]  /*3c00*/  IMAD.WIDE R74, R45, 0x2, R118 ;  /* 0x000000022d4a7825 */ /* 0x001fe400078e0276 */
[----:B------:R0:W2:Y:S04]  /*3c10*/  @P5 LDG.E.U16 R124, desc[UR16][R78.64] ;  /* 0x000000104e7c5981 */ /* 0x0000a8000c1e1500 */
[----:B------:R1:W2:Y:S01]  /*3c20*/  @P5 LDG.E.U16 R66, desc[UR16][R74.64] ;  /* 0x000000104a425981 */ /* 0x0002a2000c1e1500 */
[----:B------:R-:W-:Y:S02]  /*3c30*/  LOP3.LUT P5, RZ, R38, 0x1, RZ, 0xc0, !PT ;  /* 0x0000000126ff7812 */ /* 0x000fe400078ac0ff */
[----:B------:R-:W-:Y:S01]  /*3c40*/  SHF.R.U64 R0, R3, 0x6, RZ ;  /* 0x0000000603007819 */ /* 0x000fe200000012ff */
[----:B------:R-:W-:-:S02]  /*3c50*/  VIADD R38, R2, 0xfffffffe ;  /* 0xfffffffe02267836 */ /* 0x000fc40000000000 */
[----:B------:R-:W2:Y:S04]  /*3c60*/  @P6 LDG.E.U16 R67, desc[UR16][R104.64] ;  /* 0x0000001068436981 */ /* 0x000ea8000c1e1500 */
[----:B------:R-:W2:Y:S01]  /*3c70*/  @P6 LDG.E.U16 R13, desc[UR16][R102.64] ;  /* 0x00000010660d6981 */ /* 0x000ea2000c1e1500 */
[----:B------:R-:W-:-:S03]  /*3c80*/  LOP3.LUT P6, RZ, R0, 0x1, RZ, 0xc0, !PT ;  /* 0x0000000100ff7812 */ /* 0x000fc600078cc0ff */
[----:B------:R-:W2:Y:S04]  /*3c90*/  @P5 LDG.E.U16 R64, desc[UR16][R100.64] ;  /* 0x0000001064405981 */ /* 0x000ea8000c1e1500 */
[----:B------:R-:W2:Y:S01]  /*3ca0*/  @P5 LDG.E.U16 R60, desc[UR16][R98.64] ;  /* 0x00000010623c5981 */ /* 0x000ea2000c1e1500 */
[----:B------:R-:W-:Y:S01]  /*3cb0*/  ISETP.GE.U32.AND P5, PT, R38, 0x7fffffbf, PT ;  /* 0x7fffffbf2600780c */ /* 0x000fe20003fa6070 */
[C---:B------:R-:W-:Y:S02]  /*3cc0*/  VIADD R38, R2.reuse, 0xfffffffd ;  /* 0xfffffffd02267836 */ /* 0x040fe40000000000 */
[----:B------:R-:W-:Y:S04]  /*3cd0*/  STL.64 [R1+0xa0], R82 ;  /* 0x0000a05201007387 */ /* 0x000fe80000100a00 */
[----:B------:R-:W-:Y:S01]  /*3ce0*/  STL.64 [R1+0x98], R80 ;  /* 0x0000985001007387 */ /* 0x000fe20000100a00 */
[----:B------:R-:W-:-:S03]  /*3cf0*/  VIADD R0, R2, 0xfffffff5 ;  /* 0xfffffff502007836 */ /* 0x000fc60000000000 */
[----:B------:R0:W-:Y:S04]  /*3d00*/  STL.64 [R1+0x20], R78 ;  /* 0x0000204e01007387 */ /* 0x0001e80000100a00 */
[----:B------:R1:W-:Y:S04]  /*3d10*/  STL.64 [R1+0x18], R74 ;  /* 0x0000184a01007387 */ /* 0x0003e80000100a00 */
[----:B------:R-:W-:Y:S01]  /*3d20*/  STL.64 [R1+0x730], R104 ;  /* 0x0007306801007387 */ /* 0x000fe20000100a00 */
[----:B0-----:R-:W-:-:S03]  /*3d30*/  IMAD.WIDE R78, R122, 0x2, R120 ;  /* 0x000000027a4e7825 */ /* 0x001fc600078e0278 */
[----:B------:R-:W-:Y:S01]  /*3d40*/  STL.64 [R1+0x738], R102 ;  /* 0x0007386601007387 */ /* 0x000fe20000100a00 */
[----:B-1----:R-:W-:-:S03]  /*3d50*/  IMAD.WIDE R74, R122, 0x2, R118 ;  /* 0x000000027a4a7825 */ /* 0x002fc600078e0276 */
[----:B------:R-:W2:Y:S04]  /*3d60*/  @P6 LDG.E.U16 R56, desc[UR16][R96.64] ;  /* 0x0000001060386981 */ /* 0x000ea8000c1e1500 */
[----:B------:R-:W2:Y:S01]  /*3d70*/  @P6 LDG.E.U16 R61, desc[UR16][R94.64] ;  /* 0x000000105e3d6981 */ /* 0x000ea2000c1e1500 */
[----:B------:R-:W-:-:S03]  /*3d80*/  ISETP.GE.U32.AND P6, PT, R38, 0x7fffffbe, PT ;  /* 0x7fffffbe2600780c */ /* 0x000fc60003fc6070 */
[----:B------:R-:W-:Y:S01]  /*3d90*/  STL [R1+0x878], R103 ;  /* 0x0008786701007387 */ /* 0x000fe20000100800 */
[----:B------:R-:W-:-:S03]  /*3da0*/  IMAD.SHL.U32 R38, R122, 0x2, RZ ;  /* 0x000000027a267824 */ /* 0x000fc600078e00ff */
[----:B------:R-:W-:Y:S04]  /*3db0*/  STL [R1+0x874], R102 ;  /* 0x0008746601007387 */ /* 0x000fe80000100800 */
[----:B------:R-:W-:Y:S04]  /*3dc0*/  STL.64 [R1+0x740], R100 ;  /* 0x0007406401007387 */ /* 0x000fe80000100a00 */
[----:B------:R-:W-:Y:S04]  /*3dd0*/  STL [R1+0x87c], R101 ;  /* 0x00087c6501007387 */ /* 0x000fe80000100800 */
[----:B------:R0:W2:Y:S04]  /*3de0*/  @!P5 LDG.E.U16 R52, desc[UR16][R78.64] ;  /* 0x000000104e34d981 */ /* 0x0000a8000c1e1500 */
[----:B------:R1:W2:Y:S01]  /*3df0*/  @!P5 LDG.E.U16 R53, desc[UR16][R74.64] ;  /* 0x000000104a35d981 */ /* 0x0002a2000c1e1500 */
[----:B------:R-:W-:-:S03]  /*3e00*/  ISETP.GE.U32.AND P5, PT, R0, 0x7fffffb6, PT ;  /* 0x7fffffb60000780c */ /* 0x000fc60003fa6070 */
[----:B------:R-:W-:Y:S01]  /*3e10*/  STL [R1+0x86c], R100 ;  /* 0x00086c6401007387 */ /* 0x000fe20000100800 */
[----:B------:R-:W-:-:S03]  /*3e20*/  IMAD R43, R122, 0xa, RZ ;  /* 0x0000000a7a2b7824 */ /* 0x000fc600078e02ff */
[----:B------:R-:W-:Y:S01]  /*3e30*/  STL.64 [R1+0x748], R98 ;  /* 0x0007486201007387 */ /* 0x000fe20000100a00 */
[----:B------:R-:W-:-:S03]  /*3e40*/  IMAD.WIDE R82, R38, 0x2, R120 ;  /* 0x0000000226527825 */ /* 0x000fc600078e0278 */
[----:B------:R-:W-:Y:S01]  /*3e50*/  STL [R1+0x864], R99 ;  /* 0x0008646301007387 */ /* 0x000fe20000100800 */
[----:B------:R-:W-:-:S03]  /*3e60*/  IMAD.WIDE R80, R38, 0x2, R118 ;  /* 0x0000000226507825 */ /* 0x000fc600078e0276 */
[----:B------:R-:W-:Y:S01]  /*3e70*/  STL [R1+0x860], R98 ;  /* 0x0008606201007387 */ /* 0x000fe20000100800 */
[----:B------:R-:W-:-:S03]  /*3e80*/  SHF.R.U32.HI R0, RZ, 0x5, R4 ;  /* 0x00000005ff007819 */ /* 0x000fc60000011604 */
[----:B------:R-:W-:Y:S04]  /*3e90*/  STL.64 [R1+0x750], R96 ;  /* 0x0007506001007387 */ /* 0x000fe80000100a00 */
[----:B------:R0:W-:Y:S04]  /*3ea0*/  STL.64 [R1+0x220], R78 ;  /* 0x0002204e01007387 */ /* 0x0001e80000100a00 */
[----:B------:R-:W-:Y:S01]  /*3eb0*/  STL [R1+0x870], R96 ;  /* 0x0008706001007387 */ /* 0x000fe20000100800 */
[----:B------:R-:W-:-:S03]  /*3ec0*/  SHF.R.U32.HI R38, RZ, 0xd, R4 ;  /* 0x0000000dff267819 */ /* 0x000fc60000011604 */
[----:B------:R1:W-:Y:S01]  /*3ed0*/  STL.64 [R1+0x218], R74 ;  /* 0x0002184a01007387 */ /* 0x0003e20000100a00 */
[----:B0-----:R-:W-:-:S03]  /*3ee0*/  IMAD.WIDE R78, R43, 0x2, R120 ;  /* 0x000000022b4e7825 */ /* 0x001fc600078e0278 */
[----:B------:R0:W2:Y:S04]  /*3ef0*/  @!P6 LDG.E.U16 R55, desc[UR16][R82.64] ;  /* 0x000000105237e981 */ /* 0x0000a8000c1e1500 */
[----:B------:R0:W2:Y:S01]  /*3f00*/  @!P6 LDG.E.U16 R62, desc[UR16][R80.64] ;  /* 0x00000010503ee981 */ /* 0x0000a2000c1e1500 */
[----:B------:R-:W-:Y:S01]  /*3f10*/  LOP3.LUT P6, RZ, R0, 0x1, RZ, 0xc0, !PT ;  /* 0x0000000100ff7812 */ /* 0x000fe200078cc0ff */
[----:B-1----:R-:W-:Y:S02]  /*3f20*/  IMAD.WIDE R74, R43, 0x2, R118 ;  /* 0x000000022b4a7825 */ /* 0x002fe400078e0276 */
[----:B------:R-:W-:Y:S04]  /*3f30*/  STL [R1+0x868], R97 ;  /* 0x0008686101007387 */ /* 0x000fe80000100800 */
[----:B------:R-:W-:Y:S01]  /*3f40*/  STL.64 [R1+0x758], R94 ;  /* 0x0007585e01007387 */ /* 0x000fe20000100a00 */
[----:B------:R-:W-:-:S03]  /*3f50*/  IMAD R43, R122, 0x1a, RZ ;  /* 0x0000001a7a2b7824 */ /* 0x000fc600078e02ff */
[----:B------:R-:W-:Y:S04]  /*3f60*/  STL [R1+0x880], R95 ;  /* 0x0008805f01007387 */ /* 0x000fe80000100800 */
[----:B------:R-:W-:Y:S04]  /*3f70*/  STL [R1+0x82c], R94 ;  /* 0x00082c5e01007387 */ /* 0x000fe80000100800 */
[----:B------:R1:W2:Y:S04]  /*3f80*/  @!P5 LDG.E.U16 R48, desc[UR16][R78.64] ;  /* 0x000000104e30d981 */ /* 0x0002a8000c1e1500 */
[----:B------:R0:W2:Y:S01]  /*3f90*/  @!P5 LDG.E.U16 R59, desc[UR16][R74.64] ;  /* 0x000000104a3bd981 */ /* 0x0000a2000c1e1500 */
[----:B------:R-:W-:Y:S01]  /*3fa0*/  LOP3.LUT P5, RZ, R38, 0x1, RZ, 0xc0, !PT ;  /* 0x0000000126ff7812 */ /* 0x000fe200078ac0ff */
[----:B------:R-:W-:-:S02]  /*3fb0*/  IMAD R38, R122, 0x12, RZ ;  /* 0x000000127a267824 */ /* 0x000fc400078e02ff */
[----:B------:R0:W-:Y:S04]  /*3fc0*/  STL.64 [R1+0x210], R82 ;  /* 0x0002105201007387 */ /* 0x0001e80000100a00 */
[----:B------:R1:W-:Y:S04]  /*3fd0*/  STL.64 [R1+0x208], R80 ;  /* 0x0002085001007387 */ /* 0x0003e80000100a00 */
[----:B------:R3:W-:Y:S04]  /*3fe0*/  STL.64 [R1+0x190], R78 ;  /* 0x0001904e01007387 */ /* 0x0007e80000100a00 */
[----:B------:R4:W-:Y:S01]  /*3ff0*/  STL.64 [R1+0x188], R74 ;  /* 0x0001884a01007387 */ /* 0x0009e20000100a00 */
[----:B0-----:R-:W-:-:S04]  /*4000*/  IMAD.WIDE R82, R38, 0x2, R120 ;  /* 0x0000000226527825 */ /* 0x001fc800078e0278 */
[----:B-1----:R-:W-:Y:S01]  /*4010*/  IMAD.WIDE R80, R38, 0x2, R118 ;  /* 0x0000000226507825 */ /* 0x002fe200078e0276 */
[----:B------:R-:W-:Y:S01]  /*4020*/  SHF.R.U64 R38, R3, 0x15, RZ ;  /* 0x0000001503267819 */ /* 0x000fe200000012ff */
[----:B------:R-:W2:Y:S02]  /*4030*/  @P5 LDG.E.U16 R107, desc[UR16][R82.64] ;  /* 0x00000010526b5981 */ /* 0x000ea4000c1e1500 */
[----:B---3--:R-:W-:Y:S01]  /*4040*/  IMAD.WIDE R78, R43, 0x2, R120 ;  /* 0x000000022b4e7825 */ /* 0x008fe200078e0278 */
[----:B------:R-:W-:Y:S01]  /*4050*/  SHF.R.U64 R0, R3, 0x1d, RZ ;  /* 0x0000001d03007819 */ /* 0x000fe200000012ff */
[----:B------:R-:W3:Y:S02]  /*4060*/  @P5 LDG.E.U16 R109, desc[UR16][R80.64] ;  /* 0x00000010506d5981 */ /* 0x000ee4000c1e1500 */
[----:B----4-:R-:W-:Y:S02]  /*4070*/  IMAD.WIDE R74, R43, 0x2, R118 ;  /* 0x000000022b4a7825 */ /* 0x010fe400078e0276 */
[----:B------:R0:W4:Y:S04]  /*4080*/  @P6 LDG.E.U16 R108, desc[UR16][R78.64] ;  /* 0x000000104e6c6981 */ /* 0x000128000c1e1500 */
[----:B------:R1:W2:Y:S01]  /*4090*/  @P6 LDG.E.U16 R106, desc[UR16][R74.64] ;  /* 0x000000104a6a6981 */ /* 0x0002a2000c1e1500 */
[----:B------:R-:W-:Y:S01]  /*40a0*/  LOP3.LUT P6, RZ, R38, 0x1, RZ, 0xc0, !PT ;  /* 0x0000000126ff7812 */ /* 0x000fe200078cc0ff */
[----:B------:R-:W-:Y:S01]  /*40b0*/  IMAD R38, R122, 0x22, RZ ;  /* 0x000000227a267824 */ /* 0x000fe200078e02ff */
[----:B------:R-:W-:Y:S01]  /*40c0*/  LOP3.LUT P5, RZ, R0, 0x1, RZ, 0xc0, !PT ;  /* 0x0000000100ff7812 */ /* 0x000fe200078ac0ff */
[----:B------:R-:W-:Y:S01]  /*40d0*/  STL.64 [R1+0x110], R82 ;  /* 0x0001105201007387 */ /* 0x000fe20000100a00 */
[----:B------:R-:W-:-:S03]  /*40e0*/  PRMT R45, RZ, 0x7610, R45 ;  /* 0x00007610ff2d7816 */ /* 0x000fc6000000002d */
[----:B------:R-:W-:Y:S04]  /*40f0*/  STL.64 [R1+0x108], R80 ;  /* 0x0001085001007387 */ /* 0x000fe80000100a00 */
[----:B------:R0:W-:Y:S04]  /*4100*/  STL.64 [R1+0x90], R78 ;  /* 0x0000904e01007387 */ /* 0x0001e80000100a00 */
[----:B------:R1:W-:Y:S01]  /*4110*/  STL.64 [R1+0x88], R74 ;  /* 0x0000884a01007387 */ /* 0x0003e20000100a00 */
[----:B------:R-:W-:-:S03]  /*4120*/  SHF.R.U64 R0, R3, 0xd, RZ ;  /* 0x0000000d03007819 */ /* 0x000fc600000012ff */
[----:B------:R-:W2:Y:S01]  /*4130*/  @P6 LDG.E.U16 R45, desc[UR16][R92.64] ;  /* 0x000000105c2d6981 */ /* 0x000ea2000c1e1500 */
[----:B0-----:R-:W-:-:S03]  /*4140*/  IMAD.WIDE R78, R38, 0x2, R120 ;  /* 0x00000002264e7825 */ /* 0x001fc600078e0278 */
[----:B------:R-:W2:Y:S01]  /*4150*/  @P6 LDG.E.U16 R73, desc[UR16][R90.64] ;  /* 0x000000105a496981 */ /* 0x000ea2000c1e1500 */
[----:B-1----:R-:W-:Y:S01]  /*4160*/  IMAD.WIDE R74, R38, 0x2, R118 ;  /* 0x00000002264a7825 */ /* 0x002fe200078e0276 */
[----:B------:R-:W-:Y:S02]  /*4170*/  SHF.R.U64 R38, R3, 0x5, RZ ;  /* 0x0000000503267819 */ /* 0x000fe400000012ff */
[----:B------:R-:W3:Y:S02]  /*4180*/  @P5 LDG.E.U16 R47, desc[UR16][R78.64] ;  /* 0x000000104e2f5981 */ /* 0x000ee4000c1e1500 */
[----:B------:R-:W-:Y:S02]  /*4190*/  LOP3.LUT P6, RZ, R38, 0x1, RZ, 0xc0, !PT ;  /* 0x0000000126ff7812 */ /* 0x000fe400078cc0ff */
[----:B------:R0:W3:Y:S01]  /*41a0*/  @P5 LDG.E.U16 R46, desc[UR16][R74.64] ;  /* 0x000000104a2e5981 */ /* 0x0000e2000c1e1500 */
[----:B------:R-:W-:Y:S01]  /*41b0*/  IMAD R82, R122, 0x3a, RZ ;  /* 0x0000003a7a527824 */ /* 0x000fe200078e02ff */
[----:B------:R-:W-:-:S02]  /*41c0*/  LOP3.LUT P5, RZ, R0, 0x1, RZ, 0xc0, !PT ;  /* 0x0000000100ff7812 */ /* 0x000fc400078ac0ff */
[----:B------:R-:W-:Y:S01]  /*41d0*/  PRMT R43, RZ, 0x7610, R43 ;  /* 0x00007610ff2b7816 */ /* 0x000fe2000000002b */
[----:B------:R-:W-:-:S04]  /*41e0*/  IMAD.WIDE R84, R82, 0x2, R120 ;  /* 0x0000000252547825 */ /* 0x000fc800078e0278 */
[----:B------:R-:W-:-:S05]  /*41f0*/  IMAD.WIDE R82, R82, 0x2, R118 ;  /* 0x0000000252527825 */ /* 0x000fca00078e0276 */
[----:B------:R-:W3:Y:S04]  /*4200*/  @P6 LDG.E.U16 R43, desc[UR16][R82.64] ;  /* 0x00000010522b6981 */ /* 0x000ee8000c1e1500 */
[----:B------:R-:W4:Y:S04]  /*4210*/  @P5 LDG.E.U16 R72, desc[UR16][R88.64] ;  /* 0x0000001058485981 */ /* 0x000f28000c1e1500 */
[----:B------:R-:W-:Y:S04]  /*4220*/  STL.64 [R1+0x10], R78 ;  /* 0x0000104e01007387 */ /* 0x000fe80000100a00 */
[----:B------:R0:W-:Y:S04]  /*4230*/  STL.64 [R1+0x8], R74 ;  /* 0x0000084a01007387 */ /* 0x0001e80000100a00 */
[----:B------:R-:W-:Y:S01]  /*4240*/  STL.64 [R1+0x760], R92 ;  /* 0x0007605c01007387 */ /* 0x000fe20000100a00 */
[----:B------:R-:W-:-:S03]  /*4250*/  IMAD.WIDE R86, R86, 0x2, R118 ;  /* 0x0000000256567825 */ /* 0x000fc600078e0276 */
[----:B------:R-:W-:Y:S01]  /*4260*/  STL [R1+0x818], R92 ;  /* 0x0008185c01007387 */ /* 0x000fe20000100800 */
[----:B------:R-:W-:-:S03]  /*4270*/  PRMT R68, RZ, 0x7610, R68 ;  /* 0x00007610ff447816 */ /* 0x000fc60000000044 */
[----:B------:R-:W-:Y:S01]  /*4280*/  STL [R1+0x810], R93 ;  /* 0x0008105d01007387 */ /* 0x000fe20000100800 */
[----:B------:R-:W-:-:S03]  /*4290*/  PRMT R69, RZ, 0x7610, R69 ;  /* 0x00007610ff457816 */ /* 0x000fc60000000045 */
[----:B------:R-:W-:Y:S04]  /*42a0*/  STL.64 [R1+0x768], R90 ;  /* 0x0007685a01007387 */ /* 0x000fe80000100a00 */
[----:B------:R-:W-:Y:S01]  /*42b0*/  STL [R1+0x81c], R90 ;  /* 0x00081c5a01007387 */ /* 0x000fe20000100800 */
[----:B------:R-:W-:-:S03]  /*42c0*/  VIADD R0, R2, 0xfffffff4 ;  /* 0xfffffff402007836 */ /* 0x000fc60000000000 */
[----:B------:R-:W-:Y:S01]  /*42d0*/  STL [R1+0x814], R91 ;  /* 0x0008145b01007387 */ /* 0x000fe20000100800 */
[----:B------:R-:W-:-:S03]  /*42e0*/  VIADD R38, R2, 0xfffffffc ;  /* 0xfffffffc02267836 */ /* 0x000fc60000000000 */
[----:B------:R-:W-:Y:S04]  /*42f0*/  STL.64 [R1+0x770], R88 ;  /* 0x0007705801007387 */ /* 0x000fe80000100a00 */
[----:B------:R-:W-:Y:S04]  /*4300*/  STL [R1+0x824], R88 ;  /* 0x0008245801007387 */ /* 0x000fe80000100800 */
[----:B------:R-:W-:Y:S04]  /*4310*/  STL [R1+0x820], R89 ;  /* 0x0008205901007387 */ /* 0x000fe80000100800 */
[----:B------:R-:W-:Y:S04]  /*4320*/  STL [R1+0x778], R87 ;  /* 0x0007785701007387 */ /* 0x000fe80000100800 */
[----:B------:R-:W-:Y:S04]  /*4330*/  STL [R1+0x828], R87 ;  /* 0x0008285701007387 */ /* 0x000fe80000100800 */
[----:B------:R-:W-:Y:S04]  /*4340*/  STL [R1+0x77c], R86 ;  /* 0x00077c5601007387 */ /* 0x000fe80000100800 */
[----:B------:R-:W4:Y:S01]  /*4350*/  @P6 LDG.E.U16 R68, desc[UR16][R84.64] ;  /* 0x0000001054446981 */ /* 0x000f22000c1e1500 */
[----:B------:R-:W-:-:S03]  /*4360*/  ISETP.GE.U32.AND P6, PT, R0, 0x7fffffb5, PT ;  /* 0x7fffffb50000780c */ /* 0x000fc60003fc6070 */
[----:B------:R-:W4:Y:S01]  /*4370*/  @P5 LDG.E.U16 R69, desc[UR16][R86.64] ;  /* 0x0000001056455981 */ /* 0x000f22000c1e1500 */
[----:B------:R-:W-:-:S03]  /*4380*/  ISETP.GE.U32.AND P5, PT, R38, 0x7fffffbd, PT ;  /* 0x7fffffbd2600780c */ /* 0x000fc60003fa6070 */
[----:B------:R-:W-:Y:S04]  /*4390*/  STL [R1+0x830], R86 ;  /* 0x0008305601007387 */ /* 0x000fe80000100800 */
[----:B------:R-:W-:Y:S04]  /*43a0*/  STL.64 [R1+0x780], R84 ;  /* 0x0007805401007387 */ /* 0x000fe80000100a00 */
[----:B------:R-:W-:Y:S01]  /*43b0*/  STL.64 [R1+0x788], R82 ;  /* 0x0007885201007387 */ /* 0x000fe20000100a00 */
[----:B------:R-:W-:Y:S01]  /*43c0*/  IMAD R0, R122, 0x3, RZ ;  /* 0x000000037a007824 */ /* 0x000fe200078e02ff */
[----:B------:R-:W-:-:S02]  /*43d0*/  PRMT R70, RZ, 0x7610, R70 ;  /* 0x00007610ff467816 */ /* 0x000fc40000000046 */
[----:B------:R-:W-:Y:S01]  /*43e0*/  PRMT R71, RZ, 0x7610, R71 ;  /* 0x00007610ff477816 */ /* 0x000fe20000000047 */
[----:B0-----:R-:W-:Y:S01]  /*43f0*/  IMAD.WIDE R74, R0, 0x2, R118 ;  /* 0x00000002004a7825 */ /* 0x001fe200078e0276 */
[----:B------:R-:W-:-:S04]  /*4400*/  PRMT R76, RZ, 0x7610, R76 ;  /* 0x00007610ff4c7816 */ /* 0x000fc8000000004c */
[----:B------:R0:W4:Y:S01]  /*4410*/  @!P5 LDG.E.U16 R71, desc[UR16][R74.64] ;  /* 0x000000104a47d981 */ /* 0x000122000c1e1500 */
[----:B------:R-:W-:-:S05]  /*4420*/  IMAD.WIDE R78, R0, 0x2, R120 ;  /* 0x00000002004e7825 */ /* 0x000fca00078e0278 */
[----:B------:R-:W4:Y:S04]  /*4430*/  @!P5 LDG.E.U16 R76, desc[UR16][R78.64] ;  /* 0x000000104e4cd981 */ /* 0x000f28000c1e1500 */
[----:B--2---:R-:W-:Y:S04]  /*4440*/  STL [R1+0x264], R73 ;  /* 0x0002644901007387 */ /* 0x004fe80000100800 */
[----:B---3--:R1:W-:Y:S04]  /*4450*/  STL [R1+0x294], R43 ;  /* 0x0002942b01007387 */ /* 0x0083e80000100800 */
[----:B----4-:R2:W-:Y:S01]  /*4460*/  STL [R1+0x260], R72 ;  /* 0x0002604801007387 */ /* 0x0105e20000100800 */
[----:B-1----:R-:W-:-:S04]  /*4470*/  IMAD R43, R122, 0xb, RZ ;  /* 0x0000000b7a2b7824 */ /* 0x002fc800078e02ff */
[----:B--2---:R-:W-:-:S05]  /*4480*/  IMAD.WIDE R72, R43, 0x2, R120 ;  /* 0x000000022b487825 */ /* 0x004fca00078e0278 */
[----:B------:R1:W2:Y:S01]  /*4490*/  @!P6 LDG.E.U16 R70, desc[UR16][R72.64] ;  /* 0x000000104846e981 */ /* 0x0002a2000c1e1500 */
[----:B------:R-:W-:-:S03]  /*44a0*/  PRMT R95, RZ, 0x7610, R95 ;  /* 0x00007610ff5f7816 */ /* 0x000fc6000000005f */
[----:B------:R-:W-:Y:S01]  /*44b0*/  STL.64 [R1+0x200], R78 ;  /* 0x0002004e01007387 */ /* 0x000fe20000100a00 */
[--C-:B------:R-:W-:Y:S02]  /*44c0*/  SHF.R.U32.HI R0, RZ, 0xc, R4.reuse ;  /* 0x0000000cff007819 */ /* 0x100fe40000011604 */
[----:B------:R-:W-:-:S04]  /*44d0*/  SHF.R.U32.HI R38, RZ, 0x4, R4 ;  /* 0x00000004ff267819 */ /* 0x000fc80000011604 */
[----:B------:R-:W-:Y:S01]  /*44e0*/  LOP3.LUT P5, RZ, R38, 0x1, RZ, 0xc0, !PT ;  /* 0x0000000126ff7812 */ /* 0x000fe200078ac0ff */
[C---:B------:R-:W-:Y:S01]  /*44f0*/  IMAD R38, R122.reuse, 0x13, RZ ;  /* 0x000000137a267824 */ /* 0x040fe200078e02ff */
[----:B------:R-:W-:Y:S02]  /*4500*/  PRMT R101, RZ, 0x7610, R101 ;  /* 0x00007610ff657816 */ /* 0x000fe40000000065 */
[----:B------:R-:W-:Y:S02]  /*4510*/  PRMT R103, RZ, 0x7610, R103 ;  /* 0x00007610ff677816 */ /* 0x000fe40000000067 */
[----:B------:R-:W-:Y:S02]  /*4520*/  PRMT R102, RZ, 0x7610, R102 ;  /* 0x00007610ff667816 */ /* 0x000fe40000000066 */
[----:B------:R-:W-:Y:S01]  /*4530*/  PRMT R96, RZ, 0x7610, R96 ;  /* 0x00007610ff607816 */ /* 0x000fe20000000060 */
[----:B------:R-:W-:Y:S01]  /*4540*/  IMAD R80, R122, 0x23, RZ ;  /* 0x000000237a507824 */ /* 0x000fe200078e02ff */
[----:B------:R-:W-:Y:S04]  /*4550*/  STL [R1+0x290], R68 ;  /* 0x0002904401007387 */ /* 0x000fe80000100800 */
[----:B------:R3:W-:Y:S02]  /*4560*/  STL [R1+0x25c], R69 ;  /* 0x00025c4501007387 */ /* 0x0007e40000100800 */
[----:B---3--:R-:W-:-:S05]  /*4570*/  IMAD.WIDE R68, R43, 0x2, R118 ;  /* 0x000000022b447825 */ /* 0x008fca00078e0276 */
[----:B------:R3:W4:Y:S01]  /*4580*/  @!P6 LDG.E.U16 R95, desc[UR16][R68.64] ;  /* 0x00000010445fe981 */ /* 0x000722000c1e1500 */
[----:B------:R-:W-:Y:S01]  /*4590*/  LOP3.LUT P6, RZ, R0, 0x1, RZ, 0xc0, !PT ;  /* 0x0000000100ff7812 */ /* 0x000fe200078cc0ff */
[----:B------:R-:W-:Y:S02]  /*45a0*/  IMAD R43, R122, 0x1b, RZ ;  /* 0x0000001b7a2b7824 */ /* 0x000fe400078e02ff */
[----:B------:R0:W-:Y:S04]  /*45b0*/  STL.64 [R1+0x1f8], R74 ;  /* 0x0001f84a01007387 */ /* 0x0001e80000100a00 */
[----:B------:R1:W-:Y:S04]  /*45c0*/  STL.64 [R1+0x180], R72 ;  /* 0x0001804801007387 */ /* 0x0003e80000100a00 */
[----:B------:R3:W-:Y:S01]  /*45d0*/  STL.64 [R1+0x178], R68 ;  /* 0x0001784401007387 */ /* 0x0007e20000100a00 */
[----:B------:R-:W-:Y:S01]  /*45e0*/  SHF.R.U64 R0, R3, 0x1c, RZ ;  /* 0x0000001c03007819 */ /* 0x000fe200000012ff */
[----:B0-----:R-:W-:-:S04]  /*45f0*/  IMAD.WIDE R74, R38, 0x2, R120 ;  /* 0x00000002264a7825 */ /* 0x001fc800078e0278 */
[--C-:B-1----:R-:W-:Y:S01]  /*4600*/  IMAD.WIDE R72, R38, 0x2, R118.reuse ;  /* 0x0000000226487825 */ /* 0x102fe200078e0276 */
[----:B------:R-:W-:Y:S01]  /*4610*/  SHF.R.U64 R38, R3, 0x14, RZ ;  /* 0x0000001403267819 */ /* 0x000fe200000012ff */
[----:B------:R-:W4:Y:S02]  /*4620*/  @P6 LDG.E.U16 R101, desc[UR16][R74.64] ;  /* 0x000000104a656981 */ /* 0x000f24000c1e1500 */
[----:B---3--:R-:W-:Y:S02]  /*4630*/  IMAD.WIDE R68, R43, 0x2, R118 ;  /* 0x000000022b447825 */ /* 0x008fe400078e0276 */
[----:B------:R-:W3:Y:S01]  /*4640*/  @P6 LDG.E.U16 R103, desc[UR16][R72.64] ;  /* 0x0000001048676981 */ /* 0x000ee2000c1e1500 */
[----:B------:R-:W-:-:S03]  /*4650*/  LOP3.LUT P6, RZ, R0, 0x1, RZ, 0xc0, !PT ;  /* 0x0000000100ff7812 */ /* 0x000fc600078cc0ff */
[----:B------:R0:W3:Y:S01]  /*4660*/  @P5 LDG.E.U16 R96, desc[UR16][R68.64] ;  /* 0x0000001044605981 */ /* 0x0000e2000c1e1500 */
[----:B------:R-:W-:Y:S02]  /*4670*/  PRMT R100, RZ, 0x7610, R100 ;  /* 0x00007610ff647816 */ /* 0x000fe40000000064 */
[----:B------:R-:W-:Y:S02]  /*4680*/  PRMT R97, RZ, 0x7610, R97 ;  /* 0x00007610ff617816 */ /* 0x000fe40000000061 */
[----:B------:R-:W-:Y:S02]  /*4690*/  PRMT R99, RZ, 0x7610, R99 ;  /* 0x00007610ff637816 */ /* 0x000fe40000000063 */
[----:B------:R-:W-:Y:S02]  /*46a0*/  PRMT R98, RZ, 0x7610, R98 ;  /* 0x00007610ff627816 */ /* 0x000fe40000000062 */
[----:B------:R-:W-:Y:S02]  /*46b0*/  SHF.R.U64 R0, R3, 0xc, RZ ;  /* 0x0000000c03007819 */ /* 0x000fe400000012ff */
[----:B------:R-:W-:-:S02]  /*46c0*/  PRMT R83, RZ, 0x7610, R83 ;  /* 0x00007610ff537816 */ /* 0x000fc40000000053 */
[----:B------:R-:W-:Y:S02]  /*46d0*/  PRMT R82, RZ, 0x7610, R82 ;  /* 0x00007610ff527816 */ /* 0x000fe40000000052 */
[----:B------:R-:W-:Y:S01]  /*46e0*/  PRMT R84, RZ, 0x7610, R84 ;  /* 0x00007610ff547816 */ /* 0x000fe20000000054 */
[----:B--2---:R-:W-:Y:S04]  /*46f0*/  STL [R1+0x29c], R70 ;  /* 0x00029c4601007387 */ /* 0x004fe80000100800 */
[----:B------:R1:W-:Y:S04]  /*4700*/  STL [R1+0x2a0], R71 ;  /* 0x0002a04701007387 */ /* 0x0003e80000100800 */
[----:B------:R-:W-:Y:S01]  /*4710*/  STL.64 [R1+0x100], R74 ;  /* 0x0001004a01007387 */ /* 0x000fe20000100a00 */
[----:B-1----:R-:W-:-:S03]  /*4720*/  IMAD.WIDE R70, R43, 0x2, R120 ;  /* 0x000000022b467825 */ /* 0x002fc600078e0278 */
[----:B------:R-:W-:Y:S04]  /*4730*/  STL.64 [R1+0xf8], R72 ;  /* 0x0000f84801007387 */ /* 0x000fe80000100a00 */
[----:B------:R-:W2:Y:S01]  /*4740*/  @P5 LDG.E.U16 R102, desc[UR16][R70.64] ;  /* 0x0000001046665981 */ /* 0x000ea2000c1e1500 */
[----:B------:R-:W-:-:S03]  /*4750*/  LOP3.LUT P5, RZ, R38, 0x1, RZ, 0xc0, !PT ;  /* 0x0000000126ff7812 */ /* 0x000fc600078ac0ff */
[----:B------:R-:W-:Y:S04]  /*4760*/  STL.64 [R1+0x80], R70 ;  /* 0x0000804601007387 */ /* 0x000fe80000100a00 */
[----:B------:R-:W-:Y:S04]  /*4770*/  STL.64 [R1+0x78], R68 ;  /* 0x0000784401007387 */ /* 0x000fe80000100a00 */
[----:B------:R1:W-:Y:S01]  /*4780*/  STL [R1+0x2a4], R76 ;  /* 0x0002a44c01007387 */ /* 0x0003e20000100800 */
[----:B------:R-:W-:Y:S01]  /*4790*/  SHF.R.U64 R38, R3, 0x4, RZ ;  /* 0x0000000403267819 */ /* 0x000fe200000012ff */
[----:B-1----:R-:W-:-:S02]  /*47a0*/  IMAD R76, R122, 0x2b, RZ ;  /* 0x0000002b7a4c7824 */ /* 0x002fc400078e02ff */
[----:B0-----:R-:W-:-:S04]  /*47b0*/  IMAD.WIDE R68, R80, 0x2, R120 ;  /* 0x0000000250447825 */ /* 0x001fc800078e0278 */
[----:B------:R-:W-:Y:S01]  /*47c0*/  IMAD.WIDE R80, R80, 0x2, R118 ;  /* 0x0000000250507825 */ /* 0x000fe200078e0276 */
[----:B------:R0:W2:Y:S03]  /*47d0*/  @P6 LDG.E.U16 R100, desc[UR16][R68.64] ;  /* 0x0000001044646981 */ /* 0x0000a6000c1e1500 */
[C---:B------:R-:W-:Y:S01]  /*47e0*/  IMAD.WIDE R78, R76.reuse, 0x2, R120 ;  /* 0x000000024c4e7825 */ /* 0x040fe200078e0278 */
[----:B------:R-:W2:Y:S03]  /*47f0*/  @P6 LDG.E.U16 R97, desc[UR16][R80.64] ;  /* 0x0000001050616981 */ /* 0x000ea6000c1e1500 */
[----:B------:R-:W-:Y:S01]  /*4800*/  IMAD.WIDE R76, R76, 0x2, R118 ;  /* 0x000000024c4c7825 */ /* 0x000fe200078e0276 */
[----:B------:R-:W-:Y:S01]  /*4810*/  LOP3.LUT P6, RZ, R0, 0x1, RZ, 0xc0, !PT ;  /* 0x0000000100ff7812 */ /* 0x000fe200078cc0ff */
[----:B------:R1:W2:Y:S04]  /*4820*/  @P5 LDG.E.U16 R99, desc[UR16][R78.64] ;  /* 0x000000104e635981 */ /* 0x0002a8000c1e1500 */
[----:B------:R0:W2:Y:S01]  /*4830*/  @P5 LDG.E.U16 R98, desc[UR16][R76.64] ;  /* 0x000000104c625981 */ /* 0x0000a2000c1e1500 */
[----:B------:R-:W-:Y:S01]  /*4840*/  LOP3.LUT P5, RZ, R38, 0x1, RZ, 0xc0, !PT ;  /* 0x0000000126ff7812 */ /* 0x000fe200078ac0ff */
[----:B------:R-:W-:-:S02]  /*4850*/  IMAD R72, R122, 0x33, RZ ;  /* 0x000000337a487824 */ /* 0x000fc400078e02ff */
[----:B------:R0:W-:Y:S02]  /*4860*/  STL.64 [R1], R68 ;  /* 0x0000004401007387 */ /* 0x0001e40000100a00 */
[----:B------:R-:W-:Y:S01]  /*4870*/  IMAD.WIDE R74, R72, 0x2, R120 ;  /* 0x00000002484a7825 */ /* 0x000fe200078e0278 */
[----:B------:R-:W-:-:S03]  /*4880*/  PRMT R43, RZ, 0x7610, R43 ;  /* 0x00007610ff2b7816 */ /* 0x000fc6000000002b */
[----:B------:R-:W-:Y:S01]  /*4890*/  IMAD.WIDE R72, R72, 0x2, R118 ;  /* 0x0000000248487825 */ /* 0x000fe200078e0276 */
[----:B------:R-:W2:Y:S04]  /*48a0*/  @P6 LDG.E.U16 R84, desc[UR16][R74.64] ;  /* 0x000000104a546981 */ /* 0x000ea8000c1e1500 */
[----:B------:R-:W2:Y:S01]  /*48b0*/  @P6 LDG.E.U16 R83, desc[UR16][R72.64] ;  /* 0x0000001048536981 */ /* 0x000ea2000c1e1500 */
[----:B0-----:R-:W-:-:S04]  /*48c0*/  IMAD R68, R122, 0x3b, RZ ;  /* 0x0000003b7a447824 */ /* 0x001fc800078e02ff */
[----:B------:R-:W-:-:S04]  /*48d0*/  IMAD.WIDE R70, R68, 0x2, R120 ;  /* 0x0000000244467825 */ /* 0x000fc800078e0278 */
[----:B------:R-:W-:Y:S01]  /*48e0*/  IMAD.WIDE R68, R68, 0x2, R118 ;  /* 0x0000000244447825 */ /* 0x000fe200078e0276 */
[----:B------:R-:W3:Y:S04]  /*48f0*/  @P5 LDG.E.U16 R82, desc[UR16][R70.64] ;  /* 0x0000001046525981 */ /* 0x000ee8000c1e1500 */
[----:B------:R-:W4:Y:S01]  /*4900*/  @P5 LDG.E.U16 R43, desc[UR16][R68.64] ;  /* 0x00000010442b5981 */ /* 0x000f22000c1e1500 */
[----:B------:R-:W-:-:S03]  /*4910*/  VIADD R0, R2, 0xfffffff3 ;  /* 0xfffffff302007836 */ /* 0x000fc60000000000 */
[----:B------:R-:W-:Y:S01]  /*4920*/  STL.64 [R1+0x790], R80 ;  /* 0x0007905001007387 */ /* 0x000fe20000100a00 */
[----:B------:R-:W-:-:S03]  /*4930*/  VIADD R38, R2, 0xfffffffb ;  /* 0xfffffffb02267836 */ /* 0x000fc60000000000 */
[----:B------:R1:W-:Y:S04]  /*4940*/  STL.64 [R1+0x798], R78 ;  /* 0x0007984e01007387 */ /* 0x0003e80000100a00 */
[----:B------:R-:W-:Y:S04]  /*4950*/  STL.64 [R1+0x7a0], R76 ;  /* 0x0007a04c01007387 */ /* 0x000fe80000100a00 */
[----:B------:R-:W-:Y:S01]  /*4960*/  STL.64 [R1+0x7a8], R74 ;  /* 0x0007a84a01007387 */ /* 0x000fe20000100a00 */
[----:B------:R-:W-:-:S03]  /*4970*/  ISETP.GE.U32.AND P5, PT, R0, 0x7fffffb4, PT ;  /* 0x7fffffb40000780c */ /* 0x000fc60003fa6070 */
[----:B------:R-:W-:Y:S04]  /*4980*/  STL.64 [R1+0x7b0], R72 ;  /* 0x0007b04801007387 */ /* 0x000fe80000100a00 */
[----:B------:R-:W-:Y:S01]  /*4990*/  STL.64 [R1+0x7b8], R70 ;  /* 0x0007b84601007387 */ /* 0x000fe20000100a00 */
[----:B------:R-:W-:Y:S01]  /*49a0*/  ISETP.GE.U32.AND P6, PT, R38, 0x7fffffbc, PT ;  /* 0x7fffffbc2600780c */ /* 0x000fe20003fc6070 */
[----:B------:R-:W-:Y:S01]  /*49b0*/  IMAD.SHL.U32 R0, R122, 0x4, RZ ;  /* 0x000000047a007824 */ /* 0x000fe200078e00ff */
[----:B------:R-:W-:Y:S01]  /*49c0*/  PRMT R8, RZ, 0x7610, R8 ;  /* 0x00007610ff087816 */ /* 0x000fe20000000008 */
[----:B------:R-:W-:Y:S01]  /*49d0*/  IMAD.MOV.U32 R85, RZ, RZ, R10 ;  /* 0x000000ffff557224 */ /* 0x000fe200078e000a */
[----:B------:R-:W-:Y:S02]  /*49e0*/  PRMT R9, RZ, 0x7610, R9 ;  /* 0x00007610ff097816 */ /* 0x000fe40000000009 */
[----:B-1----:R-:W-:-:S02]  /*49f0*/  PRMT R78, RZ, 0x7610, R78 ;  /* 0x00007610ff4e7816 */ /* 0x002fc4000000004e */
[----:B------:R-:W-:Y:S01]  /*4a00*/  PRMT R79, RZ, 0x7610, R79 ;  /* 0x00007610ff4f7816 */ /* 0x000fe2000000004f */
[----:B--2---:R0:W-:Y:S04]  /*4a10*/  STL [R1+0x330], R83 ;  /* 0x0003305301007387 */ /* 0x0041e80000100800 */
[----:B---3--:R-:W-:Y:S04]  /*4a20*/  STL [R1+0x32c], R82 ;  /* 0x00032c5201007387 */ /* 0x008fe80000100800 */
[----:B------:R1:W-:Y:S04]  /*4a30*/  STL [R1+0x334], R84 ;  /* 0x0003345401007387 */ /* 0x0003e80000100800 */
[----:B------:R-:W-:Y:S04]  /*4a40*/  STL.64 [R1+0x7c0], R68 ;  /* 0x0007c04401007387 */ /* 0x000fe80000100a00 */
[----:B----4-:R2:W-:Y:S01]  /*4a50*/  STL [R1+0x328], R43 ;  /* 0x0003282b01007387 */ /* 0x0105e20000100800 */
[----:B0-----:R-:W-:-:S02]  /*4a60*/  IMAD.MOV.U32 R83, RZ, RZ, R13 ;  /* 0x000000ffff537224 */ /* 0x001fc400078e000d */
[----:B-1----:R-:W-:Y:S02]  /*4a70*/  IMAD.MOV.U32 R84, RZ, RZ, R11 ;  /* 0x000000ffff547224 */ /* 0x002fe400078e000b */
[----:B--2---:R-:W-:Y:S02]  /*4a80*/  IMAD R43, R122, 0xc, RZ ;  /* 0x0000000c7a2b7824 */ /* 0x004fe400078e02ff */
[----:B------:R-:W-:Y:S02]  /*4a90*/  IMAD.MOV.U32 R82, RZ, RZ, R12 ;  /* 0x000000ffff527224 */ /* 0x000fe400078e000c */
[----:B------:R-:W-:-:S04]  /*4aa0*/  IMAD.WIDE R72, R43, 0x2, R118 ;  /* 0x000000022b487825 */ /* 0x000fc800078e0276 */
[----:B------:R-:W-:Y:S01]  /*4ab0*/  IMAD.WIDE R76, R43, 0x2, R120 ;  /* 0x000000022b4c7825 */ /* 0x000fe200078e0278 */
[----:B------:R-:W2:Y:S03]  /*4ac0*/  @!P5 LDG.E.U16 R8, desc[UR16][R72.64] ;  /* 0x000000104808d981 */ /* 0x000ea6000c1e1500 */
[C---:B------:R-:W-:Y:S01]  /*4ad0*/  IMAD.WIDE R10, R0.reuse, 0x2, R118 ;  /* 0x00000002000a7825 */ /* 0x040fe200078e0276 */
[----:B------:R0:W3:Y:S03]  /*4ae0*/  @!P5 LDG.E.U16 R9, desc[UR16][R76.64] ;  /* 0x000000104c09d981 */ /* 0x0000e6000c1e1500 */
[----:B------:R-:W-:Y:S01]  /*4af0*/  IMAD.WIDE R12, R0, 0x2, R120 ;  /* 0x00000002000c7825 */ /* 0x000fe200078e0278 */
[----:B------:R-:W4:Y:S04]  /*4b00*/  @!P6 LDG.E.U16 R78, desc[UR16][R10.64] ;  /* 0x000000100a4ee981 */ /* 0x000f28000c1e1500 */
[----:B------:R-:W4:Y:S01]  /*4b10*/  @!P6 LDG.E.U16 R79, desc[UR16][R12.64] ;  /* 0x000000100c4fe981 */ /* 0x000f22000c1e1500 */
[----:B------:R-:W-:-:S02]  /*4b20*/  SHF.R.U32.HI R0, RZ, 0xb, R4 ;  /* 0x0000000bff007819 */ /* 0x000fc40000011604 */
[----:B------:R-:W-:Y:S01]  /*4b30*/  SHF.R.U32.HI R38, RZ, 0x3, R4 ;  /* 0x00000003ff267819 */ /* 0x000fe20000011604 */
[----:B------:R1:W-:Y:S01]  /*4b40*/  STL.64 [R1+0x1f0], R12 ;  /* 0x0001f00c01007387 */ /* 0x0003e20000100a00 */
[----:B------:R-:W-:-:S03]  /*4b50*/  LOP3.LUT P5, RZ, R0, 0x1, RZ, 0xc0, !PT ;  /* 0x0000000100ff7812 */ /* 0x000fc600078ac0ff */
[----:B------:R0:W-:Y:S01]  /*4b60*/  STL.64 [R1+0x1e8], R10 ;  /* 0x0001e80a01007387 */ /* 0x0001e20000100a00 */
[----:B------:R-:W-:Y:S01]  /*4b70*/  LOP3.LUT P6, RZ, R38, 0x1, RZ, 0xc0, !PT ;  /* 0x0000000126ff7812 */ /* 0x000fe200078cc0ff */
[----:B------:R-:W-:Y:S02]  /*4b80*/  IMAD R38, R122, 0x14, RZ ;  /* 0x000000147a267824 */ /* 0x000fe400078e02ff */
[----:B-1----:R-:W4:Y:S04]  /*4b90*/  LDL.LU.64 R12, [R1+0x8a8] ;  /* 0x0008a800010c7983 */ /* 0x002f280000300a00 */
[----:B0-----:R-:W4:Y:S04]  /*4ba0*/  LDL.LU.64 R10, [R1+0x8a0] ;  /* 0x0008a000010a7983 */ /* 0x001f280000300a00 */
[----:B------:R0:W-:Y:S01]  /*4bb0*/  STL.64 [R1+0x170], R76 ;  /* 0x0001704c01007387 */ /* 0x0001e20000100a00 */
[----:B------:R-:W-:-:S03]  /*4bc0*/  PRMT R80, RZ, 0x7610, R80 ;  /* 0x00007610ff507816 */ /* 0x000fc60000000050 */
[----:B------:R-:W-:Y:S01]  /*4bd0*/  STL.64 [R1+0x168], R72 ;  /* 0x0001684801007387 */ /* 0x000fe20000100a00 */
[----:B------:R-:W-:Y:S01]  /*4be0*/  PRMT R75, RZ, 0x7610, R75 ;  /* 0x00007610ff4b7816 */ /* 0x000fe2000000004b */
[----:B------:R-:W-:Y:S01]  /*4bf0*/  IMAD R43, R122, 0x1c, RZ ;  /* 0x0000001c7a2b7824 */ /* 0x000fe200078e02ff */
[----:B------:R-:W-:-:S03]  /*4c00*/  PRMT R74, RZ, 0x7610, R74 ;  /* 0x00007610ff4a7816 */ /* 0x000fc6000000004a */
[----:B0-----:R-:W-:-:S05]  /*4c10*/  IMAD.WIDE R76, R43, 0x2, R120 ;  /* 0x000000022b4c7825 */ /* 0x001fca00078e0278 */
[----:B------:R-:W4:Y:S04]  /*4c20*/  @P6 LDG.E.U16 R74, desc[UR16][R76.64] ;  /* 0x000000104c4a6981 */ /* 0x000f28000c1e1500 */
[----:B--2---:R-:W-:Y:S04]  /*4c30*/  STL [R1+0x338], R8 ;  /* 0x0003380801007387 */ /* 0x004fe80000100800 */
[----:B---3--:R0:W-:Y:S04]  /*4c40*/  STL [R1+0x33c], R9 ;  /* 0x00033c0901007387 */ /* 0x0081e80000100800 */
[----:B----4-:R-:W-:Y:S04]  /*4c50*/  STL [R1+0x340], R78 ;  /* 0x0003404e01007387 */ /* 0x010fe80000100800 */
[----:B------:R1:W-:Y:S01]  /*4c60*/  STL [R1+0x344], R79 ;  /* 0x0003444f01007387 */ /* 0x0003e20000100800 */
[----:B0-----:R-:W-:-:S05]  /*4c70*/  IMAD.WIDE R8, R38, 0x2, R120 ;  /* 0x0000000226087825 */ /* 0x001fca00078e0278 */
[----:B------:R-:W2:Y:S01]  /*4c80*/  @P5 LDG.E.U16 R80, desc[UR16][R8.64] ;  /* 0x0000001008505981 */ /* 0x000ea2000c1e1500 */
[----:B-1----:R-:W-:-:S05]  /*4c90*/  IMAD.WIDE R78, R38, 0x2, R118 ;  /* 0x00000002264e7825 */ /* 0x002fca00078e0276 */
[----:B------:R0:W3:Y:S01]  /*4ca0*/  @P5 LDG.E.U16 R75, desc[UR16][R78.64] ;  /* 0x000000104e4b5981 */ /* 0x0000e2000c1e1500 */
[----:B------:R-:W-:Y:S01]  /*4cb0*/  PRMT R71, RZ, 0x7610, R71 ;  /* 0x00007610ff477816 */ /* 0x000fe20000000047 */
[----:B------:R-:W-:Y:S02]  /*4cc0*/  IMAD.WIDE R72, R43, 0x2, R118 ;  /* 0x000000022b487825 */ /* 0x000fe400078e0276 */
[----:B------:R1:W-:Y:S01]  /*4cd0*/  STL.64 [R1+0xf0], R8 ;  /* 0x0000f00801007387 */ /* 0x0003e20000100a00 */
[----:B------:R-:W-:-:S03]  /*4ce0*/  SHF.R.U64 R38, R3, 0x13, RZ ;  /* 0x0000001303267819 */ /* 0x000fc600000012ff */
[----:B------:R0:W-:Y:S01]  /*4cf0*/  STL.64 [R1+0xe8], R78 ;  /* 0x0000e84e01007387 */ /* 0x0001e20000100a00 */
[----:B------:R-:W-:-:S03]  /*4d00*/  SHF.R.U64 R0, R3, 0x1b, RZ ;  /* 0x0000001b03007819 */ /* 0x000fc600000012ff */
[----:B------:R-:W4:Y:S04]  /*4d10*/  @P6 LDG.E.U16 R71, desc[UR16][R72.64] ;  /* 0x0000001048476981 */ /* 0x000f28000c1e1500 */
[----:B-1----:R-:W4:Y:S01]  /*4d20*/  LDL.LU.64 R8, [R1+0x898] ;  /* 0x0008980001087983 */ /* 0x002f220000300a00 */
[----:B------:R-:W-:-:S03]  /*4d30*/  LOP3.LUT P6, RZ, R38, 0x1, RZ, 0xc0, !PT ;  /* 0x0000000126ff7812 */ /* 0x000fc600078cc0ff */
[----:B------:R1:W-:Y:S01]  /*4d40*/  STL.64 [R1+0x70], R76 ;  /* 0x0000704c01007387 */ /* 0x0003e20000100a00 */
[----:B------:R-:W-:-:S03]  /*4d50*/  LOP3.LUT P5, RZ, R0, 0x1, RZ, 0xc0, !PT ;  /* 0x0000000100ff7812 */ /* 0x000fc600078ac0ff */
[----:B------:R-:W-:Y:S01]  /*4d60*/  STL.64 [R1+0x68], R72 ;  /* 0x0000684801007387 */ /* 0x000fe20000100a00 */
[----:B0-----:R-:W-:Y:S01]  /*4d70*/  IMAD.MOV.U32 R78, RZ, RZ, R63 ;  /* 0x000000ffff4e7224 */ /* 0x001fe200078e003f */
[----:B------:R-:W-:Y:S01]  /*4d80*/  PRMT R43, RZ, 0x7610, R43 ;  /* 0x00007610ff2b7816 */ /* 0x000fe2000000002b */
[----:B------:R-:W-:Y:S01]  /*4d90*/  IMAD.MOV.U32 R81, RZ, RZ, R62 ;  /* 0x000000ffff517224 */ /* 0x000fe200078e003e */
[----:B------:R-:W-:Y:S01]  /*4da0*/  PRMT R70, RZ, 0x7610, R70 ;  /* 0x00007610ff467816 */ /* 0x000fe20000000046 */
[----:B------:R-:W-:Y:S01]  /*4db0*/  IMAD.MOV.U32 R79, RZ, RZ, R65 ;  /* 0x000000ffff4f7224 */ /* 0x000fe200078e0041 */
[----:B------:R-:W-:Y:S01]  /*4dc0*/  PRMT R69, RZ, 0x7610, R69 ;  /* 0x00007610ff457816 */ /* 0x000fe20000000045 */
[----:B-1----:R-:W-:Y:S02]  /*4dd0*/  IMAD.MOV.U32 R76, RZ, RZ, R67 ;  /* 0x000000ffff4c7224 */ /* 0x002fe400078e0043 */
[----:B------:R-:W-:Y:S01]  /*4de0*/  IMAD.MOV.U32 R77, RZ, RZ, R66 ;  /* 0x000000ffff4d7224 */ /* 0x000fe200078e0042 */
[----:B------:R-:W-:Y:S01]  /*4df0*/  PRMT R68, RZ, 0x7610, R68 ;  /* 0x00007610ff447816 */ /* 0x000fe20000000044 */
[----:B--2---:R0:W-:Y:S04]  /*4e00*/  STL [R1+0x324], R80 ;  /* 0x0003245001007387 */ /* 0x0041e80000100800 */
[----:B---3--:R1:W-:Y:S04]  /*4e10*/  STL [R1+0x320], R75 ;  /* 0x0003204b01007387 */ /* 0x0083e80000100800 */
[----:B------:R2:W-:Y:S01]  /*4e20*/  STL [R1+0x31c], R74 ;  /* 0x00031c4a01007387 */ /* 0x0005e20000100800 */
[----:B0-----:R-:W-:-:S02]  /*4e30*/  IMAD.MOV.U32 R80, RZ, RZ, R82 ;  /* 0x000000ffff507224 */ /* 0x001fc400078e0052 */
[----:B-1----:R-:W-:Y:S02]  /*4e40*/  IMAD.MOV.U32 R75, RZ, RZ, R83 ;  /* 0x000000ffff4b7224 */ /* 0x002fe400078e0053 */
[----:B------:R-:W-:Y:S02]  /*4e50*/  IMAD.MOV.U32 R83, RZ, RZ, R60 ;  /* 0x000000ffff537224 */ /* 0x000fe400078e003c */
[C---:B------:R-:W-:Y:S02]  /*4e60*/  IMAD R60, R122.reuse, 0x2c, RZ ;  /* 0x0000002c7a3c7824 */ /* 0x040fe400078e02ff */
[----:B--2---:R-:W-:Y:S02]  /*4e70*/  IMAD.MOV.U32 R74, RZ, RZ, R64 ;  /* 0x000000ffff4a7224 */ /* 0x004fe400078e0040 */
[----:B------:R-:W-:Y:S02]  /*4e80*/  IMAD R64, R122, 0x24, RZ ;  /* 0x000000247a407824 */ /* 0x000fe400078e02ff */
[----:B------:R-:W-:-:S02]  /*4e90*/  IMAD.MOV.U32 R82, RZ, RZ, R61 ;  /* 0x000000ffff527224 */ /* 0x000fc400078e003d */
[----:B------:R-:W-:-:S04]  /*4ea0*/  IMAD.WIDE R62, R60, 0x2, R120 ;  /* 0x000000023c3e7825 */ /* 0x000fc800078e0278 */
[----:B------:R-:W-:Y:S01]  /*4eb0*/  IMAD.WIDE R60, R60, 0x2, R118 ;  /* 0x000000023c3c7825 */ /* 0x000fe200078e0276 */
[----:B------:R-:W2:Y:S03]  /*4ec0*/  @P6 LDG.E.U16 R68, desc[UR16][R62.64] ;  /* 0x000000103e446981 */ /* 0x000ea6000c1e1500 */
[C---:B------:R-:W-:Y:S01]  /*4ed0*/  IMAD.WIDE R66, R64.reuse, 0x2, R120 ;  /* 0x0000000240427825 */ /* 0x040fe200078e0278 */
[----:B------:R-:W3:Y:S03]  /*4ee0*/  @P6 LDG.E.U16 R43, desc[UR16][R60.64] ;  /* 0x000000103c2b6981 */ /* 0x000ee6000c1e1500 */
[----:B------:R-:W-:Y:S01]  /*4ef0*/  IMAD.WIDE R64, R64, 0x2, R118 ;  /* 0x0000000240407825 */ /* 0x000fe200078e0276 */
[----:B------:R-:W2:Y:S04]  /*4f00*/  @P5 LDG.E.U16 R70, desc[UR16][R66.64] ;  /* 0x0000001042465981 */ /* 0x000ea8000c1e1500 */
[----:B------:R0:W2:Y:S01]  /*4f10*/  @P5 LDG.E.U16 R69, desc[UR16][R64.64] ;  /* 0x0000001040455981 */ /* 0x0000a2000c1e1500 */
[----:B------:R-:W-:-:S03]  /*4f20*/  SHF.R.U64 R38, R3, 0x3, RZ ;  /* 0x0000000303267819 */ /* 0x000fc600000012ff */
[----:B------:R-:W-:Y:S04]  /*4f30*/  STL.64 [R1+0x7c8], R66 ;  /* 0x0007c84201007387 */ /* 0x000fe80000100a00 */
[----:B------:R-:W-:Y:S04]  /*4f40*/  STL.64 [R1+0x7d0], R64 ;  /* 0x0007d04001007387 */ /* 0x000fe80000100a00 */
[----:B----4-:R1:W-:Y:S01]  /*4f50*/  STL [R1+0x318], R71 ;  /* 0x0003184701007387 */ /* 0x0103e20000100800 */
[----:B------:R-:W-:-:S03]  /*4f60*/  SHF.R.U64 R0, R3, 0xb, RZ ;  /* 0x0000000b03007819 */ /* 0x000fc600000012ff */
[----:B------:R4:W-:Y:S01]  /*4f70*/  STL.64 [R1+0x7d8], R62 ;  /* 0x0007d83e01007387 */ /* 0x0009e20000100a00 */
[----:B------:R-:W-:Y:S01]  /*4f80*/  LOP3.LUT P6, RZ, R38, 0x1, RZ, 0xc0, !PT ;  /* 0x0000000126ff7812 */ /* 0x000fe200078cc0ff */
[----:B------:R-:W-:Y:S01]  /*4f90*/  IMAD.MOV.U32 R72, RZ, RZ, R84 ;  /* 0x000000ffff487224 */ /* 0x000fe200078e0054 */
[----:B------:R-:W-:Y:S01]  /*4fa0*/  LOP3.LUT P5, RZ, R0, 0x1, RZ, 0xc0, !PT ;  /* 0x0000000100ff7812 */ /* 0x000fe200078ac0ff */
[----:B------:R-:W-:Y:S01]  /*4fb0*/  IMAD.MOV.U32 R84, RZ, RZ, R54 ;  /* 0x000000ffff547224 */ /* 0x000fe200078e0036 */
[----:B------:R-:W-:Y:S01]  /*4fc0*/  PRMT R114, RZ, 0x7610, R114 ;  /* 0x00007610ff727816 */ /* 0x000fe20000000072 */
[----:B-1----:R-:W-:Y:S02]  /*4fd0*/  IMAD.MOV.U32 R71, RZ, RZ, R56 ;  /* 0x000000ffff477224 */ /* 0x002fe400078e0038 */
[----:B------:R-:W-:Y:S01]  /*4fe0*/  IMAD R56, R122, 0x34, RZ ;  /* 0x000000347a387824 */ /* 0x000fe200078e02ff */
[----:B0-----:R-:W-:Y:S01]  /*4ff0*/  PRMT R64, RZ, 0x7610, R64 ;  /* 0x00007610ff407816 */ /* 0x001fe20000000040 */
[----:B------:R-:W-:-:S02]  /*5000*/  IMAD.MOV.U32 R67, RZ, RZ, R82 ;  /* 0x000000ffff437224 */ /* 0x000fc400078e0052 */
[----:B------:R-:W-:Y:S01]  /*5010*/  IMAD.MOV.U32 R73, RZ, RZ, R83 ;  /* 0x000000ffff497224 */ /* 0x000fe200078e0053 */
[----:B----4-:R-:W-:Y:S01]  /*5020*/  PRMT R63, RZ, 0x7610, R63 ;  /* 0x00007610ff3f7816 */ /* 0x010fe2000000003f */
[----:B------:R-:W-:Y:S02]  /*5030*/  IMAD.MOV.U32 R82, RZ, RZ, R59 ;  /* 0x000000ffff527224 */ /* 0x000fe400078e003b */
[----:B------:R-:W-:Y:S01]  /*5040*/  IMAD.MOV.U32 R83, RZ, RZ, R58 ;  /* 0x000000ffff537224 */ /* 0x000fe200078e003a */
[----:B------:R-:W-:Y:S01]  /*5050*/  PRMT R62, RZ, 0x7610, R62 ;  /* 0x00007610ff3e7816 */ /* 0x000fe2000000003e */
[----:B------:R-:W-:-:S05]  /*5060*/  IMAD.WIDE R58, R56, 0x2, R120 ;  /* 0x00000002383a7825 */ /* 0x000fca00078e0278 */
[----:B------:R0:W4:Y:S04]  /*5070*/  @P5 LDG.E.U16 R64, desc[UR16][R58.64] ;  /* 0x000000103a405981 */ /* 0x000128000c1e1500 */
[----:B---3--:R-:W-:Y:S04]  /*5080*/  STL [R1+0x300], R43 ;  /* 0x0003002b01007387 */ /* 0x008fe80000100800 */
[----:B--2---:R1:W-:Y:S04]  /*5090*/  STL [R1+0x30c], R70 ;  /* 0x00030c4601007387 */ /* 0x0043e80000100800 */
[----:B------:R-:W-:Y:S04]  /*50a0*/  STL [R1+0x308], R69 ;  /* 0x0003084501007387 */ /* 0x000fe80000100800 */
[----:B------:R2:W-:Y:S01]  /*50b0*/  STL [R1+0x304], R68 ;  /* 0x0003044401007387 */ /* 0x0005e20000100800 */
[----:B-1----:R-:W-:-:S02]  /*50c0*/  IMAD.MOV.U32 R70, RZ, RZ, R55 ;  /* 0x000000ffff467224 */ /* 0x002fc400078e0037 */
[----:B--2---:R-:W-:Y:S02]  /*50d0*/  IMAD.MOV.U32 R68, RZ, RZ, R52 ;  /* 0x000000ffff447224 */ /* 0x004fe400078e0034 */
[----:B------:R-:W-:Y:S02]  /*50e0*/  IMAD R52, R122, 0x3c, RZ ;  /* 0x0000003c7a347824 */ /* 0x000fe400078e02ff */
[----:B------:R-:W-:Y:S02]  /*50f0*/  IMAD.MOV.U32 R69, RZ, RZ, R53 ;  /* 0x000000ffff457224 */ /* 0x000fe400078e0035 */
[----:B------:R-:W-:-:S04]  /*5100*/  IMAD.WIDE R54, R52, 0x2, R120 ;  /* 0x0000000234367825 */ /* 0x000fc800078e0278 */
[----:B------:R-:W-:Y:S01]  /*5110*/  IMAD.WIDE R52, R52, 0x2, R118 ;  /* 0x0000000234347825 */ /* 0x000fe200078e0276 */
[----:B------:R-:W2:Y:S03]  /*5120*/  @P6 LDG.E.U16 R62, desc[UR16][R54.64] ;  /* 0x00000010363e6981 */ /* 0x000ea6000c1e1500 */
[----:B------:R-:W-:Y:S01]  /*5130*/  IMAD.MOV.U32 R43, RZ, RZ, R81 ;  /* 0x000000ffff2b7224 */ /* 0x000fe200078e0051 */
[----:B------:R-:W3:Y:S01]  /*5140*/  @P6 LDG.E.U16 R114, desc[UR16][R52.64] ;  /* 0x0000001034726981 */ /* 0x000ee2000c1e1500 */
[----:B------:R-:W-:Y:S02]  /*5150*/  IMAD.MOV.U32 R81, RZ, RZ, R85 ;  /* 0x000000ffff517224 */ /* 0x000fe400078e0055 */
[----:B------:R-:W-:Y:S02]  /*5160*/  IMAD.MOV.U32 R85, RZ, RZ, R57 ;  /* 0x000000ffff557224 */ /* 0x000fe400078e0039 */
[----:B------:R-:W-:-:S05]  /*5170*/  IMAD.WIDE R56, R56, 0x2, R118 ;  /* 0x0000000238387825 */ /* 0x000fca00078e0276 */
[----:B------:R1:W2:Y:S01]  /*5180*/  @P5 LDG.E.U16 R63, desc[UR16][R56.64] ;  /* 0x00000010383f5981 */ /* 0x0002a2000c1e1500 */
[C---:B------:R-:W-:Y:S02]  /*5190*/  VIADD R38, R2.reuse, 0xfffffffa ;  /* 0xfffffffa02267836 */ /* 0x040fe40000000000 */
[----:B------:R-:W-:Y:S01]  /*51a0*/  VIADD R0, R2, 0xfffffff2 ;  /* 0xfffffff202007836 */ /* 0x000fe20000000000 */
[----:B------:R0:W-:Y:S02]  /*51b0*/  STL.64 [R1+0x7e0], R60 ;  /* 0x0007e03c01007387 */ /* 0x0001e40000100a00 */
[----:B------:R-:W-:Y:S02]  /*51c0*/  ISETP.GE.U32.AND P5, PT, R38, 0x7fffffbb, PT ;  /* 0x7fffffbb2600780c */ /* 0x000fe40003fa6070 */
[----:B------:R0:W-:Y:S04]  /*51d0*/  STL.64 [R1+0x7e8], R58 ;  /* 0x0007e83a01007387 */ /* 0x0001e80000100a00 */
[----:B------:R1:W-:Y:S01]  /*51e0*/  STL.64 [R1+0x7f0], R56 ;  /* 0x0007f03801007387 */ /* 0x0003e20000100a00 */
[----:B------:R-:W-:-:S03]  /*51f0*/  ISETP.GE.U32.AND P6, PT, R0, 0x7fffffb3, PT ;  /* 0x7fffffb30000780c */ /* 0x000fc60003fc6070 */
[----:B------:R-:W-:Y:S01]  /*5200*/  STL.64 [R1+0x7f8], R54 ;  /* 0x0007f83601007387 */ /* 0x000fe20000100a00 */
[----:B------:R-:W-:Y:S01]  /*5210*/  IMAD R0, R122, 0x5, RZ ;  /* 0x000000057a007824 */ /* 0x000fe200078e02ff */
[----:B------:R-:W-:-:S03]  /*5220*/  PRMT R86, RZ, 0x7610, R86 ;  /* 0x00007610ff567816 */ /* 0x000fc60000000056 */
[----:B0-----:R-:W-:-:S04]  /*5230*/  IMAD.WIDE R60, R0, 0x2, R118 ;  /* 0x00000002003c7825 */ /* 0x001fc800078e0276 */
[----:B------:R-:W-:Y:S01]  /*5240*/  IMAD.MOV.U32 R66, RZ, RZ, R43 ;  /* 0x000000ffff427224 */ /* 0x000fe200078e002b */
[----:B------:R-:W2:Y:S01]  /*5250*/  @!P5 LDG.E.U16 R86, desc[UR16][R60.64] ;  /* 0x000000103c56d981 */ /* 0x000ea2000c1e1500 */
[----:B------:R-:W-:Y:S01]  /*5260*/  IMAD R43, R122, 0xd, RZ ;  /* 0x0000000d7a2b7824 */ /* 0x000fe200078e02ff */
[----:B------:R-:W-:Y:S02]  /*5270*/  PRMT R94, RZ, 0x7610, R94 ;  /* 0x00007610ff5e7816 */ /* 0x000fe4000000005e */
[----:B------:R-:W-:Y:S01]  /*5280*/  PRMT R87, RZ, 0x7610, R87 ;  /* 0x00007610ff577816 */ /* 0x000fe20000000057 */
[----:B------:R-:W-:Y:S01]  /*5290*/  IMAD.WIDE R58, R43, 0x2, R120 ;  /* 0x000000022b3a7825 */ /* 0x000fe200078e0278 */
[----:B------:R-:W-:-:S03]  /*52a0*/  PRMT R88, RZ, 0x7610, R88 ;  /* 0x00007610ff587816 */ /* 0x000fc60000000058 */
[----:B-1----:R-:W-:Y:S01]  /*52b0*/  IMAD.WIDE R56, R43, 0x2, R118 ;  /* 0x000000022b387825 */ /* 0x002fe200078e0276 */
[----:B------:R-:W2:Y:S04]  /*52c0*/  @!P6 LDG.E.U16 R94, desc[UR16][R58.64] ;  /* 0x000000103a5ee981 */ /* 0x000ea8000c1e1500 */
[----:B------:R-:W2:Y:S04]  /*52d0*/  @!P6 LDG.E.U16 R87, desc[UR16][R56.64] ;  /* 0x000000103857e981 */ /* 0x000ea8000c1e1500 */
[----:B---3--:R-:W-:Y:S04]  /*52e0*/  STL [R1+0x838], R114 ;  /* 0x0008387201007387 */ /* 0x008fe80000100800 */
[----:B------:R-:W-:Y:S04]  /*52f0*/  STL [R1+0x804], R52 ;  /* 0x0008043401007387 */ /* 0x000fe80000100800 */
[----:B------:R-:W-:Y:S04]  /*5300*/  STL [R1+0x800], R53 ;  /* 0x0008003501007387 */ /* 0x000fe80000100800 */
[----:B------:R0:W-:Y:S04]  /*5310*/  STL [R1+0x834], R53 ;  /* 0x0008343501007387 */ /* 0x0001e80000100800 */
[----:B----4-:R-:W-:Y:S04]  /*5320*/  STL [R1+0x2dc], R64 ;  /* 0x0002dc4001007387 */ /* 0x010fe80000100800 */
[----:B--2---:R-:W-:Y:S01]  /*5330*/  STL [R1+0x2d8], R63 ;  /* 0x0002d83f01007387 */ /* 0x004fe20000100800 */
[----:B0-----:R-:W-:-:S03]  /*5340*/  PRMT R53, RZ, 0x7610, R53 ;  /* 0x00007610ff357816 */ /* 0x001fc60000000035 */
[----:B------:R0:W-:Y:S02]  /*5350*/  STL [R1+0x2d4], R62 ;  /* 0x0002d43e01007387 */ /* 0x0001e40000100800 */
[----:B0-----:R-:W-:Y:S01]  /*5360*/  IMAD.WIDE R62, R0, 0x2, R120 ;  /* 0x00000002003e7825 */ /* 0x001fe200078e0278 */
[----:B------:R-:W-:-:S04]  /*5370*/  SHF.R.U32.HI R0, RZ, 0xa, R4 ;  /* 0x0000000aff007819 */ /* 0x000fc80000011604 */
[----:B------:R0:W2:Y:S01]  /*5380*/  @!P5 LDG.E.U16 R53, desc[UR16][R62.64] ;  /* 0x000000103e35d981 */ /* 0x0000a2000c1e1500 */
[----:B------:R-:W-:Y:S01]  /*5390*/  LOP3.LUT P5, RZ, R0, 0x1, RZ, 0xc0, !PT ;  /* 0x0000000100ff7812 */ /* 0x000fe200078ac0ff */
[----:B------:R-:W-:-:S04]  /*53a0*/  IMAD R0, R122, 0x15, RZ ;  /* 0x000000157a007824 */ /* 0x000fc800078e02ff */
[----:B------:R-:W-:-:S08]  /*53b0*/  IMAD.WIDE R54, R0, 0x2, R120 ;  /* 0x0000000200367825 */ /* 0x000fd000078e0278 */
[----:B------:R-:W3:Y:S01]  /*53c0*/  @P5 LDG.E.U16 R88, desc[UR16][R54.64] ;  /* 0x0000001036585981 */ /* 0x000ee2000c1e1500 */
[----:B------:R-:W-:Y:S01]  /*53d0*/  SHF.R.U32.HI R38, RZ, 0x2, R4 ;  /* 0x00000002ff267819 */ /* 0x000fe20000011604 */
[----:B------:R-:W-:Y:S02]  /*53e0*/  IMAD.MOV.U32 R65, RZ, RZ, R66 ;  /* 0x000000ffff417224 */ /* 0x000fe400078e0042 */
[----:B------:R-:W-:Y:S02]  /*53f0*/  IMAD.MOV.U32 R66, RZ, RZ, R67 ;  /* 0x000000ffff427224 */ /* 0x000fe400078e0043 */
[----:B------:R-:W-:Y:S01]  /*5400*/  IMAD.MOV.U32 R67, RZ, RZ, R68 ;  /* 0x000000ffff437224 */ /* 0x000fe200078e0044 */
[----:B------:R0:W-:Y:S01]  /*5410*/  STL.64 [R1+0x1e0], R62 ;  /* 0x0001e03e01007387 */ /* 0x0001e20000100a00 */
[----:B------:R-:W-:Y:S01]  /*5420*/  IMAD.MOV.U32 R68, RZ, RZ, R69 ;  /* 0x000000ffff447224 */ /* 0x000fe200078e0045 */
[----:B------:R-:W-:Y:S01]  /*5430*/  LOP3.LUT P6, RZ, R38, 0x1, RZ, 0xc0, !PT ;  /* 0x0000000126ff7812 */ /* 0x000fe200078cc0ff */
[----:B------:R-:W-:Y:S01]  /*5440*/  IMAD.MOV.U32 R69, RZ, RZ, R70 ;  /* 0x000000ffff457224 */ /* 0x000fe200078e0046 */
[----:B------:R-:W-:Y:S01]  /*5450*/  STL.64 [R1+0x1d8], R60 ;  /* 0x0001d83c01007387 */ /* 0x000fe20000100a00 */
[----:B------:R-:W-:-:S02]  /*5460*/  IMAD R38, R122, 0x1d, RZ ;  /* 0x0000001d7a267824 */ /* 0x000fc400078e02ff */
[----:B------:R-:W-:Y:S01]  /*5470*/  IMAD.MOV.U32 R70, RZ, RZ, R71 ;  /* 0x000000ffff467224 */ /* 0x000fe200078e0047 */
[----:B------:R-:W-:Y:S01]  /*5480*/  PRMT R89, RZ, 0x7610, R89 ;  /* 0x00007610ff597816 */ /* 0x000fe20000000059 */
[----:B------:R-:W-:Y:S02]  /*5490*/  IMAD.MOV.U32 R71, RZ, RZ, R72 ;  /* 0x000000ffff477224 */ /* 0x000fe400078e0048 */
[----:B------:R-:W-:Y:S02]  /*54a0*/  IMAD.MOV.U32 R72, RZ, RZ, R73 ;  /* 0x000000ffff487224 */ /* 0x000fe400078e0049 */
[----:B------:R-:W-:Y:S02]  /*54b0*/  IMAD.MOV.U32 R73, RZ, RZ, R74 ;  /* 0x000000ffff497224 */ /* 0x000fe400078e004a */
[----:B------:R-:W-:Y:S02]  /*54c0*/  IMAD.MOV.U32 R74, RZ, RZ, R75 ;  /* 0x000000ffff4a7224 */ /* 0x000fe400078e004b */
[----:B------:R-:W-:-:S02]  /*54d0*/  IMAD.MOV.U32 R75, RZ, RZ, R76 ;  /* 0x000000ffff4b7224 */ /* 0x000fc400078e004c */
[----:B------:R-:W-:Y:S02]  /*54e0*/  IMAD.MOV.U32 R76, RZ, RZ, R77 ;  /* 0x000000ffff4c7224 */ /* 0x000fe400078e004d */
[----:B0-----:R-:W-:Y:S02]  /*54f0*/  IMAD.MOV.U32 R63, RZ, RZ, R68 ;  /* 0x000000ffff3f7224 */ /* 0x001fe400078e0044 */
[----:B------:R-:W-:Y:S02]  /*5500*/  IMAD.MOV.U32 R68, RZ, RZ, R72 ;  /* 0x000000ffff447224 */ /* 0x000fe400078e0048 */
[----:B------:R-:W-:Y:S02]  /*5510*/  IMAD.MOV.U32 R72, RZ, RZ, R76 ;  /* 0x000000ffff487224 */ /* 0x000fe400078e004c */
[----:B------:R-:W-:Y:S02]  /*5520*/  IMAD.MOV.U32 R77, RZ, RZ, R124 ;  /* 0x000000ffff4d7224 */ /* 0x000fe400078e007c */
[----:B------:R-:W-:-:S02]  /*5530*/  IMAD.MOV.U32 R76, RZ, RZ, R80 ;  /* 0x000000ffff4c7224 */ /* 0x000fc400078e0050 */
[----:B------:R-:W-:Y:S02]  /*5540*/  IMAD.MOV.U32 R80, RZ, RZ, R48 ;  /* 0x000000ffff507224 */ /* 0x000fe400078e0030 */
[----:B------:R-:W-:Y:S02]  /*5550*/  IMAD.MOV.U32 R62, RZ, RZ, R69 ;  /* 0x000000ffff3e7224 */ /* 0x000fe400078e0045 */
[----:B------:R-:W-:Y:S02]  /*5560*/  IMAD R48, R122, 0x25, RZ ;  /* 0x000000257a307824 */ /* 0x000fe400078e02ff */
[----:B------:R-:W-:Y:S01]  /*5570*/  IMAD.MOV.U32 R69, RZ, RZ, R73 ;  /* 0x000000ffff457224 */ /* 0x000fe200078e0049 */
[----:B------:R-:W-:Y:S01]  /*5580*/  PRMT R90, RZ, 0x7610, R90 ;  /* 0x00007610ff5a7816 */ /* 0x000fe2000000005a */
[----:B------:R-:W-:Y:S01]  /*5590*/  IMAD.MOV.U32 R73, RZ, RZ, R77 ;  /* 0x000000ffff497224 */ /* 0x000fe200078e004d */
[----:B------:R-:W-:Y:S01]  /*55a0*/  PRMT R91, RZ, 0x7610, R91 ;  /* 0x00007610ff5b7816 */ /* 0x000fe2000000005b */
[----:B------:R-:W-:Y:S01]  /*55b0*/  IMAD.MOV.U32 R77, RZ, RZ, R51 ;  /* 0x000000ffff4d7224 */ /* 0x000fe200078e0033 */
[----:B--2---:R-:W-:Y:S04]  /*55c0*/  STL [R1+0x83c], R53 ;  /* 0x00083c3501007387 */ /* 0x004fe80000100800 */
[----:B------:R0:W-:Y:S04]  /*55d0*/  STL.64 [R1+0x160], R58 ;  /* 0x0001603a01007387 */ /* 0x0001e80000100a00 */
[----:B------:R1:W-:Y:S04]  /*55e0*/  STL.64 [R1+0x158], R56 ;  /* 0x0001583801007387 */ /* 0x0003e80000100a00 */
[----:B------:R-:W-:Y:S01]  /*55f0*/  STL [R1+0x840], R86 ;  /* 0x0008405601007387 */ /* 0x000fe20000100800 */
[----:B0-----:R-:W-:-:S03]  /*5600*/  IMAD.WIDE R58, R0, 0x2, R118 ;  /* 0x00000002003a7825 */ /* 0x001fc600078e0276 */
[----:B------:R-:W-:Y:S01]  /*5610*/  STL [R1+0x844], R94 ;  /* 0x0008445e01007387 */ /* 0x000fe20000100800 */
[----:B------:R-:W-:Y:S01]  /*5620*/  SHF.R.U64 R0, R3, 0x1a, RZ ;  /* 0x0000001a03007819 */ /* 0x000fe200000012ff */
[----:B-1----:R-:W-:Y:S02]  /*5630*/  IMAD.WIDE R56, R38, 0x2, R120 ;  /* 0x0000000226387825 */ /* 0x002fe400078e0278 */
[----:B------:R-:W-:Y:S04]  /*5640*/  STL [R1+0x848], R87 ;  /* 0x0008485701007387 */ /* 0x000fe80000100800 */
[----:B------:R-:W-:Y:S04]  /*5650*/  STL.64 [R1+0xe0], R54 ;  /* 0x0000e03601007387 */ /* 0x000fe80000100a00 */
[----:B------:R-:W-:Y:S04]  /*5660*/  STL.64 [R1+0xd8], R58 ;  /* 0x0000d83a01007387 */ /* 0x000fe80000100a00 */
[----:B------:R0:W2:Y:S01]  /*5670*/  @P5 LDG.E.U16 R89, desc[UR16][R58.64] ;  /* 0x000000103a595981 */ /* 0x0000a2000c1e1500 */
[----:B------:R-:W-:-:S03]  /*5680*/  LOP3.LUT P5, RZ, R0, 0x1, RZ, 0xc0, !PT ;  /* 0x0000000100ff7812 */ /* 0x000fc600078ac0ff */
[----:B------:R-:W-:Y:S04]  /*5690*/  STL.64 [R1+0x60], R56 ;  /* 0x0000603801007387 */ /* 0x000fe80000100a00 */
[----:B---3--:R1:W-:Y:S04]  /*56a0*/  STL [R1+0x84c], R88 ;  /* 0x00084c5801007387 */ /* 0x0083e80000100800 */
[----:B------:R-:W3:Y:S01]  /*56b0*/  @P6 LDG.E.U16 R90, desc[UR16][R56.64] ;  /* 0x00000010385a6981 */ /* 0x000ee2000c1e1500 */
[----:B-1----:R-:W-:Y:S02]  /*56c0*/  IMAD.MOV.U32 R88, RZ, RZ, R65 ;  /* 0x000000ffff587224 */ /* 0x002fe400078e0041 */
[----:B------:R-:W-:-:S02]  /*56d0*/  IMAD.MOV.U32 R65, RZ, RZ, R66 ;  /* 0x000000ffff417224 */ /* 0x000fc400078e0042 */
[----:B------:R-:W-:Y:S02]  /*56e0*/  IMAD.MOV.U32 R66, RZ, RZ, R70 ;  /* 0x000000ffff427224 */ /* 0x000fe400078e0046 */
[----:B------:R-:W-:Y:S02]  /*56f0*/  IMAD.MOV.U32 R70, RZ, RZ, R74 ;  /* 0x000000ffff467224 */ /* 0x000fe400078e004a */
[----:B------:R-:W-:Y:S02]  /*5700*/  IMAD.MOV.U32 R74, RZ, RZ, R78 ;  /* 0x000000ffff4a7224 */ /* 0x000fe400078e004e */
[----:B------:R-:W-:Y:S02]  /*5710*/  IMAD.MOV.U32 R78, RZ, RZ, R50 ;  /* 0x000000ffff4e7224 */ /* 0x000fe400078e0032 */
[----:B------:R-:W-:-:S05]  /*5720*/  IMAD.WIDE R50, R48, 0x2, R120 ;  /* 0x0000000230327825 */ /* 0x000fca00078e0278 */
[----:B------:R-:W3:Y:S01]  /*5730*/  @P5 LDG.E.U16 R91, desc[UR16][R50.64] ;  /* 0x00000010325b5981 */ /* 0x000ee2000c1e1500 */
[----:B------:R-:W1:Y:S01]  /*5740*/  S2R R124, SR_TID.X ;  /* 0x00000000007c7919 */ /* 0x000e620000002100 */
[----:B------:R-:W-:Y:S01]  /*5750*/  PRMT R92, RZ, 0x7610, R92 ;  /* 0x00007610ff5c7816 */ /* 0x000fe2000000005c */
[----:B------:R-:W-:Y:S02]  /*5760*/  IMAD.MOV.U32 R64, RZ, RZ, R67 ;  /* 0x000000ffff407224 */ /* 0x000fe400078e0043 */
[----:B------:R-:W-:-:S04]  /*5770*/  IMAD.WIDE R54, R38, 0x2, R118 ;  /* 0x0000000226367825 */ /* 0x000fc800078e0276 */
[----:B------:R-:W-:Y:S01]  /*5780*/  IMAD.MOV.U32 R67, RZ, RZ, R71 ;  /* 0x000000ffff437224 */ /* 0x000fe200078e0047 */
[----:B------:R4:W2:Y:S01]  /*5790*/  @P6 LDG.E.U16 R92, desc[UR16][R54.64] ;  /* 0x00000010365c6981 */ /* 0x0008a2000c1e1500 */
[----:B------:R-:W-:Y:S02]  /*57a0*/  IMAD.MOV.U32 R71, RZ, RZ, R75 ;  /* 0x000000ffff477224 */ /* 0x000fe400078e004b */
[----:B------:R-:W-:Y:S01]  /*57b0*/  IMAD.MOV.U32 R75, RZ, RZ, R79 ;  /* 0x000000ffff4b7224 */ /* 0x000fe200078e004f */
[----:B------:R-:W-:Y:S01]  /*57c0*/  PRMT R93, RZ, 0x7610, R93 ;  /* 0x00007610ff5d7816 */ /* 0x000fe2000000005d */
[----:B------:R-:W-:Y:S01]  /*57d0*/  IMAD.MOV.U32 R79, RZ, RZ, R49 ;  /* 0x000000ffff4f7224 */ /* 0x000fe200078e0031 */
[----:B------:R-:W-:Y:S01]  /*57e0*/  ISETP.NE.AND P6, PT, R5, RZ, PT ;  /* 0x000000ff0500720c */ /* 0x000fe20003fc5270 */
[----:B------:R-:W-:Y:S01]  /*57f0*/  IMAD.WIDE R48, R48, 0x2, R118 ;  /* 0x0000000230307825 */ /* 0x000fe200078e0276 */
[----:B------:R-:W-:Y:S01]  /*5800*/  LOP3.LUT R5, RZ, R5, RZ, 0x33, !PT ;  /* 0x00000005ff057212 */ /* 0x000fe200078e33ff */
[----:B------:R4:W-:Y:S02]  /*5810*/  STL.64 [R1+0x58], R54 ;  /* 0x0000583601007387 */ /* 0x0009e40000100a00 */
[----:B0-----:R-:W-:-:S02]  /*5820*/  IMAD.MOV.U32 R58, RZ, RZ, R75 ;  /* 0x000000ffff3a7224 */ /* 0x001fc400078e004b */
[----:B------:R-:W-:Y:S01]  /*5830*/  IMAD.MOV.U32 R75, RZ, RZ, R76 ;  /* 0x000000ffff4b7224 */ /* 0x000fe200078e004c */
[----:B------:R-:W-:-:S04]  /*5840*/  @!UP1 UIADD3 UR10, UPT, UPT, -UR10, 0x100000, URZ ;  /* 0x001000000a0a9890 */ /* 0x000fc8000fffe1ff */
[----:B------:R-:W-:Y:S02]  /*5850*/  @!UP1 USHF.L.U32 UR11, UR10, 0xb, URZ ;  /* 0x0000000b0a0b9899 */ /* 0x000fe400080006ff */
[----:B------:R-:W-:Y:S01]  /*5860*/  @!UP1 USHF.L.U32 UR10, UR10, 0x1, URZ ;  /* 0x000000010a0a9899 */ /* 0x000fe200080006ff */
[----:B------:R-:W-:Y:S01]  /*5870*/  IMAD.MOV.U32 R76, RZ, RZ, R77 ;  /* 0x000000ffff4c7224 */ /* 0x000fe200078e004d */
[----:B------:R0:W2:Y:S01]  /*5880*/  @P5 LDG.E.U16 R93, desc[UR16][R48.64] ;  /* 0x00000010305d5981 */ /* 0x0000a2000c1e1500 */
[C---:B-1----:R-:W-:Y:S02]  /*5890*/  LOP3.LUT R38, R124.reuse, 0xc0, RZ, 0xc0, !PT ;  /* 0x000000c07c267812 */ /* 0x042fe400078ec0ff */
[----:B------:R-:W-:Y:S01]  /*58a0*/  LOP3.LUT R43, R124, 0x3f, RZ, 0xc0, !PT ;  /* 0x0000003f7c2b7812 */ /* 0x000fe200078ec0ff */
[----:B------:R-:W-:-:S04]  /*58b0*/  IMAD.MOV.U32 R77, RZ, RZ, R78 ;  /* 0x000000ffff4d7224 */ /* 0x000fc800078e004e */
[----:B------:R-:W-:Y:S01]  /*58c0*/  IMAD R0, R38, 0x40, R43 ;  /* 0x0000004026007824 */ /* 0x000fe200078e022b */
[----:B------:R-:W-:Y:S01]  /*58d0*/  SHF.R.U64 R38, R3, 0x12, RZ ;  /* 0x0000001203267819 */ /* 0x000fe200000012ff */
[----:B------:R-:W-:Y:S01]  /*58e0*/  @!P4 IMAD.MOV R6, RZ, RZ, -R6 ;  /* 0x000000ffff06c224 */ /* 0x000fe200078e0a06 */
[C---:B----4-:R-:W-:Y:S01]  /*58f0*/  SEL R55, R5.reuse, R37, !P6 ;  /* 0x0000002505377207 */ /* 0x050fe20007000000 */
[----:B------:R-:W-:Y:S01]  /*5900*/  IMAD.MOV.U32 R78, RZ, RZ, R79 ;  /* 0x000000ffff4e7224 */ /* 0x000fe200078e004f */
[C---:B------:R-:W-:Y:S01]  /*5910*/  SEL R57, R5.reuse, R35, !P6 ;  /* 0x0000002305397207 */ /* 0x040fe20007000000 */
[----:B------:R-:W-:Y:S01]  /*5920*/  IMAD.MOV.U32 R87, RZ, RZ, R68 ;  /* 0x000000ffff577224 */ /* 0x000fe200078e0044 */
[----:B------:R-:W-:Y:S01]  /*5930*/  LOP3.LUT P4, RZ, R38, 0x1, RZ, 0xc0, !PT ;  /* 0x0000000126ff7812 */ /* 0x000fe2000788c0ff */
[----:B------:R-:W-:Y:S02]  /*5940*/  IMAD.MOV.U32 R94, RZ, RZ, R69 ;  /* 0x000000ffff5e7224 */ /* 0x000fe400078e0045 */
[----:B------:R-:W-:Y:S01]  /*5950*/  IMAD.MOV.U32 R56, RZ, RZ, R74 ;  /* 0x000000ffff387224 */ /* 0x000fe200078e004a */
[----:B------:R-:W-:Y:S01]  /*5960*/  SEL R74, R5, R22, !P6 ;  /* 0x00000016054a7207 */ /* 0x000fe20007000000 */
[----:B------:R-:W-:-:S02]  /*5970*/  IMAD.MOV.U32 R79, RZ, RZ, R80 ;  /* 0x000000ffff4f7224 */ /* 0x000fc400078e0050 */
[----:B------:R-:W-:Y:S01]  /*5980*/  IMAD.MOV.U32 R35, RZ, RZ, R66 ;  /* 0x000000ffff237224 */ /* 0x000fe200078e0042 */
[C---:B------:R-:W-:Y:S01]  /*5990*/  SEL R66, R5.reuse, R26, !P6 ;  /* 0x0000001a05427207 */ /* 0x040fe20007000000 */
[----:B------:R-:W-:Y:S01]  /*59a0*/  IMAD.MOV.U32 R37, RZ, RZ, R67 ;  /* 0x000000ffff257224 */ /* 0x000fe200078e0043 */
[C---:B------:R-:W-:Y:S01]  /*59b0*/  SEL R67, R5.reuse, R25, !P6 ;  /* 0x0000001905437207 */ /* 0x040fe20007000000 */
[----:B------:R-:W-:Y:S02]  /*59c0*/  IMAD.MOV.U32 R86, RZ, RZ, R70 ;  /* 0x000000ffff567224 */ /* 0x000fe400078e0046 */
[----:B------:R-:W-:Y:S02]  /*59d0*/  IMAD.MOV.U32 R53, RZ, RZ, R71 ;  /* 0x000000ffff357224 */ /* 0x000fe400078e0047 */
        /* <DEDUP_REMOVED lines=8> */
[----:B------:R-:W-:Y:S01]  /*5a60*/  IMAD.MOV.U32 R25, RZ, RZ, R76 ;  /* 0x000000ffff197224 */ /* 0x000fe200078e004c */
[C---:B------:R-:W-:Y:S01]  /*5a70*/  SEL R68, R5.reuse, R28, !P6 ;  /* 0x0000001c05447207 */ /* 0x040fe20007000000 */
[----:B------:R-:W-:Y:S01]  /*5a80*/  IMAD R44, R122, 0x2d, RZ ;  /* 0x0000002d7a2c7824 */ /* 0x000fe200078e02ff */
[C---:B------:R-:W-:Y:S01]  /*5a90*/  SEL R70, R5.reuse, R24, !P6 ;  /* 0x0000001805467207 */ /* 0x040fe20007000000 */
[----:B------:R-:W-:Y:S01]  /*5aa0*/  IMAD.MOV.U32 R33, RZ, RZ, R94 ;  /* 0x000000ffff217224 */ /* 0x000fe200078e005e */
[C---:B------:R-:W-:Y:S01]  /*5ab0*/  SEL R69, R5.reuse, R23, !P6 ;  /* 0x0000001705457207 */ /* 0x040fe20007000000 */
[----:B------:R-:W-:Y:S01]  /*5ac0*/  VOTEU.ALL UP2, P1 ;  /* 0x0000000000ff7886 */ /* 0x000fe20000840000 */
[C---:B------:R-:W-:Y:S01]  /*5ad0*/  SEL R71, R5.reuse, R21, !P6 ;  /* 0x0000001505477207 */ /* 0x040fe20007000000 */
[----:B------:R-:W-:Y:S01]  /*5ae0*/  IMAD.MOV.U32 R32, RZ, RZ, R86 ;  /* 0x000000ffff207224 */ /* 0x000fe200078e0056 */
        /* <DEDUP_REMOVED lines=19> */
[----:B------:R-:W-:Y:S01]  /*5c20*/  IMAD.SHL.U32 R0, R0, 0x2, RZ ;  /* 0x0000000200007824 */ /* 0x000fe200078e00ff */
[C---:B------:R-:W-:Y:S01]  /*5c30*/  SEL R83, R5.reuse, R9, !P6 ;  /* 0x0000000905537207 */ /* 0x040fe20007000000 */
[----:B------:R-:W-:Y:S01]  /*5c40*/  IMAD.MOV.U32 R86, RZ, RZ, R47 ;  /* 0x000000ffff567224 */ /* 0x000fe200078e002f */
[C---:B------:R-:W-:Y:S01]  /*5c50*/  SEL R85, R5.reuse, R7, !P6 ;  /* 0x0000000705557207 */ /* 0x040fe20007000000 */
[----:B------:R-:W-:Y:S01]  /*5c60*/  IMAD.MOV.U32 R53, RZ, RZ, R46 ;  /* 0x000000ffff357224 */ /* 0x000fe200078e002e */
[----:B------:R-:W-:Y:S01]  /*5c70*/  SEL R56, R5, R11, !P6 ;  /* 0x0000000b05387207 */ /* 0x000fe20007000000 */
[----:B------:R-:W-:Y:S01]  /*5c80*/  IMAD.WIDE R46, R44, 0x2, R120 ;  /* 0x000000022c2e7825 */ /* 0x000fe200078e0278 */
[----:B------:R-:W-:Y:S01]  /*5c90*/  PRMT R123, RZ, 0x7610, R123 ;  /* 0x00007610ff7b7816 */ /* 0x000fe2000000007b */
[----:B------:R1:W4:Y:S01]  /*5ca0*/  @!UP2 SYNCS.EXCH.64 URZ, [UR5+0x28008], UR10 ;  /* 0x0280080a05ffa5b2 */ /* 0x0003220008000100 */
[----:B------:R0:W-:Y:S01]  /*5cb0*/  STS.U16 [R0+UR5+0x8000], R40 ;  /* 0x0080002800007988 */ /* 0x0001e20008000405 */
[----:B------:R-:W-:-:S03]  /*5cc0*/  VIADD R43, R2, 0xfffffff9 ;  /* 0xfffffff9022b7836 */ /* 0x000fc60000000000 */
[----:B------:R-:W2:Y:S01]  /*5cd0*/  @P4 LDG.E.U16 R123, desc[UR16][R46.64] ;  /* 0x000000102e7b4981 */ /* 0x000ea2000c1e1500 */
[----:B------:R-:W-:Y:S01]  /*5ce0*/  PRMT R117, RZ, 0x7610, R117 ;  /* 0x00007610ff757816 */ /* 0x000fe20000000075 */
[C---:B0-----:R-:W-:Y:S02]  /*5cf0*/  IMAD R40, R122.reuse, 0x35, RZ ;  /* 0x000000357a287824 */ /* 0x041fe400078e02ff */
[----:B------:R-:W-:Y:S01]  /*5d00*/  STS.U16 [R0+UR5+0x8400], R42 ;  /* 0x0084002a00007988 */ /* 0x000fe20008000405 */
[----:B------:R-:W-:Y:S01]  /*5d10*/  PRMT R116, RZ, 0x7610, R116 ;  /* 0x00007610ff747816 */ /* 0x000fe20000000074 */
[----:B------:R-:W-:Y:S02]  /*5d20*/  IMAD R36, R122, 0x3d, RZ ;  /* 0x0000003d7a247824 */ /* 0x000fe400078e02ff */
[----:B------:R-:W-:Y:S01]  /*5d30*/  STS.U16 [R0+UR5], R41 ;  /* 0x0000002900007988 */ /* 0x000fe20008000405 */
[----:B------:R-:W-:Y:S01]  /*5d40*/  IMAD.MOV.U32 R19, RZ, RZ, R37 ;  /* 0x000000ffff137224 */ /* 0x000fe200078e0025 */
[----:B------:R-:W-:-:S02]  /*5d50*/  PRMT R115, RZ, 0x7610, R115 ;  /* 0x00007610ff737816 */ /* 0x000fc40000000073 */
[----:B------:R0:W-:Y:S01]  /*5d60*/  STS.U16 [R0+UR5+0x400], R39 ;  /* 0x0004002700007988 */ /* 0x0001e20008000405 */
[----:B------:R-:W-:Y:S01]  /*5d70*/  PRMT R52, RZ, 0x7610, R52 ;  /* 0x00007610ff347816 */ /* 0x000fe20000000034 */
[----:B0-----:R-:W-:-:S04]  /*5d80*/  IMAD.WIDE R38, R36, 0x2, R120 ;  /* 0x0000000224267825 */ /* 0x001fc800078e0278 */
[----:B------:R-:W-:Y:S01]  /*5d90*/  IMAD.WIDE R36, R36, 0x2, R118 ;  /* 0x0000000224247825 */ /* 0x000fe200078e0276 */
[----:B------:R-:W-:-:S03]  /*5da0*/  PRMT R112, RZ, 0x7610, R112 ;  /* 0x00007610ff707816 */ /* 0x000fc60000000070 */
[----:B------:R-:W-:Y:S02]  /*5db0*/  IMAD.MOV.U32 R16, RZ, RZ, R17 ;  /* 0x000000ffff107224 */ /* 0x000fe400078e0011 */
[----:B------:R-:W-:Y:S02]  /*5dc0*/  IMAD.MOV.U32 R17, RZ, RZ, R18 ;  /* 0x000000ffff117224 */ /* 0x000fe400078e0012 */
[----:B------:R-:W-:Y:S02]  /*5dd0*/  IMAD.MOV.U32 R18, RZ, RZ, R19 ;  /* 0x000000ffff127224 */ /* 0x000fe400078e0013 */
[----:B------:R-:W-:Y:S02]  /*5de0*/  IMAD.MOV.U32 R19, RZ, RZ, R20 ;  /* 0x000000ffff137224 */ /* 0x000fe400078e0014 */
[----:B------:R-:W-:Y:S02]  /*5df0*/  IMAD.MOV.U32 R20, RZ, RZ, R21 ;  /* 0x000000ffff147224 */ /* 0x000fe400078e0015 */
[----:B------:R-:W-:Y:S01]  /*5e00*/  IMAD.MOV.U32 R21, RZ, RZ, R22 ;  /* 0x000000ffff157224 */ /* 0x000fe200078e0016 */
[----:B---3--:R0:W-:Y:S04]  /*5e10*/  STL.64 [R1+0x850], R90 ;  /* 0x0008505a01007387 */ /* 0x0081e80000100a00 */
[----:B------:R-:W-:Y:S04]  /*5e20*/  STL [R1+0x808], R51 ;  /* 0x0008083301007387 */ /* 0x000fe80000100800 */
[----:B------:R3:W-:Y:S01]  /*5e30*/  STL.64 [R1+0x858], R48 ;  /* 0x0008583001007387 */ /* 0x0007e20000100a00 */
[----:B0-----:R-:W-:Y:S01]  /*5e40*/  IMAD.MOV.U32 R91, RZ, RZ, R62 ;  /* 0x000000ffff5b7224 */ /* 0x001fe200078e003e */
[C---:B------:R-:W-:Y:S01]  /*5e50*/  SEL R62, R5.reuse, R34, !P6 ;  /* 0x00000022053e7207 */ /* 0x040fe20007000000 */
[----:B------:R-:W-:Y:S01]  /*5e60*/  IMAD.MOV.U32 R90, RZ, RZ, R63 ;  /* 0x000000ffff5a7224 */ /* 0x000fe200078e003f */
[----:B------:R-:W-:Y:S01]  /*5e70*/  SEL R63, R5, R29, !P6 ;  /* 0x0000001d053f7207 */ /* 0x000fe20007000000 */
[----:B------:R-:W-:-:S02]  /*5e80*/  IMAD.MOV.U32 R34, RZ, RZ, R87 ;  /* 0x000000ffff227224 */ /* 0x000fc400078e0057 */
[----:B---3--:R-:W-:Y:S01]  /*5e90*/  IMAD.MOV.U32 R48, RZ, RZ, R65 ;  /* 0x000000ffff307224 */ /* 0x008fe200078e0041 */
[C---:B------:R-:W-:Y:S01]  /*5ea0*/  SEL R65, R5.reuse, R27, !P6 ;  /* 0x0000001b05417207 */ /* 0x040fe20007000000 */
[----:B------:R-:W-:Y:S01]  /*5eb0*/  IMAD.MOV.U32 R27, RZ, RZ, R58 ;  /* 0x000000ffff1b7224 */ /* 0x000fe200078e003a */
[C---:B------:R-:W-:Y:S01]  /*5ec0*/  SEL R58, R5.reuse, R6, !P6 ;  /* 0x00000006053a7207 */ /* 0x040fe20007000000 */
[----:B------:R-:W-:Y:S01]  /*5ed0*/  IMAD.MOV.U32 R49, RZ, RZ, R64 ;  /* 0x000000ffff317224 */ /* 0x000fe200078e0040 */
[----:B------:R-:W-:Y:S01]  /*5ee0*/  SEL R64, R5, R30, !P6 ;  /* 0x0000001e05407207 */ /* 0x000fe20007000000 */
[----:B------:R-:W-:Y:S01]  /*5ef0*/  IMAD.MOV.U32 R29, RZ, RZ, R54 ;  /* 0x000000ffff1d7224 */ /* 0x000fe200078e0036 */
[----:B------:R-:W-:Y:S01]  /*5f00*/  SHF.R.U64 R6, R3, 0xa, RZ ;  /* 0x0000000a03067819 */ /* 0x000fe200000012ff */
[----:B------:R-:W-:Y:S01]  /*5f10*/  IMAD.MOV.U32 R87, RZ, RZ, R79 ;  /* 0x000000ffff577224 */ /* 0x000fe200078e004f */
[C---:B------:R-:W-:Y:S01]  /*5f20*/  SEL R79, R5.reuse, R13, !P6 ;  /* 0x0000000d054f7207 */ /* 0x040fe20007000000 */
[----:B------:R-:W-:Y:S01]  /*5f30*/  IMAD.MOV.U32 R30, RZ, RZ, R114 ;  /* 0x000000ffff1e7224 */ /* 0x000fe200078e0072 */
[----:B------:R-:W-:Y:S01]  /*5f40*/  SEL R54, R5, R8, !P6 ;  /* 0x0000000805367207 */ /* 0x000fe20007000000 */
[----:B------:R-:W-:Y:S01]  /*5f50*/  IMAD.MOV.U32 R114, RZ, RZ, R45 ;  /* 0x000000ffff727224 */ /* 0x000fe200078e002d */
[----:B------:R-:W-:Y:S01]  /*5f60*/  PRMT R5, RZ, 0x7610, R5 ;  /* 0x00007610ff057816 */ /* 0x000fe20000000005 */
[----:B------:R-:W-:Y:S01]  /*5f70*/  IMAD.WIDE R44, R44, 0x2, R118 ;  /* 0x000000022c2c7825 */ /* 0x000fe200078e0276 */
[----:B------:R-:W-:-:S02]  /*5f80*/  LOP3.LUT P5, RZ, R6, 0x1, RZ, 0xc0, !PT ;  /* 0x0000000106ff7812 */ /* 0x000fc400078ac0ff */
[----:B------:R-:W-:Y:S02]  /*5f90*/  SHF.R.U64 R6, R3, 0x2, RZ ;  /* 0x0000000203067819 */ /* 0x000fe400000012ff */
[----:B------:R-:W3:Y:S01]  /*5fa0*/  @P4 LDG.E.U16 R5, desc[UR16][R44.64] ;  /* 0x000000102c054981 */ /* 0x000ee2000c1e1500 */
[----:B------:R-:W-:Y:S02]  /*5fb0*/  ISETP.GE.U32.AND P6, PT, R43, 0x7fffffba, PT ;  /* 0x7fffffba2b00780c */ /* 0x000fe40003fc6070 */
[----:B------:R-:W-:Y:S01]  /*5fc0*/  LOP3.LUT P4, RZ, R6, 0x1, RZ, 0xc0, !PT ;  /* 0x0000000106ff7812 */ /* 0x000fe2000788c0ff */
[----:B------:R-:W-:-:S04]  /*5fd0*/  IMAD.WIDE R42, R40, 0x2, R120 ;  /* 0x00000002282a7825 */ /* 0x000fc800078e0278 */
[----:B------:R-:W-:Y:S01]  /*5fe0*/  IMAD.WIDE R40, R40, 0x2, R118 ;  /* 0x0000000228287825 */ /* 0x000fe200078e0276 */
[----:B------:R-:W2:Y:S03]  /*5ff0*/  @P5 LDG.E.U16 R117, desc[UR16][R42.64] ;  /* 0x000000102a755981 */ /* 0x000ea6000c1e1500 */
[----:B------:R-:W-:Y:S01]  /*6000*/  VIADD R6, R2, 0xfffffff1 ;  /* 0xfffffff102067836 */ /* 0x000fe20000000000 */
[----:B------:R-:W2:Y:S04]  /*6010*/  @P5 LDG.E.U16 R116, desc[UR16][R40.64] ;  /* 0x0000001028745981 */ /* 0x000ea8000c1e1500 */
[----:B------:R-:W-:Y:S01]  /*6020*/  ISETP.GE.U32.AND P5, PT, R6, 0x7fffffb2, PT ;  /* 0x7fffffb20600780c */ /* 0x000fe20003fa6070 */
[----:B------:R-:W2:Y:S01]  /*6030*/  @P4 LDG.E.U16 R115, desc[UR16][R38.64] ;  /* 0x0000001026734981 */ /* 0x000ea2000c1e1500 */
[----:B------:R-:W-:-:S03]  /*6040*/  SHF.R.U32.HI R6, RZ, 0x1, R4 ;  /* 0x00000001ff067819 */ /* 0x000fc60000011604 */
[----:B------:R-:W2:Y:S01]  /*6050*/  @P4 LDG.E.U16 R52, desc[UR16][R36.64] ;  /* 0x0000001024344981 */ /* 0x000ea2000c1e1500 */
[----:B------:R-:W-:Y:S01]  /*6060*/  LOP3.LUT P4, RZ, R6, 0x1, RZ, 0xc0, !PT ;  /* 0x0000000106ff7812 */ /* 0x000fe2000788c0ff */
[----:B------:R-:W-:-:S04]  /*6070*/  IMAD R6, R122, 0x6, RZ ;  /* 0x000000067a067824 */ /* 0x000fc800078e02ff */
[----:B------:R-:W-:-:S04]  /*6080*/  IMAD.WIDE R12, R6, 0x2, R120 ;  /* 0x00000002060c7825 */ /* 0x000fc800078e0278 */
[----:B------:R-:W-:Y:S01]  /*6090*/  IMAD.WIDE R14, R6, 0x2, R118 ;  /* 0x00000002060e7825 */ /* 0x000fe200078e0276 */
[----:B------:R-:W-:-:S04]  /*60a0*/  SHF.R.U32.HI R6, RZ, 0x8, R4 ;  /* 0x00000008ff067819 */ /* 0x000fc80000011604 */
[----:B------:R-:W-:Y:S01]  /*60b0*/  LOP3.LUT P0, RZ, R6, 0x1, RZ, 0xc0, !PT ;  /* 0x0000000106ff7812 */ /* 0x000fe2000780c0ff */
[----:B------:R-:W-:Y:S01]  /*60c0*/  IMAD R6, R122, 0xe, RZ ;  /* 0x0000000e7a067824 */ /* 0x000fe200078e02ff */
[----:B------:R-:W-:Y:S03]  /*60d0*/  STL.64 [R1+0x1d0], R12 ;  /* 0x0001d00c01007387 */ /* 0x000fe60000100a00 */
[C---:B------:R-:W-:Y:S01]  /*60e0*/  IMAD.WIDE R10, R6.reuse, 0x2, R120 ;  /* 0x00000002060a7825 */ /* 0x040fe200078e0278 */
[----:B------:R0:W-:Y:S03]  /*60f0*/  STL.64 [R1+0x1c8], R14 ;  /* 0x0001c80e01007387 */ /* 0x0001e60000100a00 */
[----:B------:R-:W-:Y:S01]  /*6100*/  IMAD.WIDE R8, R6, 0x2, R118 ;  /* 0x0000000206087825 */ /* 0x000fe200078e0276 */
[----:B------:R-:W-:Y:S04]  /*6110*/  STL.64 [R1+0x150], R10 ;  /* 0x0001500a01007387 */ /* 0x000fe80000100a00 */
[----:B------:R-:W-:Y:S04]  /*6120*/  STL.64 [R1+0x148], R8 ;  /* 0x0001480801007387 */ /* 0x000fe80000100a00 */
[----:B------:R-:W2:Y:S04]  /*6130*/  @!P6 LDG.E.U16 R112, desc[UR16][R14.64] ;  /* 0x000000100e70e981 */ /* 0x000ea8000c1e1500 */
[----:B------:R-:W2:Y:S04]  /*6140*/  LDL.LU R22, [R1+0x38] ;  /* 0x0000380001167983 */ /* 0x000ea80000300800 */
[----:B0-----:R-:W2:Y:S04]  /*6150*/  LDL.LU R15, [R1+0xd0] ;  /* 0x0000d000010f7983 */ /* 0x001ea80000300800 */
[----:B--2---:R0:W-:Y:S04]  /*6160*/  STS.U16 [R0+UR5+0x800], R15 ;  /* 0x0008000f00007988 */ /* 0x0041e80008000405 */
[----:B0-----:R-:W2:Y:S04]  /*6170*/  LDL.LU R15, [R1+0xcc] ;  /* 0x0000cc00010f7983 */ /* 0x001ea80000300800 */
[----:B--2---:R0:W-:Y:S04]  /*6180*/  STS.U16 [R0+UR5+0x8800], R15 ;  /* 0x0088000f00007988 */ /* 0x0041e80008000405 */
[----:B0-----:R-:W2:Y:S01]  /*6190*/  LDL.LU R15, [R1+0xc0] ;  /* 0x0000c000010f7983 */ /* 0x001ea20000300800 */
[----:B------:R-:W-:-:S02]  /*61a0*/  PRMT R113, RZ, 0x7610, R113 ;  /* 0x00007610ff717816 */ /* 0x000fc40000000071 */
[----:B------:R-:W-:-:S04]  /*61b0*/  SHF.R.U32.HI R4, RZ, 0x9, R4 ;  /* 0x00000009ff047819 */ /* 0x000fc80000011604 */
[----:B------:R0:W3:Y:S04]  /*61c0*/  @!P6 LDG.E.U16 R113, desc[UR16][R12.64] ;  /* 0x000000100c71e981 */ /* 0x0000e8000c1e1500 */
[----:B--2---:R2:W-:Y:S04]  /*61d0*/  STS.U16 [R0+UR5+0xc00], R15 ;  /* 0x000c000f00007988 */ /* 0x0045e80008000405 */
[----:B--2---:R-:W2:Y:S01]  /*61e0*/  LDL.LU R15, [R1+0xbc] ;  /* 0x0000bc00010f7983 */ /* 0x004ea20000300800 */
[----:B------:R-:W-:Y:S02]  /*61f0*/  LOP3.LUT P6, RZ, R4, 0x1, RZ, 0xc0, !PT ;  /* 0x0000000104ff7812 */ /* 0x000fe400078cc0ff */
[C---:B------:R-:W-:Y:S01]  /*6200*/  LOP3.LUT R4, R0.reuse, 0x10, RZ, 0x3c, !PT ;  /* 0x0000001000047812 */ /* 0x040fe200078e3cff */
[----:B------:R-:W-:Y:S04]  /*6210*/  STS.U16 [R0+UR5+0x1000], R16 ;  /* 0x0010001000007988 */ /* 0x000fe80008000405 */
[----:B------:R-:W-:Y:S04]  /*6220*/  STS.U16 [R0+UR5+0x9000], R17 ;  /* 0x0090001100007988 */ /* 0x000fe80008000405 */
[----:B------:R-:W-:Y:S04]  /*6230*/  STS.U16 [R0+UR5+0x1400], R18 ;  /* 0x0014001200007988 */ /* 0x000fe80008000405 */
[----:B------:R-:W-:Y:S04]  /*6240*/  STS.U16 [R0+UR5+0x9400], R19 ;  /* 0x0094001300007988 */ /* 0x000fe80008000405 */
[----:B------:R-:W-:Y:S04]  /*6250*/  STS.U16 [R0+UR5+0x1800], R20 ;  /* 0x0018001400007988 */ /* 0x000fe80008000405 */
[----:B------:R-:W-:Y:S04]  /*6260*/  STS.U16 [R0+UR5+0x9800], R21 ;  /* 0x0098001500007988 */ /* 0x000fe80008000405 */
[----:B------:R-:W-:Y:S04]  /*6270*/  STS.U16 [R0+UR5+0x1c00], R22 ;  /* 0x001c001600007988 */ /* 0x000fe80008000405 */
[----:B------:R-:W-:Y:S01]  /*6280*/  STS.U16 [R0+UR5+0x9c00], R125 ;  /* 0x009c007d00007988 */ /* 0x000fe20008000405 */
[----:B------:R-:W-:-:S03]  /*6290*/  LOP3.LUT R7, R0, 0x20, RZ, 0x3c, !PT ;  /* 0x0000002000077812 */ /* 0x000fc600078e3cff */
[----:B--2---:R-:W-:Y:S04]  /*62a0*/  STS.U16 [R0+UR5+0x8c00], R15 ;  /* 0x008c000f00007988 */ /* 0x004fe80008000405 */
[----:B------:R-:W-:Y:S04]  /*62b0*/  STS.U16 [R4+UR5+0x480], R23 ;  /* 0x0004801704007988 */ /* 0x000fe80008000405 */
        /* <DEDUP_REMOVED lines=19> */
[----:B------:R2:W-:Y:S04]  /*63f0*/  STS.U16 [R7+UR5+0x900], R107 ;  /* 0x0009006b07007988 */ /* 0x0005e80008000405 */
[----:B------:R0:W-:Y:S04]  /*6400*/  STS.U16 [R7+UR5+0x8900], R109 ;  /* 0x0089006d07007988 */ /* 0x0001e80008000405 */
[----:B--2---:R-:W2:Y:S04]  /*6410*/  LDL.LU R107, [R1+0x890] ;  /* 0x00089000016b7983 */ /* 0x004ea80000300800 */
[----:B0-----:R-:W2:Y:S04]  /*6420*/  LDL.LU R109, [R1+0x88c] ;  /* 0x00088c00016d7983 */ /* 0x001ea80000300800 */
[----:B------:R-:W2:Y:S01]  /*6430*/  LDL.LU R90, [R1+0x264] ;  /* 0x00026400015a7983 */ /* 0x000ea20000300800 */
[----:B------:R-:W-:-:S03]  /*6440*/  IMAD.MOV.U32 R48, RZ, RZ, R53 ;  /* 0x000000ffff307224 */ /* 0x000fc600078e0035 */
[----:B------:R-:W3:Y:S04]  /*6450*/  LDL.LU R91, [R1+0x260] ;  /* 0x00026000015b7983 */ /* 0x000ee80000300800 */
[----:B------:R0:W-:Y:S04]  /*6460*/  STS.U16 [R7+UR5+0xd00], R108 ;  /* 0x000d006c07007988 */ /* 0x0001e80008000405 */
[----:B------:R1:W-:Y:S04]  /*6470*/  STS.U16 [R7+UR5+0x8d00], R106 ;  /* 0x008d006a07007988 */ /* 0x0003e80008000405 */
[----:B0-----:R-:W4:Y:S04]  /*6480*/  LDL.LU R108, [R1+0x888] ;  /* 0x00088800016c7983 */ /* 0x001f280000300800 */
[----:B------:R-:W4:Y:S04]  /*6490*/  LDL.LU R88, [R1+0x25c] ;  /* 0x00025c0001587983 */ /* 0x000f280000300800 */
[----:B-1----:R-:W4:Y:S04]  /*64a0*/  LDL.LU R106, [R1+0x884] ;  /* 0x00088400016a7983 */ /* 0x002f280000300800 */
[----:B------:R-:W4:Y:S01]  /*64b0*/  LDL.LU R53, [R1+0x290] ;  /* 0x0002900001357983 */ /* 0x000f220000300800 */
[----:B------:R-:W-:-:S03]  /*64c0*/  IMAD.MOV.U32 R35, RZ, RZ, R86 ;  /* 0x000000ffff237224 */ /* 0x000fc600078e0056 */
[----:B------:R-:W4:Y:S01]  /*64d0*/  LDL.LU R87, [R1+0x294] ;  /* 0x0002940001577983 */ /* 0x000f220000300800 */
[----:B------:R-:W-:-:S03]  /*64e0*/  IMAD.MOV.U32 R49, RZ, RZ, R114 ;  /* 0x000000ffff317224 */ /* 0x000fc600078e0072 */
[----:B------:R-:W4:Y:S04]  /*64f0*/  LDL.LU R94, [R1+0x2a4] ;  /* 0x0002a400015e7983 */ /* 0x000f280000300800 */
[----:B------:R-:W4:Y:S04]  /*6500*/  LDL.LU R86, [R1+0x2a0] ;  /* 0x0002a00001567983 */ /* 0x000f280000300800 */
[----:B------:R-:W4:Y:S01]  /*6510*/  LDL.LU R114, [R1+0x29c] ;  /* 0x00029c0001727983 */ /* 0x000f220000300800 */
[----:B------:R-:W-:Y:S01]  /*6520*/  PRMT R110, RZ, 0x7610, R110 ;  /* 0x00007610ff6e7816 */ /* 0x000fe2000000006e */
[----:B------:R-:W-:-:S02]  /*6530*/  IMAD R4, R122, 0x16, RZ ;  /* 0x000000167a047824 */ /* 0x000fc400078e02ff */
[----:B------:R-:W-:Y:S01]  /*6540*/  STS.U16 [R7+UR5+0x1100], R35 ;  /* 0x0011002307007988 */ /* 0x000fe20008000405 */
[----:B------:R-:W-:Y:S01]  /*6550*/  PRMT R111, RZ, 0x7610, R111 ;  /* 0x00007610ff6f7816 */ /* 0x000fe2000000006f */
[----:B------:R-:W-:Y:S02]  /*6560*/  IMAD.WIDE R12, R4, 0x2, R120 ;  /* 0x00000002040c7825 */ /* 0x000fe400078e0278 */
[----:B------:R-:W-:Y:S04]  /*6570*/  STS.U16 [R7+UR5+0x9100], R48 ;  /* 0x0091003007007988 */ /* 0x000fe80008000405 */
[----:B------:R-:W-:Y:S01]  /*6580*/  STS.U16 [R7+UR5+0x1500], R49 ;  /* 0x0015003107007988 */ /* 0x000fe20008000405 */
[----:B------:R-:W-:-:S03]  /*6590*/  IMAD R6, R122, 0x1e, RZ ;  /* 0x0000001e7a067824 */ /* 0x000fc600078e02ff */
[----:B------:R0:W4:Y:S04]  /*65a0*/  @!P5 LDG.E.U16 R110, desc[UR16][R8.64] ;  /* 0x00000010086ed981 */ /* 0x000128000c1e1500 */
[----:B------:R1:W4:Y:S01]  /*65b0*/  @!P5 LDG.E.U16 R111, desc[UR16][R10.64] ;  /* 0x000000100a6fd981 */ /* 0x000322000c1e1500 */
[----:B0-----:R-:W-:-:S03]  /*65c0*/  IMAD.WIDE R8, R4, 0x2, R118 ;  /* 0x0000000204087825 */ /* 0x001fc600078e0276 */
[----:B------:R-:W-:Y:S01]  /*65d0*/  STL.64 [R1+0xd0], R12 ;  /* 0x0000d00c01007387 */ /* 0x000fe20000100a00 */
[----:B-1----:R-:W-:-:S03]  /*65e0*/  IMAD.WIDE R10, R6, 0x2, R120 ;  /* 0x00000002060a7825 */ /* 0x002fc600078e0278 */
[----:B------:R0:W-:Y:S04]  /*65f0*/  STL.64 [R1+0xc8], R8 ;  /* 0x0000c80801007387 */ /* 0x0001e80000100a00 */
[----:B------:R-:W-:Y:S04]  /*6600*/  STL.64 [R1+0x50], R10 ;  /* 0x0000500a01007387 */ /* 0x000fe80000100a00 */
[----:B--2---:R-:W-:Y:S04]  /*6610*/  STS.U16 [R7+UR5+0x9500], R90 ;  /* 0x0095005a07007988 */ /* 0x004fe80008000405 */
[----:B---3--:R-:W-:Y:S01]  /*6620*/  STS.U16 [R7+UR5+0x1900], R91 ;  /* 0x0019005b07007988 */ /* 0x008fe20008000405 */
[----:B----4-:R-:W-:-:S03]  /*6630*/  PRMT R108, RZ, 0x7610, R108 ;  /* 0x00007610ff6c7816 */ /* 0x010fc6000000006c */
[----:B------:R-:W-:Y:S04]  /*6640*/  STS.U16 [R7+UR5+0x9900], R88 ;  /* 0x0099005807007988 */ /* 0x000fe80008000405 */
[----:B------:R0:W2:Y:S04]  /*6650*/  @P6 LDG.E.U16 R108, desc[UR16][R8.64] ;  /* 0x00000010086c6981 */ /* 0x0000a8000c1e1500 */
[----:B------:R1:W-:Y:S04]  /*6660*/  STS.U16 [R7+UR5+0x1d00], R53 ;  /* 0x001d003507007988 */ /* 0x0003e80008000405 */
[----:B------:R-:W-:Y:S01]  /*6670*/  STS.U16 [R7+UR5+0x9d00], R87 ;  /* 0x009d005707007988 */ /* 0x000fe20008000405 */
[----:B0-----:R-:W-:Y:S01]  /*6680*/  IMAD.WIDE R8, R6, 0x2, R118 ;  /* 0x0000000206087825 */ /* 0x001fe200078e0276 */
[----:B-1----:R-:W-:-:S04]  /*6690*/  LOP3.LUT R53, R0, 0x30, RZ, 0x3c, !PT ;  /* 0x0000003000357812 */ /* 0x002fc800078e3cff */
[----:B------:R-:W-:Y:S04]  /*66a0*/  STL.64 [R1+0x48], R8 ;  /* 0x0000480801007387 */ /* 0x000fe80000100a00 */
[----:B------:R-:W-:Y:S04]  /*66b0*/  STS.U16 [R53+UR5+0x180], R94 ;  /* 0x0001805e35007988 */ /* 0x000fe80008000405 */
[----:B------:R-:W-:Y:S04]  /*66c0*/  STS.U16 [R53+UR5+0x8180], R86 ;  /* 0x0081805635007988 */ /* 0x000fe80008000405 */
[----:B------:R-:W-:Y:S04]  /*66d0*/  STS.U16 [R53+UR5+0x580], R114 ;  /* 0x0005807235007988 */ /* 0x000fe80008000405 */
[----:B------:R0:W-:Y:S04]  /*66e0*/  STS.U16 [R53+UR5+0x8580], R95 ;  /* 0x0085805f35007988 */ /* 0x0001e80008000405 */
[----:B------:R1:W-:Y:S04]  /*66f0*/  STS.U16 [R53+UR5+0x980], R101 ;  /* 0x0009806535007988 */ /* 0x0003e80008000405 */
[----:B------:R3:W-:Y:S04]  /*6700*/  STS.U16 [R53+UR5+0x8980], R103 ;  /* 0x0089806735007988 */ /* 0x0007e80008000405 */
[----:B0-----:R-:W4:Y:S04]  /*6710*/  LDL.LU R95, [R1+0x880] ;  /* 0x00088000015f7983 */ /* 0x001f280000300800 */
[----:B-1----:R-:W2:Y:S04]  /*6720*/  LDL.LU R101, [R1+0x87c] ;  /* 0x00087c0001657983 */ /* 0x002ea80000300800 */
[----:B---3--:R-:W3:Y:S04]  /*6730*/  LDL.LU R103, [R1+0x878] ;  /* 0x0008780001677983 */ /* 0x008ee80000300800 */
[----:B------:R0:W-:Y:S04]  /*6740*/  STS.U16 [R53+UR5+0xd80], R102 ;  /* 0x000d806635007988 */ /* 0x0001e80008000405 */
[----:B------:R1:W-:Y:S04]  /*6750*/  STS.U16 [R53+UR5+0x8d80], R96 ;  /* 0x008d806035007988 */ /* 0x0003e80008000405 */
[----:B0-----:R-:W4:Y:S04]  /*6760*/  LDL.LU R102, [R1+0x874] ;  /* 0x0008740001667983 */ /* 0x001f280000300800 */
[----:B-1----:R-:W4:Y:S04]  /*6770*/  LDL.LU R96, [R1+0x870] ;  /* 0x0008700001607983 */ /* 0x002f280000300800 */
[----:B------:R0:W-:Y:S04]  /*6780*/  STS.U16 [R53+UR5+0x1180], R100 ;  /* 0x0011806435007988 */ /* 0x0001e80008000405 */
[----:B------:R1:W-:Y:S04]  /*6790*/  STS.U16 [R53+UR5+0x9180], R97 ;  /* 0x0091806135007988 */ /* 0x0003e80008000405 */
[----:B0-----:R-:W4:Y:S04]  /*67a0*/  LDL.LU R100, [R1+0x86c] ;  /* 0x00086c0001647983 */ /* 0x001f280000300800 */
[----:B-1----:R-:W4:Y:S04]  /*67b0*/  LDL.LU R97, [R1+0x868] ;  /* 0x0008680001617983 */ /* 0x002f280000300800 */
[----:B------:R0:W-:Y:S04]  /*67c0*/  STS.U16 [R53+UR5+0x1580], R99 ;  /* 0x0015806335007988 */ /* 0x0001e80008000405 */
[----:B0-----:R-:W4:Y:S04]  /*67d0*/  LDL.LU R99, [R1+0x864] ;  /* 0x0008640001637983 */ /* 0x001f280000300800 */
[----:B------:R0:W-:Y:S04]  /*67e0*/  STS.U16 [R53+UR5+0x9580], R98 ;  /* 0x0095806235007988 */ /* 0x0001e80008000405 */
[----:B0-----:R-:W4:Y:S01]  /*67f0*/  LDL.LU R98, [R1+0x860] ;  /* 0x0008600001627983 */ /* 0x001f220000300800 */
[----:B------:R-:W-:-:S02]  /*6800*/  SHF.R.U64 R4, R3, 0x19, RZ ;  /* 0x0000001903047819 */ /* 0x000fc400000012ff */
[----:B------:R-:W-:Y:S02]  /*6810*/  PRMT R107, RZ, 0x7610, R107 ;  /* 0x00007610ff6b7816 */ /* 0x000fe4000000006b */
[----:B------:R-:W-:Y:S02]  /*6820*/  PRMT R106, RZ, 0x7610, R106 ;  /* 0x00007610ff6a7816 */ /* 0x000fe4000000006a */
[----:B------:R-:W-:Y:S01]  /*6830*/  LOP3.LUT P5, RZ, R4, 0x1, RZ, 0xc0, !PT ;  /* 0x0000000104ff7812 */ /* 0x000fe200078ac0ff */
[----:B------:R-:W-:Y:S01]  /*6840*/  IMAD R32, R122, 0x26, RZ ;  /* 0x000000267a207824 */ /* 0x000fe200078e02ff */
[----:B------:R-:W-:Y:S01]  /*6850*/  SHF.R.U64 R4, R3, 0x11, RZ ;  /* 0x0000001103047819 */ /* 0x000fe200000012ff */
[----:B------:R-:W4:Y:S01]  /*6860*/  @P4 LDG.E.U16 R107, desc[UR16][R10.64] ;  /* 0x000000100a6b4981 */ /* 0x000f22000c1e1500 */
[----:B------:R-:W-:Y:S01]  /*6870*/  PRMT R105, RZ, 0x7610, R105 ;  /* 0x00007610ff697816 */ /* 0x000fe20000000069 */
[----:B------:R-:W-:Y:S02]  /*6880*/  IMAD.WIDE R34, R32, 0x2, R120 ;  /* 0x0000000220227825 */ /* 0x000fe400078e0278 */
[----:B------:R0:W4:Y:S01]  /*6890*/  @P4 LDG.E.U16 R106, desc[UR16][R8.64] ;  /* 0x00000010086a4981 */ /* 0x000122000c1e1500 */
[----:B------:R-:W-:Y:S01]  /*68a0*/  LOP3.LUT P4, RZ, R4, 0x1, RZ, 0xc0, !PT ;  /* 0x0000000104ff7812 */ /* 0x000fe2000788c0ff */
[----:B------:R-:W-:Y:S01]  /*68b0*/  IMAD.WIDE R32, R32, 0x2, R118 ;  /* 0x0000000220207825 */ /* 0x000fe200078e0276 */
[----:B------:R-:W-:-:S02]  /*68c0*/  PRMT R104, RZ, 0x7610, R104 ;  /* 0x00007610ff687816 */ /* 0x000fc40000000068 */
[C---:B------:R-:W-:Y:S01]  /*68d0*/  SHF.R.U64 R4, R3.reuse, 0x9, RZ ;  /* 0x0000000903047819 */ /* 0x040fe200000012ff */
[----:B------:R-:W-:Y:S01]  /*68e0*/  IMAD R28, R122, 0x2e, RZ ;  /* 0x0000002e7a1c7824 */ /* 0x000fe200078e02ff */
[----:B------:R-:W4:Y:S03]  /*68f0*/  @P5 LDG.E.U16 R105, desc[UR16][R34.64] ;  /* 0x0000001022695981 */ /* 0x000f26000c1e1500 */
[----:B------:R-:W-:Y:S01]  /*6900*/  IMAD.WIDE R30, R28, 0x2, R120 ;  /* 0x000000021c1e7825 */ /* 0x000fe200078e0278 */
[----:B------:R-:W4:Y:S01]  /*6910*/  @P5 LDG.E.U16 R104, desc[UR16][R32.64] ;  /* 0x0000001020685981 */ /* 0x000f22000c1e1500 */
[----:B------:R-:W-:Y:S02]  /*6920*/  LOP3.LUT P5, RZ, R4, 0x1, RZ, 0xc0, !PT ;  /* 0x0000000104ff7812 */ /* 0x000fe400078ac0ff */
[----:B------:R-:W-:Y:S01]  /*6930*/  IMAD.WIDE R28, R28, 0x2, R118 ;  /* 0x000000021c1c7825 */ /* 0x000fe200078e0276 */
[----:B------:R-:W-:-:S03]  /*6940*/  SHF.R.U64 R4, R3, 0x1, RZ ;  /* 0x0000000103047819 */ /* 0x000fc600000012ff */
[C---:B------:R-:W-:Y:S02]  /*6950*/  IMAD R24, R122.reuse, 0x36, RZ ;  /* 0x000000367a187824 */ /* 0x040fe400078e02ff */
[----:B------:R-:W-:Y:S02]  /*6960*/  IMAD R20, R122, 0x3e, RZ ;  /* 0x0000003e7a147824 */ /* 0x000fe400078e02ff */
[----:B------:R-:W-:-:S04]  /*6970*/  IMAD.WIDE R26, R24, 0x2, R120 ;  /* 0x00000002181a7825 */ /* 0x000fc800078e0278 */
[----:B------:R-:W-:Y:S01]  /*6980*/  IMAD.WIDE R24, R24, 0x2, R118 ;  /* 0x0000000218187825 */ /* 0x000fe200078e0276 */
[----:B------:R-:W-:-:S03]  /*6990*/  PRMT R125, RZ, 0x7610, R125 ;  /* 0x00007610ff7d7816 */ /* 0x000fc6000000007d */
[----:B------:R-:W-:-:S04]  /*69a0*/  IMAD.WIDE R22, R20, 0x2, R120 ;  /* 0x0000000214167825 */ /* 0x000fc800078e0278 */
[----:B------:R-:W-:Y:S01]  /*69b0*/  IMAD.WIDE R20, R20, 0x2, R118 ;  /* 0x0000000214147825 */ /* 0x000fe200078e0276 */
[----:B------:R-:W-:Y:S02]  /*69c0*/  PRMT R51, RZ, 0x7610, R51 ;  /* 0x00007610ff337816 */ /* 0x000fe40000000033 */
[----:B------:R-:W-:-:S06]  /*69d0*/  PRMT R109, RZ, 0x7610, R109 ;  /* 0x00007610ff6d7816 */ /* 0x000fcc000000006d */
[----:B------:R-:W4:Y:S01]  /*69e0*/  @P6 LDG.E.U16 R109, desc[UR16][R12.64] ;  /* 0x000000100c6d6981 */ /* 0x000f22000c1e1500 */
[----:B---3--:R-:W-:Y:S02]  /*69f0*/  PRMT R103, RZ, 0x7610, R103 ;  /* 0x00007610ff677816 */ /* 0x008fe40000000067 */
[----:B--2---:R-:W-:-:S04]  /*6a00*/  PRMT R101, RZ, 0x7610, R101 ;  /* 0x00007610ff657816 */ /* 0x004fc80000000065 */
[----:B------:R-:W2:Y:S04]  /*6a10*/  @P4 LDG.E.U16 R103, desc[UR16][R30.64] ;  /* 0x000000101e674981 */ /* 0x000ea8000c1e1500 */
[----:B------:R-:W3:Y:S01]  /*6a20*/  @P5 LDG.E.U16 R101, desc[UR16][R26.64] ;  /* 0x000000101a655981 */ /* 0x000ee2000c1e1500 */
[----:B----4-:R-:W-:-:S06]  /*6a30*/  PRMT R102, RZ, 0x7610, R102 ;  /* 0x00007610ff667816 */ /* 0x010fcc0000000066 */
[----:B------:R-:W4:Y:S01]  /*6a40*/  @P4 LDG.E.U16 R102, desc[UR16][R28.64] ;  /* 0x000000101c664981 */ /* 0x000f22000c1e1500 */
[----:B------:R-:W-:Y:S01]  /*6a50*/  LOP3.LUT P4, RZ, R4, 0x1, RZ, 0xc0, !PT ;  /* 0x0000000104ff7812 */ /* 0x000fe2000788c0ff */
[----:B------:R-:W-:Y:S01]  /*6a60*/  VIADD R4, R2, 0xfffffff8 ;  /* 0xfffffff802047836 */ /* 0x000fe20000000000 */
[----:B------:R-:W-:-:S11]  /*6a70*/  PRMT R100, RZ, 0x7610, R100 ;  /* 0x00007610ff647816 */ /* 0x000fd60000000064 */
[----:B------:R-:W2:Y:S04]  /*6a80*/  @P4 LDG.E.U16 R125, desc[UR16][R20.64] ;  /* 0x00000010147d4981 */ /* 0x000ea8000c1e1500 */
[----:B------:R-:W2:Y:S01]  /*6a90*/  @P5 LDG.E.U16 R100, desc[UR16][R24.64] ;  /* 0x0000001018645981 */ /* 0x000ea2000c1e1500 */
[----:B------:R-:W-:Y:S01]  /*6aa0*/  ISETP.GE.U32.AND P5, PT, R4, 0x7fffffb9, PT ;  /* 0x7fffffb90400780c */ /* 0x000fe20003fa6070 */
[----:B------:R-:W-:Y:S01]  /*6ab0*/  VIADD R4, R2, 0xfffffff0 ;  /* 0xfffffff002047836 */ /* 0x000fe20000000000 */
[----:B------:R-:W-:-:S06]  /*6ac0*/  PRMT R99, RZ, 0x7610, R99 ;  /* 0x00007610ff637816 */ /* 0x000fcc0000000063 */
[----:B------:R-:W2:Y:S01]  /*6ad0*/  @P4 LDG.E.U16 R99, desc[UR16][R22.64] ;  /* 0x0000001016634981 */ /* 0x000ea2000c1e1500 */
[----:B------:R-:W-:Y:S01]  /*6ae0*/  ISETP.GE.U32.AND P4, PT, R4, 0x7fffffb1, PT ;  /* 0x7fffffb10400780c */ /* 0x000fe20003f86070 */
[----:B------:R-:W-:-:S04]  /*6af0*/  IMAD R4, R122, 0x7, RZ ;  /* 0x000000077a047824 */ /* 0x000fc800078e02ff */
[----:B0-----:R-:W-:Y:S01]  /*6b00*/  IMAD.WIDE R8, R4, 0x2, R120 ;  /* 0x0000000204087825 */ /* 0x001fe200078e0278 */
[----:B------:R-:W-:-:S03]  /*6b10*/  PRMT R98, RZ, 0x7610, R98 ;  /* 0x00007610ff627816 */ /* 0x000fc60000000062 */
[----:B------:R-:W-:Y:S01]  /*6b20*/  IMAD.WIDE R6, R4, 0x2, R118 ;  /* 0x0000000204067825 */ /* 0x000fe200078e0276 */
[----:B------:R-:W-:Y:S01]  /*6b30*/  SHF.R.U64 R4, R3, 0x18, RZ ;  /* 0x0000001803047819 */ /* 0x000fe200000012ff */
[----:B------:R0:W2:Y:S04]  /*6b40*/  @!P5 LDG.E.U16 R51, desc[UR16][R8.64] ;  /* 0x000000100833d981 */ /* 0x0000a8000c1e1500 */
[----:B------:R1:W2:Y:S01]  /*6b50*/  @!P5 LDG.E.U16 R98, desc[UR16][R6.64] ;  /* 0x000000100662d981 */ /* 0x0002a2000c1e1500 */
[----:B------:R-:W-:Y:S01]  /*6b60*/  LOP3.LUT P5, RZ, R4, 0x1, RZ, 0xc0, !PT ;  /* 0x0000000104ff7812 */ /* 0x000fe200078ac0ff */
[----:B------:R-:W-:Y:S02]  /*6b70*/  IMAD R4, R122, 0xf, RZ ;  /* 0x0000000f7a047824 */ /* 0x000fe400078e02ff */
[----:B------:R0:W-:Y:S04]  /*6b80*/  STL.64 [R1+0x1c0], R8 ;  /* 0x0001c00801007387 */ /* 0x0001e80000100a00 */
[----:B------:R1:W-:Y:S01]  /*6b90*/  STL.64 [R1+0x1b8], R6 ;  /* 0x0001b80601007387 */ /* 0x0003e20000100a00 */
[----:B------:R-:W-:Y:S01]  /*6ba0*/  PRMT R95, RZ, 0x7610, R95 ;  /* 0x00007610ff5f7816 */ /* 0x000fe2000000005f */
[----:B0-----:R-:W-:-:S04]  /*6bb0*/  IMAD.WIDE R8, R4, 0x2, R120 ;  /* 0x0000000204087825 */ /* 0x001fc800078e0278 */
[----:B-1----:R-:W-:Y:S01]  /*6bc0*/  IMAD.WIDE R6, R4, 0x2, R118 ;  /* 0x0000000204067825 */ /* 0x002fe200078e0276 */
[----:B------:R-:W-:Y:S01]  /*6bd0*/  STL.64 [R1+0x140], R8 ;  /* 0x0001400801007387 */ /* 0x000fe20000100a00 */
[----:B------:R-:W-:-:S03]  /*6be0*/  PRMT R97, RZ, 0x7610, R97 ;  /* 0x00007610ff617816 */ /* 0x000fc60000000061 */
[----:B------:R-:W2:Y:S04]  /*6bf0*/  LDL.LU R88, [R1+0x3c8] ;  /* 0x0003c80001587983 */ /* 0x000ea80000300800 */
[----:B------:R0:W-:Y:S04]  /*6c00*/  STL.64 [R1+0x138], R6 ;  /* 0x0001380601007387 */ /* 0x0001e80000100a00 */
[----:B------:R-:W3:Y:S04]  /*6c10*/  LDL.LU R87, [R1+0x334] ;  /* 0x0003340001577983 */ /* 0x000ee80000300800 */
[----:B------:R-:W4:Y:S04]  /*6c20*/  LDL.LU R94, [R1+0x330] ;  /* 0x00033000015e7983 */ /* 0x000f280000300800 */
[----:B------:R-:W4:Y:S01]  /*6c30*/  LDL.LU R86, [R1+0x32c] ;  /* 0x00032c0001567983 */ /* 0x000f220000300800 */
[----:B------:R-:W-:-:S03]  /*6c40*/  SHF.R.U64 R4, R3, 0x10, RZ ;  /* 0x0000001003047819 */ /* 0x000fc600000012ff */
[----:B------:R-:W4:Y:S04]  /*6c50*/  LDL.LU R114, [R1+0x344] ;  /* 0x0003440001727983 */ /* 0x000f280000300800 */
[----:B------:R1:W4:Y:S04]  /*6c60*/  @!P4 LDG.E.U16 R95, desc[UR16][R6.64] ;  /* 0x00000010065fc981 */ /* 0x000328000c1e1500 */
[----:B------:R-:W4:Y:S04]  /*6c70*/  LDL.LU R11, [R1+0x33c] ;  /* 0x00033c00010b7983 */ /* 0x000f280000300800 */
[----:B------:R1:W4:Y:S04]  /*6c80*/  @!P4 LDG.E.U16 R97, desc[UR16][R8.64] ;  /* 0x000000100861c981 */ /* 0x000328000c1e1500 */
[----:B0-----:R-:W4:Y:S01]  /*6c90*/  LDL.LU R7, [R1+0x338] ;  /* 0x0003380001077983 */ /* 0x001f220000300800 */
[----:B------:R-:W-:-:S03]  /*6ca0*/  LOP3.LUT P4, RZ, R4, 0x1, RZ, 0xc0, !PT ;  /* 0x0000000104ff7812 */ /* 0x000fc6000788c0ff */
[----:B------:R-:W4:Y:S04]  /*6cb0*/  LDL.LU R8, [R1+0x324] ;  /* 0x0003240001087983 */ /* 0x000f280000300800 */
[----:B------:R-:W4:Y:S01]  /*6cc0*/  LDL.LU R9, [R1+0x320] ;  /* 0x0003200001097983 */ /* 0x000f220000300800 */
[----:B------:R-:W-:-:S03]  /*6cd0*/  SHF.R.U64 R4, R3, 0x8, RZ ;  /* 0x0000000803047819 */ /* 0x000fc600000012ff */
[----:B------:R-:W4:Y:S04]  /*6ce0*/  LDL.LU R10, [R1+0x31c] ;  /* 0x00031c00010a7983 */ /* 0x000f280000300800 */
[----:B------:R-:W4:Y:S04]  /*6cf0*/  LDL.LU R12, [R1+0x318] ;  /* 0x00031800010c7983 */ /* 0x000f280000300800 */
[----:B------:R-:W4:Y:S04]  /*6d00*/  LDL.LU R13, [R1+0x30c] ;  /* 0x00030c00010d7983 */ /* 0x000f280000300800 */
[----:B------:R-:W4:Y:S04]  /*6d10*/  LDL.LU R14, [R1+0x308] ;  /* 0x00030800010e7983 */ /* 0x000f280000300800 */
[----:B------:R-:W4:Y:S01]  /*6d20*/  LDL.LU R15, [R1+0x304] ;  /* 0x00030400010f7983 */ /* 0x000f220000300800 */
[----:B------:R-:W-:-:S03]  /*6d30*/  LOP3.LUT P6, RZ, R4, 0x1, RZ, 0xc0, !PT ;  /* 0x0000000104ff7812 */ /* 0x000fc600078cc0ff */
[----:B------:R-:W4:Y:S04]  /*6d40*/  LDL.LU R16, [R1+0x300] ;  /* 0x0003000001107983 */ /* 0x000f280000300800 */
[----:B------:R-:W4:Y:S04]  /*6d50*/  LDL.LU R17, [R1+0x2dc] ;  /* 0x0002dc0001117983 */ /* 0x000f280000300800 */
[----:B------:R-:W4:Y:S04]  /*6d60*/  LDL.LU R18, [R1+0x2d8] ;  /* 0x0002d80001127983 */ /* 0x000f280000300800 */
[----:B------:R-:W4:Y:S04]  /*6d70*/  LDL.LU R19, [R1+0x2d4] ;  /* 0x0002d40001137983 */ /* 0x000f280000300800 */
[----:B------:R-:W4:Y:S01]  /*6d80*/  LDL.LU R4, [R1+0x328] ;  /* 0x0003280001047983 */ /* 0x000f220000300800 */
[----:B-1----:R-:W-:-:S04]  /*6d90*/  IMAD R6, R122, 0x17, RZ ;  /* 0x000000177a067824 */ /* 0x002fc800078e02ff */
[----:B------:R-:W-:Y:S01]  /*6da0*/  IMAD.WIDE R48, R6, 0x2, R120 ;  /* 0x0000000206307825 */ /* 0x000fe200078e0278 */
[----:B------:R-:W-:-:S03]  /*6db0*/  PRMT R3, RZ, 0x7610, R3 ;  /* 0x00007610ff037816 */ /* 0x000fc60000000003 */
[----:B------:R-:W-:Y:S01]  /*6dc0*/  IMAD.WIDE R90, R6, 0x2, R118 ;  /* 0x00000002065a7825 */ /* 0x000fe200078e0276 */
[----:B------:R0:W-:Y:S01]  /*6dd0*/  STL.64 [R1+0xc0], R48 ;  /* 0x0000c03001007387 */ /* 0x0001e20000100a00 */
[----:B------:R-:W-:-:S03]  /*6de0*/  PRMT R96, RZ, 0x7610, R96 ;  /* 0x00007610ff607816 */ /* 0x000fc60000000060 */
[----:B------:R-:W4:Y:S04]  /*6df0*/  LDL.LU R6, [R1+0x340] ;  /* 0x0003400001067983 */ /* 0x000f280000300800 */
[----:B------:R-:W4:Y:S04]  /*6e00*/  @P0 LDG.E.U16 R3, desc[UR16][R48.64] ;  /* 0x0000001030030981 */ /* 0x000f28000c1e1500 */
[----:B------:R-:W4:Y:S04]  /*6e10*/  @P0 LDG.E.U16 R96, desc[UR16][R90.64] ;  /* 0x000000105a600981 */ /* 0x000f28000c1e1500 */
[----:B0-----:R-:W5:Y:S04]  /*6e20*/  LDL.LU.64 R48, [R1+0x858] ;  /* 0x0008580001307983 */ /* 0x001f680000300a00 */
[----:B------:R0:W-:Y:S04]  /*6e30*/  STL.64 [R1+0xb8], R90 ;  /* 0x0000b85a01007387 */ /* 0x0001e80000100a00 */
[----:B0-----:R-:W4:Y:S01]  /*6e40*/  LDL.LU.64 R90, [R1+0x850] ;  /* 0x00085000015a7983 */ /* 0x001f220000300a00 */
[----:B--2---:R-:W-:-:S03]  /*6e50*/  ISETP.NE.AND P0, PT, R88, RZ, PT ;  /* 0x000000ff5800720c */ /* 0x004fc60003f05270 */
[----:B------:R-:W2:Y:S04]  /*6e60*/  LDL.LU R88, [R1+0x84c] ;  /* 0x00084c0001587983 */ /* 0x000ea80000300800 */
[----:B---3--:R0:W-:Y:S04]  /*6e70*/  STS.U16 [R53+UR5+0x1980], R87 ;  /* 0x0019805735007988 */ /* 0x0081e80008000405 */
[----:B----4-:R1:W-:Y:S04]  /*6e80*/  STS.U16 [R53+UR5+0x9980], R94 ;  /* 0x0099805e35007988 */ /* 0x0103e80008000405 */
[----:B------:R3:W-:Y:S04]  /*6e90*/  STS.U16 [R53+UR5+0x1d80], R86 ;  /* 0x001d805635007988 */ /* 0x0007e80008000405 */
[----:B0-----:R-:W4:Y:S04]  /*6ea0*/  LDL.LU R87, [R1+0x848] ;  /* 0x0008480001577983 */ /* 0x001f280000300800 */
[----:B-1----:R-:W2:Y:S04]  /*6eb0*/  LDL.LU R94, [R1+0x844] ;  /* 0x00084400015e7983 */ /* 0x002ea80000300800 */
[----:B---3--:R-:W3:Y:S04]  /*6ec0*/  LDL.LU R86, [R1+0x840] ;  /* 0x0008400001567983 */ /* 0x008ee80000300800 */
[----:B------:R0:W-:Y:S02]  /*6ed0*/  STS.U16 [R53+UR5+0x9d80], R4 ;  /* 0x009d800435007988 */ /* 0x0001e40008000405 */
[----:B0-----:R-:W-:-:S02]  /*6ee0*/  LOP3.LUT R4, R0, 0x40, RZ, 0x3c, !PT ;  /* 0x0000004000047812 */ /* 0x001fc400078e3cff */
[----:B------:R-:W2:Y:S04]  /*6ef0*/  LDL.LU R53, [R1+0x83c] ;  /* 0x00083c0001357983 */ /* 0x000ea80000300800 */
[----:B------:R0:W-:Y:S04]  /*6f00*/  STS.U16 [R4+UR5+0x200], R114 ;  /* 0x0002007204007988 */ /* 0x0001e80008000405 */
[----:B0-----:R-:W2:Y:S04]  /*6f10*/  LDL.LU R114, [R1+0x838] ;  /* 0x0008380001727983 */ /* 0x001ea80000300800 */
        /* <DEDUP_REMOVED lines=14> */
[----:B--2---:R0:W-:Y:S02]  /*7000*/  STS.U16 [R4+UR5+0x9e00], R114 ;  /* 0x009e007204007988 */ /* 0x0041e40008000405 */
[----:B0-----:R-:W-:-:S05]  /*7010*/  LOP3.LUT R114, R0, 0x50, RZ, 0x3c, !PT ;  /* 0x0000005000727812 */ /* 0x001fca00078e3cff */
[----:B------:R0:W-:Y:S04]  /*7020*/  STS.U16 [R114+UR5+0x280], R53 ;  /* 0x0002803572007988 */ /* 0x0001e80008000405 */
[----:B---3--:R1:W-:Y:S04]  /*7030*/  STS.U16 [R114+UR5+0x8280], R86 ;  /* 0x0082805672007988 */ /* 0x0083e80008000405 */
[----:B------:R2:W-:Y:S04]  /*7040*/  STS.U16 [R114+UR5+0x680], R94 ;  /* 0x0006805e72007988 */ /* 0x0005e80008000405 */
[----:B0-----:R-:W3:Y:S04]  /*7050*/  LDL.LU R53, [R1+0x834] ;  /* 0x0008340001357983 */ /* 0x001ee80000300800 */
[----:B-1----:R-:W3:Y:S04]  /*7060*/  LDL.LU R86, [R1+0x830] ;  /* 0x0008300001567983 */ /* 0x002ee80000300800 */
[----:B--2---:R-:W2:Y:S04]  /*7070*/  LDL.LU R94, [R1+0x82c] ;  /* 0x00082c00015e7983 */ /* 0x004ea80000300800 */
[----:B----4-:R0:W-:Y:S04]  /*7080*/  STS.U16 [R114+UR5+0x8680], R87 ;  /* 0x0086805772007988 */ /* 0x0101e80008000405 */
[----:B------:R1:W-:Y:S04]  /*7090*/  STS.U16 [R114+UR5+0xa80], R88 ;  /* 0x000a805872007988 */ /* 0x0003e80008000405 */
[----:B------:R4:W-:Y:S04]  /*70a0*/  STS.U16 [R114+UR5+0x8a80], R89 ;  /* 0x008a805972007988 */ /* 0x0009e80008000405 */
[----:B0-----:R-:W3:Y:S04]  /*70b0*/  LDL.LU R87, [R1+0x828] ;  /* 0x0008280001577983 */ /* 0x001ee80000300800 */
[----:B-1----:R-:W3:Y:S04]  /*70c0*/  LDL.LU R88, [R1+0x824] ;  /* 0x0008240001587983 */ /* 0x002ee80000300800 */
[----:B----4-:R-:W4:Y:S04]  /*70d0*/  LDL.LU R89, [R1+0x820] ;  /* 0x0008200001597983 */ /* 0x010f280000300800 */
[----:B------:R0:W-:Y:S04]  /*70e0*/  STS.U16 [R114+UR5+0xe80], R90 ;  /* 0x000e805a72007988 */ /* 0x0001e80008000405 */
[----:B------:R1:W-:Y:S04]  /*70f0*/  STS.U16 [R114+UR5+0x8e80], R92 ;  /* 0x008e805c72007988 */ /* 0x0003e80008000405 */
[----:B------:R1:W-:Y:S04]  /*7100*/  STS.U16 [R114+UR5+0x1280], R91 ;  /* 0x0012805b72007988 */ /* 0x0003e80008000405 */
[----:B0-----:R-:W3:Y:S04]  /*7110*/  LDL.LU R90, [R1+0x81c] ;  /* 0x00081c00015a7983 */ /* 0x001ee80000300800 */
[----:B-1----:R-:W3:Y:S04]  /*7120*/  LDL.LU R92, [R1+0x818] ;  /* 0x00081800015c7983 */ /* 0x002ee80000300800 */
[----:B------:R-:W3:Y:S04]  /*7130*/  LDL.LU R91, [R1+0x814] ;  /* 0x00081400015b7983 */ /* 0x000ee80000300800 */
[----:B------:R0:W-:Y:S04]  /*7140*/  STS.U16 [R114+UR5+0x9280], R93 ;  /* 0x0092805d72007988 */ /* 0x0001e80008000405 */
[----:B0-----:R-:W3:Y:S01]  /*7150*/  LDL.LU R93, [R1+0x810] ;  /* 0x00081000015d7983 */ /* 0x001ee20000300800 */
[----:B------:R-:W-:-:S04]  /*7160*/  IMAD R4, R122, 0x1f, RZ ;  /* 0x0000001f7a047824 */ /* 0x000fc800078e02ff */
[----:B------:R-:W-:-:S05]  /*7170*/  IMAD.WIDE R6, R4, 0x2, R120 ;  /* 0x0000000204067825 */ /* 0x000fca00078e0278 */
[----:B------:R0:W-:Y:S01]  /*7180*/  STL.64 [R1+0x40], R6 ;  /* 0x0000400601007387 */ /* 0x0001e20000100a00 */
[C---:B------:R-:W-:Y:S02]  /*7190*/  IMAD R12, R122.reuse, 0x27, RZ ;  /* 0x000000277a0c7824 */ /* 0x040fe400078e02ff */
[----:B------:R-:W-:Y:S01]  /*71a0*/  IMAD R10, R122, 0x2f, RZ ;  /* 0x0000002f7a0a7824 */ /* 0x000fe200078e02ff */
[----:B------:R1:W-:Y:S01]  /*71b0*/  STS.U16 [R114+UR5+0x1680], R123 ;  /* 0x0016807b72007988 */ /* 0x0003e20008000405 */
[----:B------:R-:W-:-:S04]  /*71c0*/  IMAD.WIDE R18, R12, 0x2, R120 ;  /* 0x000000020c127825 */ /* 0x000fc800078e0278 */
[----:B------:R-:W-:Y:S02]  /*71d0*/  IMAD R8, R122, 0x37, RZ ;  /* 0x000000377a087824 */ /* 0x000fe400078e02ff */
[----:B------:R-:W-:-:S04]  /*71e0*/  IMAD.WIDE R12, R12, 0x2, R118 ;  /* 0x000000020c0c7825 */ /* 0x000fc800078e0276 */
[----:B------:R-:W-:-:S04]  /*71f0*/  IMAD.WIDE R16, R10, 0x2, R120 ;  /* 0x000000020a107825 */ /* 0x000fc800078e0278 */
[----:B------:R-:W-:-:S04]  /*7200*/  IMAD.WIDE R10, R10, 0x2, R118 ;  /* 0x000000020a0a7825 */ /* 0x000fc800078e0276 */
[----:B------:R-:W-:-:S04]  /*7210*/  IMAD.WIDE R14, R8, 0x2, R120 ;  /* 0x00000002080e7825 */ /* 0x000fc800078e0278 */
[----:B------:R-:W-:Y:S01]  /*7220*/  IMAD.WIDE R8, R8, 0x2, R118 ;  /* 0x0000000208087825 */ /* 0x000fe200078e0276 */
[----:B--2---:R-:W-:-:S06]  /*7230*/  PRMT R94, RZ, 0x7610, R94 ;  /* 0x00007610ff5e7816 */ /* 0x004fcc000000005e */
[----:B------:R0:W2:Y:S02]  /*7240*/  @!P3 LDG.E.U16 R94, desc[UR16][R6.64] ;  /* 0x00000010065eb981 */ /* 0x0000a4000c1e1500 */
[----:B0-----:R-:W-:-:S05]  /*7250*/  IMAD.WIDE R6, R4, 0x2, R118 ;  /* 0x0000000204067825 */ /* 0x001fca00078e0276 */
[----:B------:R0:W-:Y:S01]  /*7260*/  STL.64 [R1+0x38], R6 ;  /* 0x0000380601007387 */ /* 0x0001e20000100a00 */
[----:B------:R-:W-:-:S03]  /*7270*/  IMAD R4, R122, 0x3f, RZ ;  /* 0x0000003f7a047824 */ /* 0x000fc600078e02ff */
[----:B-1----:R-:W2:Y:S01]  /*7280*/  LDL.LU R123, [R1+0x80c] ;  /* 0x00080c00017b7983 */ /* 0x002ea20000300800 */
[----:B----4-:R-:W-:Y:S02]  /*7290*/  PRMT R89, RZ, 0x7610, R89 ;  /* 0x00007610ff597816 */ /* 0x010fe40000000059 */
[----:B---3--:R-:W-:Y:S02]  /*72a0*/  PRMT R88, RZ, 0x7610, R88 ;  /* 0x00007610ff587816 */ /* 0x008fe40000000058 */
[----:B------:R-:W-:Y:S02]  /*72b0*/  PRMT R87, RZ, 0x7610, R87 ;  /* 0x00007610ff577816 */ /* 0x000fe40000000057 */
[----:B------:R-:W-:Y:S01]  /*72c0*/  PRMT R86, RZ, 0x7610, R86 ;  /* 0x00007610ff567816 */ /* 0x000fe20000000056 */
[----:B------:R-:W3:Y:S04]  /*72d0*/  @P4 LDG.E.U16 R89, desc[UR16][R10.64] ;  /* 0x000000100a594981 */ /* 0x000ee8000c1e1500 */
[----:B------:R-:W4:Y:S01]  /*72e0*/  @P6 LDG.E.U16 R88, desc[UR16][R14.64] ;  /* 0x000000100e586981 */ /* 0x000f22000c1e1500 */
[----:B------:R-:W-:-:S03]  /*72f0*/  PRMT R90, RZ, 0x7610, R90 ;  /* 0x00007610ff5a7816 */ /* 0x000fc6000000005a */
[----:B------:R-:W3:Y:S01]  /*7300*/  @P6 LDG.E.U16 R87, desc[UR16][R8.64] ;  /* 0x0000001008576981 */ /* 0x000ee2000c1e1500 */
[----:B------:R-:W-:-:S03]  /*7310*/  PRMT R92, RZ, 0x7610, R92 ;  /* 0x00007610ff5c7816 */ /* 0x000fc6000000005c */
[----:B------:R-:W3:Y:S01]  /*7320*/  @P4 LDG.E.U16 R90, desc[UR16][R16.64] ;  /* 0x00000010105a4981 */ /* 0x000ee2000c1e1500 */
[----:B------:R-:W-:-:S03]  /*7330*/  PRMT R91, RZ, 0x7610, R91 ;  /* 0x00007610ff5b7816 */ /* 0x000fc6000000005b */
[----:B------:R-:W3:Y:S04]  /*7340*/  @P5 LDG.E.U16 R92, desc[UR16][R18.64] ;  /* 0x00000010125c5981 */ /* 0x000ee8000c1e1500 */
[----:B------:R-:W3:Y:S01]  /*7350*/  @P5 LDG.E.U16 R91, desc[UR16][R12.64] ;  /* 0x000000100c5b5981 */ /* 0x000ee2000c1e1500 */
[----:B------:R-:W-:-:S06]  /*7360*/  PRMT R93, RZ, 0x7610, R93 ;  /* 0x00007610ff5d7816 */ /* 0x000fcc000000005d */
[----:B------:R0:W3:Y:S02]  /*7370*/  @!P3 LDG.E.U16 R93, desc[UR16][R6.64] ;  /* 0x00000010065db981 */ /* 0x0000e4000c1e1500 */
[----:B0-----:R-:W-:-:S05]  /*7380*/  IMAD.WIDE R6, R4, 0x2, R120 ;  /* 0x0000000204067825 */ /* 0x001fca00078e0278 */
[----:B------:R-:W4:Y:S04]  /*7390*/  @!P2 LDG.E.U16 R86, desc[UR16][R6.64] ;  /* 0x000000100656a981 */ /* 0x000f28000c1e1500 */
[----:B------:R-:W-:Y:S04]  /*73a0*/  STS.U16 [R114+UR5+0x9680], R5 ;  /* 0x0096800572007988 */ /* 0x000fe80008000405 */
[----:B------:R-:W-:Y:S04]  /*73b0*/  STS.U16 [R114+UR5+0x1a80], R117 ;  /* 0x001a807572007988 */ /* 0x000fe80008000405 */
[----:B------:R-:W-:Y:S04]  /*73c0*/  STS.U16 [R114+UR5+0x9a80], R116 ;  /* 0x009a807472007988 */ /* 0x000fe80008000405 */
[----:B------:R-:W-:Y:S04]  /*73d0*/  STS.U16 [R114+UR5+0x1e80], R115 ;  /* 0x001e807372007988 */ /* 0x000fe80008000405 */
[----:B------:R0:W-:Y:S02]  /*73e0*/  STS.U16 [R114+UR5+0x9e80], R52 ;  /* 0x009e803472007988 */ /* 0x0001e40008000405 */
[----:B0-----:R-:W-:-:S05]  /*73f0*/  LOP3.LUT R52, R0, 0x60, RZ, 0x3c, !PT ;  /* 0x0000006000347812 */ /* 0x001fca00078e3cff */
        /* <DEDUP_REMOVED lines=15> */
[----:B------:R0:W-:Y:S01]  /*74f0*/  STS.U16 [R52+UR5+0x9f00], R125 ;  /* 0x009f007d34007988 */ /* 0x0001e20008000405 */
[----:B------:R-:W-:-:S02]  /*7500*/  PRMT R53, RZ, 0x7610, R53 ;  /* 0x00007610ff357816 */ /* 0x000fc40000000035 */
[----:B0-----:R-:W-:-:S05]  /*7510*/  LOP3.LUT R52, R0, 0x70, RZ, 0x3c, !PT ;  /* 0x0000007000347812 */ /* 0x001fca00078e3cff */
[----:B------:R0:W-:Y:S01]  /*7520*/  STS.U16 [R52+UR5+0x380], R51 ;  /* 0x0003803334007988 */ /* 0x0001e20008000405 */
[----:B------:R-:W-:-:S03]  /*7530*/  IMAD.WIDE R4, R4, 0x2, R118 ;  /* 0x0000000204047825 */ /* 0x000fc600078e0276 */
[----:B------:R-:W-:Y:S01]  /*7540*/  STS.U16 [R52+UR5+0x8380], R98 ;  /* 0x0083806234007988 */ /* 0x000fe20008000405 */
[----:B0-----:R-:W-:-:S03]  /*7550*/  LOP3.LUT R51, R124, 0x3f, RZ, 0xc0, !PT ;  /* 0x0000003f7c337812 */ /* 0x001fc600078ec0ff */
[----:B------:R-:W-:Y:S04]  /*7560*/  STS.U16 [R52+UR5+0x780], R97 ;  /* 0x0007806134007988 */ /* 0x000fe80008000405 */
[----:B------:R0:W-:Y:S01]  /*7570*/  STS.U16 [R52+UR5+0x8780], R95 ;  /* 0x0087805f34007988 */ /* 0x0001e20008000405 */
[----:B------:R-:W-:-:S03]  /*7580*/  IMAD R55, R55, UR4, RZ ;  /* 0x0000000437377c24 */ /* 0x000fc6000f8e02ff */
[----:B------:R1:W-:Y:S04]  /*7590*/  STS.U16 [R52+UR5+0xb80], R3 ;  /* 0x000b800334007988 */ /* 0x0003e80008000405 */
[----:B------:R-:W-:Y:S04]  /*75a0*/  STS.U16 [R52+UR5+0x8b80], R96 ;  /* 0x008b806034007988 */ /* 0x000fe80008000405 */
[----:B------:R-:W4:Y:S01]  /*75b0*/  @!P2 LDG.E.U16 R53, desc[UR16][R4.64] ;  /* 0x000000100435a981 */ /* 0x000f22000c1e1500 */
[----:B------:R-:W-:Y:S02]  /*75c0*/  IMAD R60, R60, UR4, RZ ;  /* 0x000000043c3c7c24 */ /* 0x000fe4000f8e02ff */
[----:B------:R-:W-:-:S02]  /*75d0*/  IMAD R57, R57, UR4, RZ ;  /* 0x0000000439397c24 */ /* 0x000fc4000f8e02ff */
[----:B------:R-:W-:Y:S02]  /*75e0*/  IMAD R113, R83, UR4, RZ ;  /* 0x0000000453717c24 */ /* 0x000fe4000f8e02ff */
[----:B------:R-:W-:Y:S02]  /*75f0*/  IMAD R83, R54, UR4, RZ ;  /* 0x0000000436537c24 */ /* 0x000fe4000f8e02ff */
[----:B------:R-:W-:Y:S02]  /*7600*/  IMAD R59, R59, UR4, RZ ;  /* 0x000000043b3b7c24 */ /* 0x000fe4000f8e02ff */
[----:B------:R-:W-:Y:S02]  /*7610*/  IMAD R84, R84, UR4, RZ ;  /* 0x0000000454547c24 */ /* 0x000fe4000f8e02ff */
        /* <DEDUP_REMOVED lines=19> */
[----:B------:R-:W-:Y:S01]  /*7750*/  IMAD R62, R62, UR4, RZ ;  /* 0x000000043e3e7c24 */ /* 0x000fe2000f8e02ff */
[----:B--2---:R2:W-:Y:S01]  /*7760*/  STS.U16 [R52+UR5+0xf80], R94 ;  /* 0x000f805e34007988 */ /* 0x0045e20008000405 */
[----:B0-----:R-:W-:-:S05]  /*7770*/  IMAD R95, R51, R123, RZ ;  /* 0x0000007b335f7224 */ /* 0x001fca00078e02ff */
[----:B------:R-:W-:-:S04]  /*7780*/  LEA R125, P2, R95, UR14, 0x1 ;  /* 0x0000000e5f7d7c11 */ /* 0x000fc8000f8408ff */
[----:B-1----:R-:W-:Y:S02]  /*7790*/  LEA.HI.X.SX32 R3, R95, UR15, 0x1, P2 ;  /* 0x0000000f5f037c11 */ /* 0x002fe400090f0eff */
[-C--:B------:R-:W-:Y:S02]  /*77a0*/  LEA R54, P2, R55, R125.reuse, 0x1 ;  /* 0x0000007d37367211 */ /* 0x080fe400078408ff */
[----:B------:R-:W-:Y:S02]  /*77b0*/  LEA R56, P6, R57, R125, 0x1 ;  /* 0x0000007d39387211 */ /* 0x000fe400078c08ff */
[----:B------:R-:W-:Y:S02]  /*77c0*/  LEA.HI.X.SX32 R55, R55, R3, 0x1, P2 ;  /* 0x0000000337377211 */ /* 0x000fe400010f0eff */
[----:B------:R-:W-:Y:S02]  /*77d0*/  LEA R58, P2, R59, R125, 0x1 ;  /* 0x0000007d3b3a7211 */ /* 0x000fe400078408ff */
[----:B------:R-:W-:-:S02]  /*77e0*/  LEA.HI.X.SX32 R57, R57, R3, 0x1, P6 ;  /* 0x0000000339397211 */ /* 0x000fc400030f0eff */
[----:B------:R-:W-:Y:S02]  /*77f0*/  LEA.HI.X.SX32 R59, R59, R3, 0x1, P2 ;  /* 0x000000033b3b7211 */ /* 0x000fe400010f0eff */
[-C--:B--2---:R-:W-:Y:S01]  /*7800*/  LEA R94, P2, R68, R125.reuse, 0x1 ;  /* 0x0000007d445e7211 */ /* 0x084fe200078408ff */
[----:B---3--:R-:W-:Y:S04]  /*7810*/  STS.U16 [R52+UR5+0x8f80], R93 ;  /* 0x008f805d34007988 */ /* 0x008fe80008000405 */
[----:B------:R-:W-:Y:S04]  /*7820*/  STS.U16 [R52+UR5+0x1380], R92 ;  /* 0x0013805c34007988 */ /* 0x000fe80008000405 */
[----:B------:R-:W-:Y:S04]  /*7830*/  STS.U16 [R52+UR5+0x9380], R91 ;  /* 0x0093805b34007988 */ /* 0x000fe80008000405 */
[----:B------:R0:W-:Y:S04]  /*7840*/  STS.U16 [R52+UR5+0x1780], R90 ;  /* 0x0017805a34007988 */ /* 0x0001e80008000405 */
[----:B------:R-:W-:Y:S04]  /*7850*/  STS.U16 [R52+UR5+0x9780], R89 ;  /* 0x0097805934007988 */ /* 0x000fe80008000405 */
[----:B----4-:R-:W-:Y:S04]  /*7860*/  STS.U16 [R52+UR5+0x1b80], R88 ;  /* 0x001b805834007988 */ /* 0x010fe80008000405 */
[----:B------:R-:W-:Y:S01]  /*7870*/  STS.U16 [R52+UR5+0x9b80], R87 ;  /* 0x009b805734007988 */ /* 0x000fe20008000405 */
[----:B0-----:R-:W-:-:S03]  /*7880*/  LEA R90, P4, R84, R125, 0x1 ;  /* 0x0000007d545a7211 */ /* 0x001fc600078808ff */
[----:B------:R0:W-:Y:S01]  /*7890*/  STS.U16 [R52+UR5+0x1f80], R86 ;  /* 0x001f805634007988 */ /* 0x0001e20008000405 */
[----:B------:R-:W-:Y:S02]  /*78a0*/  LEA R92, P6, R64, R125, 0x1 ;  /* 0x0000007d405c7211 */ /* 0x000fe400078c08ff */
[----:B------:R-:W-:Y:S02]  /*78b0*/  LEA.HI.X.SX32 R91, R84, R3, 0x1, P4 ;  /* 0x00000003545b7211 */ /* 0x000fe400020f0eff */
[----:B0-----:R-:W-:-:S04]  /*78c0*/  LEA R86, P3, R60, R125, 0x1 ;  /* 0x0000007d3c567211 */ /* 0x001fc800078608ff */
[----:B------:R-:W-:Y:S02]  /*78d0*/  LEA.HI.X.SX32 R87, R60, R3, 0x1, P3 ;  /* 0x000000033c577211 */ /* 0x000fe400018f0eff */
[CC--:B------:R-:W-:Y:S02]  /*78e0*/  LEA R60, P3, R61.reuse, R125.reuse, 0x1 ;  /* 0x0000007d3d3c7211 */ /* 0x0c0fe400078608ff */
[----:B------:R-:W-:Y:S02]  /*78f0*/  LEA R96, P4, R66, R125, 0x1 ;  /* 0x0000007d42607211 */ /* 0x000fe400078808ff */
[-C--:B------:R-:W-:Y:S02]  /*7900*/  LEA.HI.X.SX32 R61, R61, R3.reuse, 0x1, P3 ;  /* 0x000000033d3d7211 */ /* 0x080fe400018f0eff */
[----:B------:R-:W-:Y:S02]  /*7910*/  LEA.HI.X.SX32 R93, R64, R3, 0x1, P6 ;  /* 0x00000003405d7211 */ /* 0x000fe400030f0eff */
[----:B------:R-:W-:-:S02]  /*7920*/  LEA R64, P3, R65, R125, 0x1 ;  /* 0x0000007d41407211 */ /* 0x000fc400078608ff */
[-C--:B------:R-:W-:Y:S02]  /*7930*/  LEA.HI.X.SX32 R95, R68, R3.reuse, 0x1, P2 ;  /* 0x00000003445f7211 */ /* 0x080fe400010f0eff */
[----:B------:R-:W-:Y:S02]  /*7940*/  LEA.HI.X.SX32 R97, R66, R3, 0x1, P4 ;  /* 0x0000000342617211 */ /* 0x000fe400020f0eff */
[-C--:B------:R-:W-:Y:S02]  /*7950*/  LEA R66, P2, R67, R125.reuse, 0x1 ;  /* 0x0000007d43427211 */ /* 0x080fe400078408ff */
[----:B------:R-:W-:Y:S02]  /*7960*/  LEA R68, P4, R69, R125, 0x1 ;  /* 0x0000007d45447211 */ /* 0x000fe400078808ff */
        /* <DEDUP_REMOVED lines=11> */
[----:B------:R-:W-:Y:S01]  /*7a20*/  LEA R74, P4, R75, R125, 0x1 ;  /* 0x0000007d4b4a7211 */ /* 0x000fe200078808ff */
[----:B------:R-:W-:Y:S01]  /*7a30*/  IMAD R77, R77, UR4, RZ ;  /* 0x000000044d4d7c24 */ /* 0x000fe2000f8e02ff */
[----:B------:R-:W-:Y:S02]  /*7a40*/  LEA.HI.X.SX32 R71, R71, R3, 0x1, P3 ;  /* 0x0000000347477211 */ /* 0x000fe400018f0eff */
[----:B------:R-:W-:Y:S01]  /*7a50*/  LEA R104, P3, R76, R125, 0x1 ;  /* 0x0000007d4c687211 */ /* 0x000fe200078608ff */
[----:B------:R-:W-:Y:S01]  /*7a60*/  IMAD R79, R79, UR4, RZ ;  /* 0x000000044f4f7c24 */ /* 0x000fe2000f8e02ff */
[----:B------:R-:W-:-:S02]  /*7a70*/  LEA.HI.X.SX32 R73, R73, R3, 0x1, P2 ;  /* 0x0000000349497211 */ /* 0x000fc400010f0eff */
[----:B------:R-:W-:Y:S02]  /*7a80*/  LEA.HI.X.SX32 R75, R75, R3, 0x1, P4 ;  /* 0x000000034b4b7211 */ /* 0x000fe400020f0eff */
[-C--:B------:R-:W-:Y:S02]  /*7a90*/  LEA R106, P2, R80, R125.reuse, 0x1 ;  /* 0x0000007d506a7211 */ /* 0x080fe400078408ff */
[----:B------:R-:W-:Y:S01]  /*7aa0*/  LEA R108, P4, R78, R125, 0x1 ;  /* 0x0000007d4e6c7211 */ /* 0x000fe200078808ff */
[----:B------:R-:W-:Y:S01]  /*7ab0*/  IMAD R63, R63, UR4, RZ ;  /* 0x000000043f3f7c24 */ /* 0x000fe2000f8e02ff */
[----:B------:R-:W-:Y:S01]  /*7ac0*/  LEA.HI.X.SX32 R105, R76, R3, 0x1, P3 ;  /* 0x000000034c697211 */ /* 0x000fe200018f0eff */
[----:B------:R-:W-:Y:S01]  /*7ad0*/  IMAD R82, R82, UR4, RZ ;  /* 0x0000000452527c24 */ /* 0x000fe2000f8e02ff */
[-C--:B------:R-:W-:Y:S01]  /*7ae0*/  LEA R88, P5, R62, R125.reuse, 0x1 ;  /* 0x0000007d3e587211 */ /* 0x080fe200078a08ff */
[----:B------:R-:W-:Y:S01]  /*7af0*/  IMAD R81, R81, UR4, RZ ;  /* 0x0000000451517c24 */ /* 0x000fe2000f8e02ff */
[----:B------:R-:W-:-:S02]  /*7b00*/  LEA R76, P3, R77, R125, 0x1 ;  /* 0x0000007d4d4c7211 */ /* 0x000fc400078608ff */
[-C--:B------:R-:W-:Y:S02]  /*7b10*/  LEA.HI.X.SX32 R107, R80, R3.reuse, 0x1, P2 ;  /* 0x00000003506b7211 */ /* 0x080fe400010f0eff */
[----:B------:R-:W-:Y:S02]  /*7b20*/  LEA.HI.X.SX32 R109, R78, R3, 0x1, P4 ;  /* 0x000000034e6d7211 */ /* 0x000fe400020f0eff */
[----:B------:R-:W-:Y:S02]  /*7b30*/  LEA R78, P2, R79, R125, 0x1 ;  /* 0x0000007d4f4e7211 */ /* 0x000fe400078408ff */
[-C--:B------:R-:W-:Y:S02]  /*7b40*/  LEA.HI.X.SX32 R89, R62, R3.reuse, 0x1, P5 ;  /* 0x000000033e597211 */ /* 0x080fe400028f0eff */
[----:B------:R-:W-:Y:S02]  /*7b50*/  LEA.HI.X.SX32 R77, R77, R3, 0x1, P3 ;  /* 0x000000034d4d7211 */ /* 0x000fe400018f0eff */
[----:B------:R-:W-:-:S02]  /*7b60*/  LEA R62, P5, R63, R125, 0x1 ;  /* 0x0000007d3f3e7211 */ /* 0x000fc400078a08ff */
[-C--:B------:R-:W-:Y:S02]  /*7b70*/  LEA R110, P3, R82, R125.reuse, 0x1 ;  /* 0x0000007d526e7211 */ /* 0x080fe400078608ff */
[----:B------:R-:W-:Y:S01]  /*7b80*/  LEA R80, P4, R81, R125, 0x1 ;  /* 0x0000007d51507211 */ /* 0x000fe200078808ff */
[----:B------:R-:W-:Y:S01]  /*7b90*/  VIADD R124, R2, 0x3f ;  /* 0x0000003f027c7836 */ /* 0x000fe20000000000 */
[----:B------:R-:W-:Y:S02]  /*7ba0*/  LEA.HI.X.SX32 R79, R79, R3, 0x1, P2 ;  /* 0x000000034f4f7211 */ /* 0x000fe400010f0eff */
[----:B------:R-:W-:Y:S02]  /*7bb0*/  LEA R112, P2, R113, R125, 0x1 ;  /* 0x0000007d71707211 */ /* 0x000fe400078408ff */
[-C--:B------:R-:W-:Y:S02]  /*7bc0*/  LEA.HI.X.SX32 R63, R63, R3.reuse, 0x1, P5 ;  /* 0x000000033f3f7211 */ /* 0x080fe400028f0eff */
[----:B------:R-:W-:-:S02]  /*7bd0*/  LEA.HI.X.SX32 R111, R82, R3, 0x1, P3 ;  /* 0x00000003526f7211 */ /* 0x000fc400018f0eff */
[----:B------:R-:W-:Y:S02]  /*7be0*/  LEA.HI.X.SX32 R81, R81, R3, 0x1, P4 ;  /* 0x0000000351517211 */ /* 0x000fe400020f0eff */
[-C--:B------:R-:W-:Y:S02]  /*7bf0*/  LEA R82, P3, R83, R125.reuse, 0x1 ;  /* 0x0000007d53527211 */ /* 0x080fe400078608ff */
[-C--:B------:R-:W-:Y:S02]  /*7c00*/  LEA R114, P4, R115, R125.reuse, 0x1 ;  /* 0x0000007d73727211 */ /* 0x080fe400078808ff */
[-C--:B------:R-:W-:Y:S02]  /*7c10*/  LEA R84, P5, R85, R125.reuse, 0x1 ;  /* 0x0000007d55547211 */ /* 0x080fe400078a08ff */
[----:B------:R-:W-:Y:S02]  /*7c20*/  LEA R116, P6, R117, R125, 0x1 ;  /* 0x0000007d75747211 */ /* 0x000fe400078c08ff */
[----:B------:R-:W-:-:S02]  /*7c30*/  LEA.HI.X.SX32 R113, R113, R3, 0x1, P2 ;  /* 0x0000000371717211 */ /* 0x000fc400010f0eff */
[----:B------:R-:W-:Y:S02]  /*7c40*/  ISETP.GT.AND P2, PT, R124, 0x3f, PT ;  /* 0x0000003f7c00780c */ /* 0x000fe40003f44270 */
[-C--:B------:R-:W-:Y:S02]  /*7c50*/  LEA.HI.X.SX32 R83, R83, R3.reuse, 0x1, P3 ;  /* 0x0000000353537211 */ /* 0x080fe400018f0eff */
[-C--:B------:R-:W-:Y:S02]  /*7c60*/  LEA.HI.X.SX32 R115, R115, R3.reuse, 0x1, P4 ;  /* 0x0000000373737211 */ /* 0x080fe400020f0eff */
[-C--:B------:R-:W-:Y:S02]  /*7c70*/  LEA.HI.X.SX32 R85, R85, R3.reuse, 0x1, P5 ;  /* 0x0000000355557211 */ /* 0x080fe400028f0eff */
[----:B------:R-:W-:Y:S02]  /*7c80*/  LEA.HI.X.SX32 R117, R117, R3, 0x1, P6 ;  /* 0x0000000375757211 */ /* 0x000fe400030f0eff */
[----:B------:R-:W0:Y:S01]  /*7c90*/  S2R R3, SR_TID.X ;  /* 0x0000000000037919 */ /* 0x000e220000002100 */
[----:B------:R-:W-:-:S02]  /*7ca0*/  ISETP.LT.AND P2, PT, R51, R2, P2 ;  /* 0x000000023300720c */ /* 0x000fc40001741270 */
[----:B------:R-:W1:Y:S01]  /*7cb0*/  S2R R2, SR_TID.X ;  /* 0x0000000000027919 */ /* 0x000e620000002100 */
[----:B0-----:R-:W-:Y:S02]  /*7cc0*/  LOP3.LUT R3, R3, 0xff, RZ, 0xc0, !PT ;  /* 0x000000ff03037812 */ /* 0x001fe400078ec0ff */
[----:B-1----:R-:W-:-:S03]  /*7cd0*/  LOP3.LUT R2, R2, 0xc0, RZ, 0xc0, !PT ;  /* 0x000000c002027812 */ /* 0x002fc600078ec0ff */
[----:B------:R-:W-:Y:S01]  /*7ce0*/  IMAD.SHL.U32 R3, R3, 0x2, RZ ;  /* 0x0000000203037824 */ /* 0x000fe200078e00ff */
[----:B------:R-:W-:-:S04]  /*7cf0*/  SHF.R.U32.HI R2, RZ, 0x2, R2 ;  /* 0x00000002ff027819 */ /* 0x000fc80000011602 */
[----:B------:R-:W-:Y:S02]  /*7d00*/  LOP3.LUT R2, R3, R2, RZ, 0x3c, !PT ;  /* 0x0000000203027212 */ /* 0x000fe400078e3cff */
[----:B------:R-:W-:-:S06]  /*7d10*/  PRMT R3, RZ, 0x7610, R3 ;  /* 0x00007610ff037816 */ /* 0x000fcc0000000003 */
[----:B------:R-:W2:Y:S04]  /*7d20*/  @P2 LDG.E.U16 R3, desc[UR16][R54.64] ;  /* 0x0000001036032981 */ /* 0x000ea8000c1e1500 */
[----:B------:R-:W-:Y:S04]  /*7d30*/  STS.U16 [R52+UR5+0x9f80], R53 ;  /* 0x009f803534007988 */ /* 0x000fe80008000405 */
[----:B--2---:R0:W-:Y:S02]  /*7d40*/  STS.U16 [R2+UR5+0x20000], R3 ;  /* 0x0200000302007988 */ /* 0x0041e40008000405 */
[----:B0-----:R-:W-:-:S06]  /*7d50*/  PRMT R3, RZ, 0x7610, R3 ;  /* 0x00007610ff037816 */ /* 0x001fcc0000000003 */
[----:B------:R-:W2:Y:S04]  /*7d60*/  @P2 LDG.E.U16 R3, desc[UR16][R56.64] ;  /* 0x0000001038032981 */ /* 0x000ea8000c1e1500 */
        /* <DEDUP_REMOVED lines=41> */
[----:B------:R-:W2:Y:S01]  /*8000*/  @P2 LDG.E.U16 R3, desc[UR16][R84.64] ;  /* 0x0000001054032981 */ /* 0x000ea2000c1e1500 */
[----:B------:R-:W-:-:S06]  /*8010*/  PRMT R125, RZ, 0x7610, R125 ;  /* 0x00007610ff7d7816 */ /* 0x000fcc000000007d */
[----:B------:R0:W3:Y:S04]  /*8020*/  @P2 LDG.E.U16 R125, desc[UR16][R86.64] ;  /* 0x00000010567d2981 */ /* 0x0000e8000c1e1500 */
[----:B------:R-:W-:Y:S04]  /*8030*/  STL [R1+0x348], R54 ;  /* 0x0003483601007387 */ /* 0x000fe80000100800 */
[----:B--2---:R1:W-:Y:S02]  /*8040*/  STS.U16 [R2+UR5+0x23c00], R3 ;  /* 0x023c000302007988 */ /* 0x0043e40008000405 */
[----:B-1----:R-:W-:-:S06]  /*8050*/  PRMT R3, RZ, 0x7610, R3 ;  /* 0x00007610ff037816 */ /* 0x002fcc0000000003 */
[----:B------:R-:W2:Y:S04]  /*8060*/  @P2 LDG.E.U16 R3, desc[UR16][R88.64] ;  /* 0x0000001058032981 */ /* 0x000ea8000c1e1500 */
[----:B------:R-:W-:Y:S04]  /*8070*/  STL [R1+0x344], R55 ;  /* 0x0003443701007387 */ /* 0x000fe80000100800 */
[----:B------:R-:W-:Y:S04]  /*8080*/  STL [R1+0x350], R86 ;  /* 0x0003505601007387 */ /* 0x000fe80000100800 */
[----:B------:R-:W-:Y:S04]  /*8090*/  STL [R1+0x358], R56 ;  /* 0x0003583801007387 */ /* 0x000fe80000100800 */
[----:B------:R-:W-:Y:S04]  /*80a0*/  STL [R1+0x368], R58 ;  /* 0x0003683a01007387 */ /* 0x000fe80000100800 */
[----:B------:R-:W-:Y:S04]  /*80b0*/  STL [R1+0x360], R88 ;  /* 0x0003605801007387 */ /* 0x000fe80000100800 */
[----:B------:R0:W-:Y:S02]  /*80c0*/  STL [R1+0x34c], R87 ;  /* 0x00034c5701007387 */ /* 0x0001e40000100800 */
[----:B0-----:R-:W-:-:S05]  /*80d0*/  LOP3.LUT R87, R2, 0x40, RZ, 0x3c, !PT ;  /* 0x0000004002577812 */ /* 0x001fca00078e3cff */
[----:B---3--:R0:W-:Y:S02]  /*80e0*/  STS.U16 [R87+UR5+0x20200], R125 ;  /* 0x0202007d57007988 */ /* 0x0081e40008000405 */
[----:B0-----:R-:W-:-:S05]  /*80f0*/  LOP3.LUT R125, R2, 0x40, RZ, 0x3c, !PT ;  /* 0x00000040027d7812 */ /* 0x001fca00078e3cff */
        /* <DEDUP_REMOVED lines=39> */
[----:B------:R-:W-:Y:S04]  /*8370*/  STL [R1+0x370], R90 ;  /* 0x0003705a01007387 */ /* 0x000fe80000100800 */
        /* <DEDUP_REMOVED lines=12> */
[----:B--2---:R0:W-:Y:S02]  /*8440*/  STS.U16 [R125+UR5+0x23a00], R3 ;  /* 0x023a00037d007988 */ /* 0x0041e40008000405 */
[----:B0-----:R-:W-:-:S06]  /*8450*/  PRMT R3, RZ, 0x7610, R3 ;  /* 0x00007610ff037816 */ /* 0x001fcc0000000003 */
[----:B------:R-:W2:Y:S04]  /*8460*/  @P2 LDG.E.U16 R3, desc[UR16][R116.64] ;  /* 0x0000001074032981 */ /* 0x000ea8000c1e1500 */
[----:B------:R-:W-:Y:S04]  /*8470*/  STL [R1+0x38c], R95 ;  /* 0x00038c5f01007387 */ /* 0x000fe80000100800 */
[----:B------:R-:W-:Y:S04]  /*8480*/  STL [R1+0x3a0], R96 ;  /* 0x0003a06001007387 */ /* 0x000fe80000100800 */
[----:B------:R0:W-:Y:S04]  /*8490*/  STL [R1+0x394], R65 ;  /* 0x0003944101007387 */ /* 0x0001e80000100800 */
[----:B------:R-:W-:Y:S04]  /*84a0*/  STL [R1+0x39c], R97 ;  /* 0x00039c6101007387 */ /* 0x000fe80000100800 */
[----:B------:R-:W-:Y:S04]  /*84b0*/  STL [R1+0x3a8], R66 ;  /* 0x0003a84201007387 */ /* 0x000fe80000100800 */
[----:B------:R-:W-:Y:S04]  /*84c0*/  STL [R1+0x3b0], R98 ;  /* 0x0003b06201007387 */ /* 0x000fe80000100800 */
[----:B------:R-:W-:Y:S04]  /*84d0*/  STL [R1+0x3b8], R68 ;  /* 0x0003b84401007387 */ /* 0x000fe80000100800 */
[----:B------:R1:W-:Y:S04]  /*84e0*/  STL [R1+0x3a4], R67 ;  /* 0x0003a44301007387 */ /* 0x0003e80000100800 */
        /* <DEDUP_REMOVED lines=37> */
[----:B------:R0:W5:Y:S04]  /*8740*/  LDL.LU R51, [R1+0x808] ;  /* 0x0008080001337983 */ /* 0x0001680000300800 */
[----:B------:R0:W5:Y:S04]  /*8750*/  LDL.LU R52, [R1+0x804] ;  /* 0x0008040001347983 */ /* 0x0001680000300800 */
[----:B------:R0:W5:Y:S04]  /*8760*/  LDL.LU R53, [R1+0x800] ;  /* 0x0008000001357983 */ /* 0x0001680000300800 */
[----:B------:R0:W5:Y:S04]  /*8770*/  LDL.LU.64 R54, [R1+0x7f8] ;  /* 0x0007f80001367983 */ /* 0x0001680000300a00 */
[----:B------:R0:W5:Y:S04]  /*8780*/  LDL.LU.64 R56, [R1+0x7f0] ;  /* 0x0007f00001387983 */ /* 0x0001680000300a00 */
[----:B------:R0:W5:Y:S04]  /*8790*/  LDL.LU.64 R58, [R1+0x7e8] ;  /* 0x0007e800013a7983 */ /* 0x0001680000300a00 */
[----:B------:R0:W5:Y:S04]  /*87a0*/  LDL.LU.64 R60, [R1+0x7e0] ;  /* 0x0007e000013c7983 */ /* 0x0001680000300a00 */
[----:B------:R1:W5:Y:S04]  /*87b0*/  LDL.LU.64 R62, [R1+0x7d8] ;  /* 0x0007d800013e7983 */ /* 0x0003680000300a00 */
[----:B0-----:R0:W5:Y:S04]  /*87c0*/  LDL.LU.64 R64, [R1+0x7d0] ;  /* 0x0007d00001407983 */ /* 0x0011680000300a00 */
[----:B-1----:R0:W5:Y:S04]  /*87d0*/  LDL.LU.64 R66, [R1+0x7c8] ;  /* 0x0007c80001427983 */ /* 0x0021680000300a00 */
[----:B---3--:R0:W5:Y:S04]  /*87e0*/  LDL.LU.64 R68, [R1+0x7c0] ;  /* 0x0007c00001447983 */ /* 0x0081680000300a00 */
[----:B----4-:R0:W5:Y:S04]  /*87f0*/  LDL.LU.64 R70, [R1+0x7b8] ;  /* 0x0007b80001467983 */ /* 0x0101680000300a00 */
[----:B------:R0:W5:Y:S04]  /*8800*/  LDL.LU.64 R72, [R1+0x7b0] ;  /* 0x0007b00001487983 */ /* 0x0001680000300a00 */
[----:B------:R0:W5:Y:S04]  /*8810*/  LDL.LU.64 R74, [R1+0x7a8] ;  /* 0x0007a800014a7983 */ /* 0x0001680000300a00 */
[----:B------:R0:W5:Y:S04]  /*8820*/  LDL.LU.64 R76, [R1+0x7a0] ;  /* 0x0007a000014c7983 */ /* 0x0001680000300a00 */
[----:B------:R0:W5:Y:S04]  /*8830*/  LDL.LU.64 R78, [R1+0x798] ;  /* 0x00079800014e7983 */ /* 0x0001680000300a00 */
[----:B------:R0:W5:Y:S04]  /*8840*/  LDL.LU.64 R80, [R1+0x790] ;  /* 0x0007900001507983 */ /* 0x0001680000300a00 */
[----:B------:R0:W5:Y:S04]  /*8850*/  LDL.LU.64 R82, [R1+0x788] ;  /* 0x0007880001527983 */ /* 0x0001680000300a00 */
[----:B------:R0:W5:Y:S04]  /*8860*/  LDL.LU.64 R84, [R1+0x780] ;  /* 0x0007800001547983 */ /* 0x0001680000300a00 */
[----:B------:R0:W5:Y:S04]  /*8870*/  LDL.LU R86, [R1+0x77c] ;  /* 0x00077c0001567983 */ /* 0x0001680000300800 */
[----:B------:R0:W5:Y:S04]  /*8880*/  LDL.LU R87, [R1+0x778] ;  /* 0x0007780001577983 */ /* 0x0001680000300800 */
[----:B------:R0:W5:Y:S04]  /*8890*/  LDL.LU.64 R88, [R1+0x770] ;  /* 0x0007700001587983 */ /* 0x0001680000300a00 */
[----:B------:R0:W5:Y:S04]  /*88a0*/  LDL.LU.64 R90, [R1+0x768] ;  /* 0x00076800015a7983 */ /* 0x0001680000300a00 */
[----:B------:R0:W5:Y:S04]  /*88b0*/  LDL.LU.64 R92, [R1+0x760] ;  /* 0x00076000015c7983 */ /* 0x0001680000300a00 */
[----:B------:R0:W5:Y:S04]  /*88c0*/  LDL.LU.64 R94, [R1+0x758] ;  /* 0x00075800015e7983 */ /* 0x0001680000300a00 */
[----:B------:R0:W5:Y:S04]  /*88d0*/  LDL.LU.64 R96, [R1+0x750] ;  /* 0x0007500001607983 */ /* 0x0001680000300a00 */
[----:B------:R0:W5:Y:S04]  /*88e0*/  LDL.LU.64 R98, [R1+0x748] ;  /* 0x0007480001627983 */ /* 0x0001680000300a00 */
[----:B------:R0:W5:Y:S04]  /*88f0*/  LDL.LU.64 R100, [R1+0x740] ;  /* 0x0007400001647983 */ /* 0x0001680000300a00 */
[----:B------:R0:W5:Y:S04]  /*8900*/  LDL.LU.64 R102, [R1+0x738] ;  /* 0x0007380001667983 */ /* 0x0001680000300a00 */
[----:B--2---:R1:W-:Y:S04]  /*8910*/  STS.U16 [R125+UR5+0x23e00], R3 ;  /* 0x023e00037d007988 */ /* 0x0043e80008000405 */
[----:B------:R0:W5:Y:S04]  /*8920*/  LDL.LU.64 R104, [R1+0x730] ;  /* 0x0007300001687983 */ /* 0x0001680000300a00 */
[----:B------:R0:W5:Y:S01]  /*8930*/  LDL.LU.64 R106, [R1+0x728] ;  /* 0x00072800016a7983 */ /* 0x0001620000300a00 */
[----:B-1----:R-:W-:Y:S01]  /*8940*/  SHF.R.S32.HI R3, RZ, 0x1f, R124 ;  /* 0x0000001fff037819 */ /* 0x002fe2000001147c */
[----:B------:R1:W-:Y:S06]  /*8950*/  MEMBAR.ALL.CTA ;  /* 0x0000000000007992 */ /* 0x0003ec0000008000 */
[----:B-1----:R-:W1:Y:S01]  /*8960*/  FENCE.VIEW.ASYNC.S ;  /* 0x00000000000073c6 */ /* 0x002e620000000000 */
[----:B------:R-:W-:-:S03]  /*8970*/  LEA.HI R3, R3, R124, RZ, 0x6 ;  /* 0x0000007c03037211 */ /* 0x000fc600078f30ff */
[----:B------:R0:W5:Y:S01]  /*8980*/  LDL.LU.64 R108, [R1+0x720] ;  /* 0x00072000016c7983 */ /* 0x0001620000300a00 */
[----:B------:R-:W-:-:S03]  /*8990*/  SHF.R.S32.HI R3, RZ, 0x6, R3 ;  /* 0x00000006ff037819 */ /* 0x000fc60000011403 */
[----:B------:R0:W5:Y:S01]  /*89a0*/  LDL.LU.64 R110, [R1+0x718] ;  /* 0x00071800016e7983 */ /* 0x0001620000300a00 */
[----:B------:R-:W-:-:S03]  /*89b0*/  VIMNMX R3, PT, PT, R3, 0x1, !PT ;  /* 0x0000000103037848 */ /* 0x000fc60007fe0100 */
[----:B------:R0:W5:Y:S02]  /*89c0*/  LDL.LU.64 R112, [R1+0x710] ;  /* 0x0007100001707983 */ /* 0x0001640000300a00 */
[----:B------:R-:W-:Y:S02]  /*89d0*/  VIADD R3, R3, 0xffffffff ;  /* 0xffffffff03037836 */ /* 0x000fe40000000000 */
[----:B------:R0:W5:Y:S01]  /*89e0*/  LDL.LU.64 R114, [R1+0x708] ;  /* 0x0007080001727983 */ /* 0x0001620000300a00 */
[----:B------:R-:W-:-:S03]  /*89f0*/  ISETP.LT.OR P2, PT, R124, 0x40, P0 ;  /* 0x000000407c00780c */ /* 0x000fc60000741670 */
[----:B------:R0:W5:Y:S01]  /*8a00*/  LDL.LU.64 R116, [R1+0x700] ;  /* 0x0007000001747983 */ /* 0x0001620000300a00 */
[----:B------:R-:W-:-:S03]  /*8a10*/  UIADD3 UR4, UPT, UPT, UR5, 0x10000, URZ ;  /* 0x0001000005047890 */ /* 0x000fc6000fffe0ff */
[----:B------:R0:W5:Y:S01]  /*8a20*/  LDL.LU R124, [R1+0x6fc] ;  /* 0x0006fc00017c7983 */ /* 0x0001620000300800 */
[----:B------:R-:W-:-:S03]  /*8a30*/  UIADD3 UR9, UPT, UPT, UR5, 0x24000, URZ ;  /* 0x0002400005097890 */ /* 0x000fc6000fffe0ff */
[----:B------:R0:W-:Y:S01]  /*8a40*/  STL [R1+0x6d8], R3 ;  /* 0x0006d80301007387 */ /* 0x0001e20000100800 */
[----:B------:R-:W-:Y:S02]  /*8a50*/  USHF.R.U32.HI UR4, URZ, 0x4, UR4 ;  /* 0x00000004ff047899 */ /* 0x000fe40008011604 */
[----:B------:R-:W-:Y:S02]  /*8a60*/  USHF.R.U32.HI UR10, URZ, 0x4, UR9 ;  /* 0x00000004ff0a7899 */ /* 0x000fe40008011609 */
[----:B------:R-:W-:Y:S02]  /*8a70*/  USGXT.U32 UR9, UR4, 0xe ;  /* 0x0000000e0409789a */ /* 0x000fe40008000000 */
[----:B------:R-:W-:Y:S02]  /*8a80*/  USGXT.U32 UR10, UR10, 0xe ;  /* 0x0000000e0a0a789a */ /* 0x000fe40008000000 */
[----:B------:R-:W-:Y:S02]  /*8a90*/  UIADD3 UR12, UP1, UPT, UR9, 0x2000080, URZ ;  /* 0x02000080090c7890 */ /* 0x000fe4000ff3e0ff */
[----:B------:R-:W-:Y:S01]  /*8aa0*/  UIADD3 UR14, UP2, UPT, UR10, 0x2, URZ ;  /* 0x000000020a0e7890 */ /* 0x000fe2000ff5e0ff */
[----:B------:R-:W-:Y:S01]  /*8ab0*/  UMOV UR13, URZ ;  /* 0x000000ff000d7c82 */ /* 0x000fe20008000000 */
[----:B------:R-:W-:Y:S01]  /*8ac0*/  UMOV UR15, URZ ;  /* 0x000000ff000f7c82 */ /* 0x000fe20008000000 */
[----:B------:R-:W-:-:S02]  /*8ad0*/  UIADD3.X UR13, UPT, UPT, UR13, 0x40004040, URZ, UP1, !UPT ;  /* 0x400040400d0d7890 */ /* 0x000fc40008ffe4ff */
[----:B------:R-:W-:Y:S01]  /*8ae0*/  UIADD3.X UR15, UPT, UPT, UR15, 0x40004040, URZ, UP2, !UPT ;  /* 0x400040400f0f7890 */ /* 0x000fe200097fe4ff */
[----:B------:R-:W-:Y:S01]  /*8af0*/  UMOV UR4, URZ ;  /* 0x000000ff00047c82 */ /* 0x000fe20008000000 */
[----:B------:R-:W-:Y:S01]  /*8b00*/  IMAD.SHL.U32 R125, R122, 0x40, RZ ;  /* 0x000000407a7d7824 */ /* 0x000fe200078e00ff */
[----:B-1----:R-:W-:Y:S01]  /*8b10*/  BAR.SYNC.DEFER_BLOCKING 0x0 ;  /* 0x0000000000007b1d */ /* 0x002fe20000010000 */
[----:B------:R-:W-:Y:S01]  /*8b20*/  ISETP.NE.U32.AND P3, PT, R3, RZ, PT ;  /* 0x000000ff0300720c */ /* 0x000fe20003f65070 */
[----:B------:R-:W-:-:S04]  /*8b30*/  IMAD.SHL.U32 R122, R123, 0x40, RZ ;  /* 0x000000407b7a7824 */ /* 0x000fc800078e00ff */
[----:B0-----:R-:W-:Y:S08]  /*8b40*/  @P2 BRA `(.L_x_6) ;  /* 0x00000004007c2947 */ /* 0x001ff00003800000 */
[----:B------:R-:W-:Y:S02]  /*8b50*/  USHF.R.U32.HI UR58, URZ, 0x4, UR5 ;  /* 0x00000004ff3a7899 */ /* 0x000fe40008011605 */
[----:B------:R-:W-:Y:S02]  /*8b60*/  UIADD3 UR50, UPT, UPT, UR5, 0x20000, URZ ;  /* 0x0002000005327890 */ /* 0x000fe4000fffe0ff */
[----:B------:R-:W-:Y:S02]  /*8b70*/  USGXT.U32 UR58, UR58, 0xe ;  /* 0x0000000e3a3a789a */ /* 0x000fe40008000000 */
[----:B------:R-:W-:Y:S02]  /*8b80*/  USHF.R.U32.HI UR50, URZ, 0x4, UR50 ;  /* 0x00000004ff327899 */ /* 0x000fe40008011632 */
[----:B------:R-:W-:Y:S02]  /*8b90*/  UIADD3 UR52, UP1, UPT, UR58, 0x2000080, URZ ;  /* 0x020000803a347890 */ /* 0x000fe4000ff3e0ff */
[----:B------:R-:W-:Y:S01]  /*8ba0*/  USGXT.U32 UR50, UR50, 0xe ;  /* 0x0000000e3232789a */ /* 0x000fe20008000000 */
[----:B------:R-:W-:Y:S01]  /*8bb0*/  UMOV UR11, URZ ;  /* 0x000000ff000b7c82 */ /* 0x000fe20008000000 */
[----:B------:R-:W-:Y:S01]  /*8bc0*/  UMOV UR56, UR8 ;  /* 0x0000000800387c82 */ /* 0x000fe20008000000 */
[----:B------:R-:W-:Y:S01]  /*8bd0*/  UMOV UR57, URZ ;  /* 0x000000ff00397c82 */ /* 0x000fe20008000000 */
[----:B------:R-:W-:-:S02]  /*8be0*/  UIADD3 UR54, UP2, UPT, UR50, 0x2, URZ ;  /* 0x0000000232367890 */ /* 0x000fc4000ff5e0ff */
[----:B------:R-:W-:Y:S01]  /*8bf0*/  UIADD3.X UR53, UPT, UPT, UR11, 0x40004040, URZ, UP1, !UPT ;  /* 0x400040400b357890 */ /* 0x000fe20008ffe4ff */
[----:B------:R-:W-:Y:S02]  /*8c00*/  UMOV UR51, URZ ;  /* 0x000000ff00337c82 */ /* 0x000fe40008000000 */
[----:B------:R-:W-:Y:S01]  /*8c10*/  UMOV UR11, UR56 ;  /* 0x00000038000b7c82 */ /* 0x000fe20008000000 */
[----:B------:R-:W-:Y:S02]  /*8c20*/  ULOP3.LUT UR56, UR58, 0x2000000, URZ, 0xfc, !UPT ;  /* 0x020000003a387892 */ /* 0x000fe4000f8efcff */
[----:B------:R-:W-:Y:S02]  /*8c30*/  UIADD3.X UR55, UPT, UPT, UR51, 0x40004040, URZ, UP2, !UPT ;  /* 0x4000404033377890 */ /* 0x000fe400097fe4ff */
[----:B------:R-:W-:Y:S02]  /*8c40*/  UIADD3.64 UR58, UPT, UPT, UR52, 0x80, URZ ;  /* 0x00000080343a7897 */ /* 0x000fe4000fffe0ff */
[----:B------:R-:W-:Y:S01]  /*8c50*/  UIADD3.64 UR60, UPT, UPT, UR54, 0x2, URZ ;  /* 0x00000002363c7897 */ /* 0x000fe2000fffe0ff */
[----:B------:R-:W-:Y:S01]  /*8c60*/  UMOV UR20, 0x0 ;  /* 0x0000000000147882 */ /* 0x000fe20000000000 */
[----:B------:R-:W-:Y:S01]  /*8c70*/  UMOV UR21, 0x8208490 ;  /* 0x0820849000157882 */ /* 0x000fe20000000000 */
[----:B------:R-:W-:Y:S01]  /*8c80*/  UMOV UR51, 0x40004040 ;  /* 0x4000404000337882 */ /* 0x000fe20000000000 */
[----:B------:R-:W-:Y:S01]  /*8c90*/  UMOV UR57, 0x40004040 ;  /* 0x4000404000397882 */ /* 0x000fe20000000000 */
[----:B------:R-:W-:Y:S01]  /*8ca0*/  UIADD3.64 UR62, UPT, UPT, UR52, 0x100, URZ ;  /* 0x00000100343e7897 */ /* 0x000fe2000fffe0ff */
[----:B------:R0:W-:Y:S01]  /*8cb0*/  UTCHMMA gdesc[UR56], gdesc[UR50], tmem[UR6], tmem[UR20], idesc[UR21], !UPT ;  /* 0x00ff1432380075ea */ /* 0x0001e2000f800006 */
[----:B------:R-:W-:-:S02]  /*8cc0*/  UIADD3.64 UR64, UPT, UPT, UR54, 0x4, URZ ;  /* 0x0000000436407897 */ /* 0x000fc4000fffe0ff */
[----:B------:R-:W-:Y:S01]  /*8cd0*/  UIADD3 UR74, UPT, UPT, UR6, 0x80, URZ ;  /* 0x00000080064a7890 */ /* 0x000fe2000fffe0ff */
[----:B------:R-:W-:Y:S01]  /*8ce0*/  UMOV UR28, 0x0 ;  /* 0x00000000001c7882 */ /* 0x000fe20000000000 */
[----:B------:R-:W-:Y:S01]  /*8cf0*/  UMOV UR29, 0x8208490 ;  /* 0x08208490001d7882 */ /* 0x000fe20000000000 */
[----:B------:R-:W-:Y:S02]  /*8d00*/  UIADD3 UR71, UPT, UPT, UR6, 0x80, URZ ;  /* 0x0000008006477890 */ /* 0x000fe4000fffe0ff */
[----:B------:R1:W-:Y:S01]  /*8d10*/  UTCHMMA gdesc[UR52], gdesc[UR54], tmem[UR6], tmem[UR28], idesc[UR29], UPT ;  /* 0x00ff1c36340075ea */ /* 0x0003e2000b800006 */
[----:B------:R-:W-:Y:S01]  /*8d20*/  UMOV UR44, 0x0 ;  /* 0x00000000002c7882 */ /* 0x000fe20000000000 */
[----:B0-----:R-:W-:Y:S02]  /*8d30*/  UIADD3.64 UR56, UPT, UPT, UR52, 0x380, URZ ;  /* 0x0000038034387897 */ /* 0x001fe4000fffe0ff */
[----:B------:R-:W-:Y:S01]  /*8d40*/  UIADD3.64 UR20, UPT, UPT, UR52, 0x400, URZ ;  /* 0x0000040034147897 */ /* 0x000fe2000fffe0ff */
[----:B------:R-:W-:Y:S01]  /*8d50*/  UMOV UR45, 0x8208490 ;  /* 0x08208490002d7882 */ /* 0x000fe20000000000 */
[----:B------:R-:W-:Y:S01]  /*8d60*/  UMOV UR40, 0x0 ;  /* 0x0000000000287882 */ /* 0x000fe20000000000 */
[----:B------:R-:W-:Y:S01]  /*8d70*/  UMOV UR41, 0x8208490 ;  /* 0x0820849000297882 */ /* 0x000fe20000000000 */
[----:B------:R-:W-:-:S02]  /*8d80*/  UIADD3 UR68, UPT, UPT, UR6, 0x80, URZ ;  /* 0x0000008006447890 */ /* 0x000fc4000fffe0ff */
[----:B------:R0:W-:Y:S01]  /*8d90*/  UTCHMMA gdesc[UR58], gdesc[UR60], tmem[UR6], tmem[UR44], idesc[UR45], UPT ;  /* 0x00ff2c3c3a0075ea */ /* 0x0001e2000b800006 */
[----:B-1----:R-:W-:Y:S01]  /*8da0*/  UIADD3.64 UR28, UPT, UPT, UR52, 0x480, URZ ;  /* 0x00000480341c7897 */ /* 0x002fe2000fffe0ff */
[----:B------:R1:W-:Y:S01]  /*8db0*/  UTCHMMA gdesc[UR62], gdesc[UR64], tmem[UR6], tmem[UR40], idesc[UR41], UPT ;  /* 0x00ff28403e0075ea */ /* 0x0003e2000b800006 */
[----:B------:R-:W-:Y:S01]  /*8dc0*/  UIADD3 UR77, UPT, UPT, UR6, 0x80, URZ ;  /* 0x00000080064d7890 */ /* 0x000fe2000fffe0ff */
[----:B------:R-:W-:Y:S01]  /*8dd0*/  UMOV UR34, 0x0 ;  /* 0x0000000000227882 */ /* 0x000fe20000000000 */
[----:B------:R-:W-:Y:S01]  /*8de0*/  UMOV UR35, 0x8208490 ;  /* 0x0820849000237882 */ /* 0x000fe20000000000 */
[----:B------:R-:W-:Y:S01]  /*8df0*/  UIADD3 UR76, UPT, UPT, UR6, 0x100, URZ ;  /* 0x00000100064c7890 */ /* 0x000fe2000fffe0ff */
[----:B------:R2:W-:Y:S01]  /*8e00*/  UTCHMMA gdesc[UR56], gdesc[UR50], tmem[UR74], tmem[UR34], idesc[UR35], !UPT ;  /* 0x00ff2232380075ea */ /* 0x0005e2000f80004a */
[----:B------:R-:W-:Y:S02]  /*8e10*/  UIADD3 UR75, UPT, UPT, UR6, 0x100, URZ ;  /* 0x00000100064b7890 */ /* 0x000fe4000fffe0ff */
[----:B0-----:R-:W-:-:S02]  /*8e20*/  UIADD3.64 UR58, UPT, UPT, UR52, 0x500, URZ ;  /* 0x00000500343a7897 */ /* 0x001fc4000fffe0ff */
[----:B------:R-:W-:Y:S02]  /*8e30*/  UIADD3.64 UR44, UPT, UPT, UR52, 0x780, URZ ;  /* 0x00000780342c7897 */ /* 0x000fe4000fffe0ff */
[----:B-1----:R-:W-:Y:S01]  /*8e40*/  UIADD3.64 UR62, UPT, UPT, UR52, 0x800, URZ ;  /* 0x00000800343e7897 */ /* 0x002fe2000fffe0ff */
[----:B------:R-:W-:Y:S01]  /*8e50*/  UMOV UR26, 0x0 ;  /* 0x00000000001a7882 */ /* 0x000fe20000000000 */
[----:B------:R-:W-:Y:S01]  /*8e60*/  UMOV UR27, 0x8208490 ;  /* 0x08208490001b7882 */ /* 0x000fe20000000000 */
[----:B------:R-:W-:Y:S01]  /*8e70*/  UIADD3 UR73, UPT, UPT, UR6, 0x100, URZ ;  /* 0x0000010006497890 */ /* 0x000fe2000fffe0ff */
[----:B------:R0:W-:Y:S01]  /*8e80*/  UTCHMMA gdesc[UR20], gdesc[UR54], tmem[UR71], tmem[UR26], idesc[UR27], UPT ;  /* 0x00ff1a36140075ea */ /* 0x0001e2000b800047 */
[----:B------:R-:W-:Y:S02]  /*8e90*/  UIADD3.64 UR40, UPT, UPT, UR52, 0x880, URZ ;  /* 0x0000088034287897 */ /* 0x000fe4000fffe0ff */
[----:B------:R-:W-:Y:S02]  /*8ea0*/  UIADD3 UR72, UPT, UPT, UR6, 0x100, URZ ;  /* 0x0000010006487890 */ /* 0x000fe4000fffe0ff */
[----:B--2---:R-:W-:-:S02]  /*8eb0*/  UIADD3.64 UR56, UPT, UPT, UR52, 0x900, URZ ;  /* 0x0000090034387897 */ /* 0x004fc4000fffe0ff */
[----:B------:R-:W-:Y:S02]  /*8ec0*/  UIADD3 UR70, UPT, UPT, UR6, 0x180, URZ ;  /* 0x0000018006467890 */ /* 0x000fe4000fffe0ff */
[----:B------:R-:W-:Y:S01]  /*8ed0*/  UIADD3.64 UR34, UPT, UPT, UR52, 0xb80, URZ ;  /* 0x00000b8034227897 */ /* 0x000fe2000fffe0ff */
[----:B------:R-:W-:Y:S01]  /*8ee0*/  UMOV UR18, 0x0 ;  /* 0x0000000000127882 */ /* 0x000fe20000000000 */
[----:B------:R-:W-:Y:S01]  /*8ef0*/  UMOV UR19, 0x8208490 ;  /* 0x0820849000137882 */ /* 0x000fe20000000000 */
[----:B------:R-:W-:Y:S01]  /*8f00*/  UIADD3 UR69, UPT, UPT, UR6, 0x180, URZ ;  /* 0x0000018006457890 */ /* 0x000fe2000fffe0ff */
[----:B------:R1:W-:Y:S01]  /*8f10*/  UTCHMMA gdesc[UR28], gdesc[UR60], tmem[UR68], tmem[UR18], idesc[UR19], UPT ;  /* 0x00ff123c1c0075ea */ /* 0x0003e2000b800044 */
[----:B0-----:R-:W-:Y:S01]  /*8f20*/  UIADD3.64 UR26, UPT, UPT, UR52, 0xc00, URZ ;  /* 0x00000c00341a7897 */ /* 0x001fe2000fffe0ff */
[----:B------:R-:W-:Y:S01]  /*8f30*/  UMOV UR46, 0x0 ;  /* 0x00000000002e7882 */ /* 0x000fe20000000000 */
[----:B------:R-:W-:Y:S01]  /*8f40*/  UMOV UR47, 0x8208490 ;  /* 0x08208490002f7882 */ /* 0x000fe20000000000 */
[----:B------:R-:W-:Y:S01]  /*8f50*/  UIADD3 UR67, UPT, UPT, UR6, 0x180, URZ ;  /* 0x0000018006437890 */ /* 0x000fe2000fffe0ff */
[----:B------:R1:W-:Y:S01]  /*8f60*/  UTCHMMA gdesc[UR58], gdesc[UR64], tmem[UR77], tmem[UR46], idesc[UR47], UPT ;  /* 0x00ff2e403a0075ea */ /* 0x0003e2000b80004d */
[----:B------:R-:W-:Y:S01]  /*8f70*/  UIADD3.64 UR20, UPT, UPT, UR52, 0xc80, URZ ;  /* 0x00000c8034147897 */ /* 0x000fe2000fffe0ff */
[----:B------:R-:W-:Y:S01]  /*8f80*/  UMOV UR42, 0x0 ;  /* 0x00000000002a7882 */ /* 0x000fe20000000000 */
[----:B------:R-:W-:Y:S01]  /*8f90*/  UMOV UR43, 0x8208490 ;  /* 0x08208490002b7882 */ /* 0x000fe20000000000 */
[----:B------:R-:W-:Y:S01]  /*8fa0*/  UIADD3 UR66, UPT, UPT, UR6, 0x180, URZ ;  /* 0x0000018006427890 */ /* 0x000fe2000fffe0ff */
[----:B------:R1:W-:Y:S01]  /*8fb0*/  UTCHMMA gdesc[UR44], gdesc[UR50], tmem[UR76], tmem[UR42], idesc[UR43], !UPT ;  /* 0x00ff2a322c0075ea */ /* 0x0003e2000f80004c */
[----:B------:R-:W-:Y:S01]  /*8fc0*/  UIADD3.64 UR52, UPT, UPT, UR52, 0xd00, URZ ;  /* 0x00000d0034347897 */ /* 0x000fe2000fffe0ff */
[----:B------:R-:W-:Y:S01]  /*8fd0*/  UMOV UR38, 0x0 ;  /* 0x0000000000267882 */ /* 0x000fe20000000000 */
[----:B------:R-:W-:Y:S01]  /*8fe0*/  UMOV UR39, 0x8208490 ;  /* 0x0820849000277882 */ /* 0x000fe20000000000 */
[----:B------:R-:W-:Y:S01]  /*8ff0*/  UMOV UR36, 0x0 ;  /* 0x0000000000247882 */ /* 0x000fe20000000000 */
[----:B------:R-:W-:Y:S01]  /*9000*/  UMOV UR37, 0x8208490 ;  /* 0x0820849000257882 */ /* 0x000fe20000000000 */
[----:B------:R-:W-:Y:S01]  /*9010*/  UMOV UR32, 0x0 ;  /* 0x0000000000207882 */ /* 0x000fe20000000000 */
[----:B------:R-:W-:Y:S01]  /*9020*/  UMOV UR33, 0x8208490 ;  /* 0x0820849000217882 */ /* 0x000fe20000000000 */
[----:B------:R1:W-:Y:S01]  /*9030*/  UTCHMMA gdesc[UR62], gdesc[UR54], tmem[UR75], tmem[UR38], idesc[UR39], UPT ;  /* 0x00ff26363e0075ea */ /* 0x0003e2000b80004b */
        /* <DEDUP_REMOVED lines=8> */
[----:B------:R1:W-:Y:S01]  /*90c0*/  UTCHMMA gdesc[UR34], gdesc[UR50], tmem[UR70], tmem[UR30], idesc[UR31], !UPT ;  /* 0x00ff1e32220075ea */ /* 0x0003e2000f800046 */
[----:B------:R-:W-:Y:S01]  /*90d0*/  UMOV UR48, 0x0 ;  /* 0x0000000000307882 */ /* 0x000fe20000000000 */
[----:B------:R-:W-:Y:S01]  /*90e0*/  UMOV UR49, 0x8208490 ;  /* 0x0820849000317882 */ /* 0x000fe20000000000 */
[----:B------:R1:W-:Y:S01]  /*90f0*/  UTCHMMA gdesc[UR26], gdesc[UR54], tmem[UR69], tmem[UR24], idesc[UR25], UPT ;  /* 0x00ff18361a0075ea */ /* 0x0003e2000b800045 */
[----:B------:R1:W-:Y:S01]  /*9100*/  UTCHMMA gdesc[UR20], gdesc[UR60], tmem[UR67], tmem[UR22], idesc[UR23], UPT ;  /* 0x00ff163c140075ea */ /* 0x0003e2000b800043 */
[----:B------:R1:W-:Y:S01]  /*9110*/  UTCHMMA gdesc[UR52], gdesc[UR64], tmem[UR66], tmem[UR48], idesc[UR49], UPT ;  /* 0x00ff3040340075ea */ /* 0x0003e2000b800042 */
[----:B------:R1:W-:Y:S01]  /*9120*/  UTCBAR [UR11], URZ ;  /* 0x000000ff0b0073e9 */ /* 0x0003e200080000ff */
[----:B------:R-:W-:Y:S01]  /*9130*/  NOP ;  /* 0x0000000000007918 */ /* 0x000fe20000000000 */
.L_x_6:
[----:B------:R0:W-:Y:S01]  /*9140*/  STL [R1+0x234], RZ ;  /* 0x000234ff01007387 */ /* 0x0001e20000100800 */
[----:B-1----:R-:W-:Y:S01]  /*9150*/  UMOV UR18, UR14 ;  /* 0x0000000e00127c82 */ /* 0x002fe20008000000 */
[----:B------:R-:W-:Y:S01]  /*9160*/  UMOV UR19, UR15 ;  /* 0x0000000f00137c82 */ /* 0x000fe20008000000 */
[----:B------:R-:W-:Y:S05]  /*9170*/  @!P3 BRA `(.L_x_7) ;  /* 0x000000a40088b947 */ /* 0x000fea0003800000 */
[----:B------:R-:W-:Y:S01]  /*9180*/  SHF.R.S32.HI R3, RZ, 0x1f, R122 ;  /* 0x0000001fff037819 */ /* 0x000fe2000001147a */
[----:B------:R-:W-:Y:S01]  /*9190*/  ULOP3.LUT UR14, UR9, 0x2000000, URZ, 0xfc, !UPT ;  /* 0x02000000090e7892 */ /* 0x000fe2000f8efcff */
[----:B------:R-:W-:Y:S01]  /*91a0*/  SHF.R.S32.HI R123, RZ, 0x1f, R125 ;  /* 0x0000001fff7b7819 */ /* 0x000fe2000001147d */
[----:B------:R-:W-:Y:S01]  /*91b0*/  UIADD3.64 UR20, UPT, UPT, UR12, 0x80, URZ ;  /* 0x000000800c147897 */ /* 0x000fe2000fffe0ff */
[C---:B------:R-:W-:Y:S01]  /*91c0*/  SHF.L.U64.HI R3, R122.reuse, 0x1, R3 ;  /* 0x000000017a037819 */ /* 0x040fe20000010203 */
[----:B------:R-:W-:Y:S01]  /*91d0*/  IMAD.SHL.U32 R122, R122, 0x2, RZ ;  /* 0x000000027a7a7824 */ /* 0x000fe200078e00ff */
[C---:B------:R-:W-:Y:S01]  /*91e0*/  SHF.L.U64.HI R123, R125.reuse, 0x1, R123 ;  /* 0x000000017d7b7819 */ /* 0x040fe2000001027b */
[----:B------:R-:W-:Y:S01]  /*91f0*/  IMAD.SHL.U32 R125, R125, 0x2, RZ ;  /* 0x000000027d7d7824 */ /* 0x000fe200078e00ff */
[----:B------:R-:W-:Y:S02]  /*9200*/  UIADD3.64 UR22, UPT, UPT, UR18, 0x2, URZ ;  /* 0x0000000212167897 */ /* 0x000fe4000fffe0ff */
[----:B------:R-:W-:-:S02]  /*9210*/  UIADD3.64 UR24, UPT, UPT, UR12, 0x100, URZ ;  /* 0x000001000c187897 */ /* 0x000fc4000fffe0ff */
[----:B------:R-:W-:Y:S02]  /*9220*/  UIADD3.64 UR26, UPT, UPT, UR18, 0x4, URZ ;  /* 0x00000004121a7897 */ /* 0x000fe4000fffe0ff */
[----:B------:R-:W-:Y:S02]  /*9230*/  UIADD3.64 UR28, UPT, UPT, UR12, 0x380, URZ ;  /* 0x000003800c1c7897 */ /* 0x000fe4000fffe0ff */
[----:B------:R-:W-:Y:S02]  /*9240*/  UIADD3.64 UR30, UPT, UPT, UR12, 0x400, URZ ;  /* 0x000004000c1e7897 */ /* 0x000fe4000fffe0ff */
[----:B------:R-:W-:Y:S02]  /*9250*/  UIADD3.64 UR32, UPT, UPT, UR12, 0x480, URZ ;  /* 0x000004800c207897 */ /* 0x000fe4000fffe0ff */
        /* <DEDUP_REMOVED lines=8> */
[----:B------:R-:W-:Y:S01]  /*92e0*/  UIADD3.64 UR50, UPT, UPT, UR12, 0xd00, URZ ;  /* 0x00000d000c327897 */ /* 0x000fe2000fffe0ff */
[----:B------:R-:W-:Y:S01]  /*92f0*/  UMOV UR11, 0x1 ;  /* 0x00000001000b7882 */ /* 0x000fe20000000000 */
[----:B------:R-:W-:Y:S01]  /*9300*/  UMOV UR9, URZ ;  /* 0x000000ff00097c82 */ /* 0x000fe20008000000 */
[----:B------:R-:W-:Y:S01]  /*9310*/  UMOV UR52, UR10 ;  /* 0x0000000a00347c82 */ /* 0x000fe20008000000 */
[----:B------:R-:W-:-:S08]  /*9320*/  UMOV UR53, 0x40004040 ;  /* 0x4000404000357882 */ /* 0x000fd00000000000 */
.L_x_10:
[----:B-1---5:R1:W-:Y:S04]  /*9330*/  STL.64 [R1+0x718], R118 ;  /* 0x0007187601007387 */ /* 0x0223e80000100a00 */
[----:B------:R-:W-:Y:S04]  /*9340*/  STL.64 [R1+0x710], R120 ;  /* 0x0007107801007387 */ /* 0x000fe80000100a00 */
[----:B------:R2:W-:Y:S01]  /*9350*/  STL.64 [R1+0x700], R2 ;  /* 0x0007000201007387 */ /* 0x0005e20000100a00 */
[-C--:B-1----:R-:W-:Y:S02]  /*9360*/  IADD3 R118, P4, PT, R20, R125.reuse, RZ ;  /* 0x0000007d14767210 */ /* 0x082fe40007f9e0ff */
[----:B--2---:R-:W-:-:S02]  /*9370*/  IADD3 R3, P2, PT, R4, R125, RZ ;  /* 0x0000007d04037210 */ /* 0x004fc40007f5e0ff */
[----:B------:R-:W-:-:S03]  /*9380*/  IADD3 R2, P3, PT, R6, R125, RZ ;  /* 0x0000007d06027210 */ /* 0x000fc60007f7e0ff */
[----:B------:R1:W-:Y:S02]  /*9390*/  STL [R1+0x6b0], R3 ;  /* 0x0006b00301007387 */ /* 0x0003e40000100800 */
[--C-:B------:R-:W-:Y:S02]  /*93a0*/  IMAD.X R4, R7, 0x1, R123.reuse, P3 ;  /* 0x0000000107047824 */ /* 0x100fe400018e067b */
[----:B------:R2:W-:Y:S04]  /*93b0*/  STL [R1+0x6b4], R2 ;  /* 0x0006b40201007387 */ /* 0x0005e80000100800 */
[----:B------:R-:W-:Y:S01]  /*93c0*/  STL [R1+0x6b8], R118 ;  /* 0x0006b87601007387 */ /* 0x000fe20000100800 */
[----:B-1----:R-:W-:Y:S01]  /*93d0*/  IADD3 R3, P5, PT, R22, R125, RZ ;  /* 0x0000007d16037210 */ /* 0x002fe20007fbe0ff */
[----:B--2---:R-:W-:-:S04]  /*93e0*/  IMAD.X R2, R5, 0x1, R123, P2 ;  /* 0x0000000105027824 */ /* 0x004fc800010e067b */
[----:B------:R1:W-:Y:S04]  /*93f0*/  STL [R1+0x6bc], R3 ;  /* 0x0006bc0301007387 */ /* 0x0003e80000100800 */
[----:B------:R2:W-:Y:S04]  /*9400*/  STL [R1+0x690], R2 ;  /* 0x0006900201007387 */ /* 0x0005e80000100800 */
[----:B------:R3:W-:Y:S01]  /*9410*/  STL [R1+0x694], R4 ;  /* 0x0006940401007387 */ /* 0x0007e20000100800 */
[--C-:B-1----:R-:W-:Y:S02]  /*9420*/  IMAD.X R3, R21, 0x1, R123.reuse, P4 ;  /* 0x0000000115037824 */ /* 0x102fe400020e067b */
[----:B--2---:R-:W-:-:S03]  /*9430*/  IMAD.X R2, R23, 0x1, R123, P5 ;  /* 0x0000000117027824 */ /* 0x004fc600028e067b */
[----:B------:R1:W-:Y:S01]  /*9440*/  STL [R1+0x698], R3 ;  /* 0x0006980301007387 */ /* 0x0003e20000100800 */
[----:B---3--:R-:W-:-:S03]  /*9450*/  IADD3 R4, P2, PT, R36, R125, RZ ;  /* 0x0000007d24047210 */ /* 0x008fc60007f5e0ff */
[----:B------:R2:W-:Y:S04]  /*9460*/  STL [R1+0x69c], R2 ;  /* 0x00069c0201007387 */ /* 0x0005e80000100800 */
[----:B------:R3:W-:Y:S01]  /*9470*/  STL [R1+0x6c0], R4 ;  /* 0x0006c00401007387 */ /* 0x0007e20000100800 */
[-C--:B-1----:R-:W-:Y:S02]  /*9480*/  IADD3 R3, P3, PT, R38, R125.reuse, RZ ;  /* 0x0000007d26037210 */ /* 0x082fe40007f7e0ff */
[----:B--2--5:R-:W-:-:S03]  /*9490*/  IADD3 R2, P4, PT, R52, R125, RZ ;  /* 0x0000007d34027210 */ /* 0x024fc60007f9e0ff */
[----:B------:R1:W-:Y:S01]  /*94a0*/  STL [R1+0x6c4], R3 ;  /* 0x0006c40301007387 */ /* 0x0003e20000100800 */
[----:B---3--:R-:W-:-:S03]  /*94b0*/  IADD3 R4, P5, PT, R54, R125, RZ ;  /* 0x0000007d36047210 */ /* 0x008fc60007fbe0ff */
[----:B------:R2:W-:Y:S04]  /*94c0*/  STL [R1+0x6c8], R2 ;  /* 0x0006c80201007387 */ /* 0x0005e80000100800 */
[----:B------:R3:W-:Y:S01]  /*94d0*/  STL [R1+0x6cc], R4 ;  /* 0x0006cc0401007387 */ /* 0x0007e20000100800 */
[--C-:B-1----:R-:W-:Y:S02]  /*94e0*/  IMAD.X R3, R37, 0x1, R123.reuse, P2 ;  /* 0x0000000125037824 */ /* 0x102fe400010e067b */
[----:B--2---:R-:W-:-:S03]  /*94f0*/  IMAD.X R2, R39, 0x1, R123, P3 ;  /* 0x0000000127027824 */ /* 0x004fc600018e067b */
[----:B------:R1:W-:Y:S01]  /*9500*/  STL [R1+0x6a0], R3 ;  /* 0x0006a00301007387 */ /* 0x0003e20000100800 */
[----:B---3--:R-:W-:-:S03]  /*9510*/  IMAD.X R4, R53, 0x1, R123, P4 ;  /* 0x0000000135047824 */ /* 0x008fc600020e067b */
[----:B------:R2:W-:Y:S04]  /*9520*/  STL [R1+0x6a4], R2 ;  /* 0x0006a40201007387 */ /* 0x0005e80000100800 */
[----:B------:R3:W-:Y:S01]  /*9530*/  STL [R1+0x6a8], R4 ;  /* 0x0006a80401007387 */ /* 0x0007e20000100800 */
[----:B-1----:R-:W-:Y:S01]  /*9540*/  IMAD.X R3, R55, 0x1, R123, P5 ;  /* 0x0000000137037824 */ /* 0x002fe200028e067b */
[----:B--2---:R-:W-:-:S04]  /*9550*/  IADD3 R2, P2, PT, R68, R125, RZ ;  /* 0x0000007d44027210 */ /* 0x004fc80007f5e0ff */
[----:B------:R1:W-:Y:S01]  /*9560*/  STL [R1+0x6ac], R3 ;  /* 0x0006ac0301007387 */ /* 0x0003e20000100800 */
[----:B---3--:R-:W-:-:S03]  /*9570*/  IADD3 R4, P3, PT, R70, R125, RZ ;  /* 0x0000007d46047210 */ /* 0x008fc60007f7e0ff */
[----:B------:R2:W-:Y:S01]  /*9580*/  STL [R1+0x620], R2 ;  /* 0x0006200201007387 */ /* 0x0005e20000100800 */
[----:B------:R-:W-:-:S03]  /*9590*/  IMAD.X R68, R69, 0x1, R123, P2 ;  /* 0x0000000145447824 */ /* 0x000fc600010e067b */
[----:B------:R3:W-:Y:S01]  /*95a0*/  STL [R1+0x624], R4 ;  /* 0x0006240401007387 */ /* 0x0007e20000100800 */
[----:B------:R-:W-:Y:S01]  /*95b0*/  IMAD.X R70, R71, 0x1, R123, P3 ;  /* 0x0000000147467824 */ /* 0x000fe200018e067b */
[-C--:B-1----:R-:W-:Y:S02]  /*95c0*/  IADD3 R3, P4, PT, R82, R125.reuse, RZ ;  /* 0x0000007d52037210 */ /* 0x082fe40007f9e0ff */
[----:B--2---:R-:W-:-:S03]  /*95d0*/  IADD3 R2, P5, PT, R84, R125, RZ ;  /* 0x0000007d54027210 */ /* 0x004fc60007fbe0ff */
[----:B------:R1:W-:Y:S01]  /*95e0*/  STL [R1+0x628], R3 ;  /* 0x0006280301007387 */ /* 0x0003e20000100800 */
[--C-:B------:R-:W-:Y:S01]  /*95f0*/  IMAD.X R82, R83, 0x1, R123.reuse, P4 ;  /* 0x0000000153527824 */ /* 0x100fe200020e067b */
[----:B---3--:R-:W-:Y:S02]  /*9600*/  IADD3 R4, P3, PT, R96, R125, RZ ;  /* 0x0000007d60047210 */ /* 0x008fe40007f7e0ff */
[----:B------:R-:W-:Y:S01]  /*9610*/  STL [R1+0x708], R68 ;  /* 0x0007084401007387 */ /* 0x000fe20000100800 */
[----:B------:R-:W-:-:S03]  /*9620*/  IMAD.X R84, R85, 0x1, R123, P5 ;  /* 0x0000000155547824 */ /* 0x000fc600028e067b */
[----:B------:R2:W-:Y:S01]  /*9630*/  STL [R1+0x62c], R2 ;  /* 0x00062c0201007387 */ /* 0x0005e20000100800 */
[--C-:B------:R-:W-:Y:S01]  /*9640*/  IMAD.X R96, R97, 0x1, R123.reuse, P3 ;  /* 0x0000000161607824 */ /* 0x100fe200018e067b */
[-C--:B-1----:R-:W-:Y:S02]  /*9650*/  IADD3 R3, P4, PT, R106, R125.reuse, RZ ;  /* 0x0000007d6a037210 */ /* 0x082fe40007f9e0ff */
[----:B------:R-:W-:Y:S03]  /*9660*/  STL [R1+0x720], R70 ;  /* 0x0007204601007387 */ /* 0x000fe60000100800 */
[----:B------:R-:W-:Y:S01]  /*9670*/  IMAD.X R106, R107, 0x1, R123, P4 ;  /* 0x000000016b6a7824 */ /* 0x000fe200020e067b */
[----:B------:R-:W-:Y:S01]  /*9680*/  STL [R1+0x724], R82 ;  /* 0x0007245201007387 */ /* 0x000fe20000100800 */
[----:B--2---:R-:W-:-:S05]  /*9690*/  IADD3 R2, P2, PT, R94, R125, RZ ;  /* 0x0000007d5e027210 */ /* 0x004fca0007f5e0ff */
[----:B------:R1:W-:Y:S01]  /*96a0*/  STL [R1+0x630], R2 ;  /* 0x0006300201007387 */ /* 0x0003e20000100800 */
[----:B------:R-:W-:-:S03]  /*96b0*/  IMAD.X R94, R95, 0x1, R123, P2 ;  /* 0x000000015f5e7824 */ /* 0x000fc600010e067b */
[----:B------:R2:W-:Y:S04]  /*96c0*/  STL [R1+0x634], R4 ;  /* 0x0006340401007387 */ /* 0x0005e80000100800 */
[----:B------:R3:W-:Y:S01]  /*96d0*/  STL [R1+0x638], R3 ;  /* 0x0006380301007387 */ /* 0x0007e20000100800 */
[-C--:B-1----:R-:W-:Y:S02]  /*96e0*/  IADD3 R2, P5, PT, R108, R125.reuse, RZ ;  /* 0x0000007d6c027210 */ /* 0x082fe40007fbe0ff */
[----:B--2---:R-:W-:-:S03]  /*96f0*/  IADD3 R4, P3, PT, R14, R125, RZ ;  /* 0x0000007d0e047210 */ /* 0x004fc60007f7e0ff */
[----:B------:R1:W-:Y:S01]  /*9700*/  STL [R1+0x63c], R2 ;  /* 0x00063c0201007387 */ /* 0x0003e20000100800 */
[--C-:B------:R-:W-:Y:S01]  /*9710*/  IMAD.X R108, R109, 0x1, R123.reuse, P5 ;  /* 0x000000016d6c7824 */ /* 0x100fe200028e067b */
[----:B---3--:R-:W-:Y:S01]  /*9720*/  IADD3 R3, P4, PT, R24, R125, RZ ;  /* 0x0000007d18037210 */ /* 0x008fe20007f9e0ff */
[----:B------:R-:W-:-:S04]  /*9730*/  IMAD.X R14, R15, 0x1, R123, P3 ;  /* 0x000000010f0e7824 */ /* 0x000fc800018e067b */
[----:B------:R-:W-:Y:S01]  /*9740*/  IMAD.X R24, R25, 0x1, R123, P4 ;  /* 0x0000000119187824 */ /* 0x000fe200020e067b */
[----:B-1----:R-:W-:-:S05]  /*9750*/  IADD3 R2, P2, PT, R8, R125, RZ ;  /* 0x0000007d08027210 */ /* 0x002fca0007f5e0ff */
        /* <DEDUP_REMOVED lines=43> */
[----:B------:R-:W-:Y:S01]  /*9a10*/  IMAD.X R112, R113, 0x1, R123, P5 ;  /* 0x0000000171707824 */ /* 0x000fe200028e067b */
[-C--:B---3--:R-:W-:Y:S02]  /*9a20*/  IADD3 R3, P3, PT, R16, R125.reuse, RZ ;  /* 0x0000007d10037210 */ /* 0x088fe40007f7e0ff */
[----:B------:R2:W-:Y:S04]  /*9a30*/  STL [R1+0x680], R4 ;  /* 0x0006800401007387 */ /* 0x0005e80000100800 */
[----:B------:R3:W-:Y:S01]  /*9a40*/  STL [R1+0x684], R3 ;  /* 0x0006840301007387 */ /* 0x0007e20000100800 */
[-C--:B-1----:R-:W-:Y:S02]  /*9a50*/  IADD3 R2, P4, PT, R28, R125.reuse, RZ ;  /* 0x0000007d1c027210 */ /* 0x082fe40007f9e0ff */
[----:B--2---:R-:W-:-:S03]  /*9a60*/  IADD3 R4, P5, PT, R30, R125, RZ ;  /* 0x0000007d1e047210 */ /* 0x004fc60007fbe0ff */
[----:B------:R1:W-:Y:S01]  /*9a70*/  STL [R1+0x688], R2 ;  /* 0x0006880201007387 */ /* 0x0003e20000100800 */
[--C-:B------:R-:W-:Y:S02]  /*9a80*/  IMAD.X R28, R29, 0x1, R123.reuse, P4 ;  /* 0x000000011d1c7824 */ /* 0x100fe400020e067b */
[--C-:B---3--:R-:W-:Y:S01]  /*9a90*/  IMAD.X R3, R11, 0x1, R123.reuse, P2 ;  /* 0x000000010b037824 */ /* 0x108fe200010e067b */
[----:B------:R2:W-:Y:S01]  /*9aa0*/  STL [R1+0x68c], R4 ;  /* 0x00068c0401007387 */ /* 0x0005e20000100800 */
[----:B------:R-:W-:-:S03]  /*9ab0*/  IMAD.X R30, R31, 0x1, R123, P5 ;  /* 0x000000011f1e7824 */ /* 0x000fc600028e067b */
[----:B------:R3:W-:Y:S01]  /*9ac0*/  STL [R1+0x618], R3 ;  /* 0x0006180301007387 */ /* 0x0007e20000100800 */
[----:B-1----:R-:W-:Y:S01]  /*9ad0*/  IMAD.X R2, R17, 0x1, R123, P3 ;  /* 0x0000000111027824 */ /* 0x002fe200018e067b */
[----:B--2---:R-:W-:-:S04]  /*9ae0*/  IADD3 R4, P3, PT, R46, R125, RZ ;  /* 0x0000007d2e047210 */ /* 0x004fc80007f7e0ff */
[----:B------:R1:W-:Y:S01]  /*9af0*/  STL [R1+0x61c], R2 ;  /* 0x00061c0201007387 */ /* 0x0003e20000100800 */
[----:B---3--:R-:W-:-:S05]  /*9b00*/  IADD3 R3, P2, PT, R44, R125, RZ ;  /* 0x0000007d2c037210 */ /* 0x008fca0007f5e0ff */
[----:B------:R2:W-:Y:S01]  /*9b10*/  STL [R1+0x608], R3 ;  /* 0x0006080301007387 */ /* 0x0005e20000100800 */
[--C-:B------:R-:W-:Y:S01]  /*9b20*/  IMAD.X R44, R45, 0x1, R123.reuse, P2 ;  /* 0x000000012d2c7824 */ /* 0x100fe200010e067b */
[-C--:B-1----:R-:W-:Y:S02]  /*9b30*/  IADD3 R2, P4, PT, R60, R125.reuse, RZ ;  /* 0x0000007d3c027210 */ /* 0x082fe40007f9e0ff */
[----:B------:R1:W-:Y:S03]  /*9b40*/  STL [R1+0x60c], R4 ;  /* 0x00060c0401007387 */ /* 0x0003e60000100800 */
[----:B------:R-:W-:Y:S01]  /*9b50*/  IMAD.X R60, R61, 0x1, R123, P4 ;  /* 0x000000013d3c7824 */ /* 0x000fe200020e067b */
[----:B------:R3:W-:Y:S01]  /*9b60*/  STL [R1+0x610], R2 ;  /* 0x0006100201007387 */ /* 0x0007e20000100800 */
[-C--:B--2---:R-:W-:Y:S02]  /*9b70*/  IADD3 R3, P5, PT, R62, R125.reuse, RZ ;  /* 0x0000007d3e037210 */ /* 0x084fe40007fbe0ff */
[----:B-1----:R-:W-:-:S03]  /*9b80*/  IADD3 R4, P2, PT, R76, R125, RZ ;  /* 0x0000007d4c047210 */ /* 0x002fc60007f5e0ff */
[----:B------:R1:W-:Y:S01]  /*9b90*/  STL [R1+0x614], R3 ;  /* 0x0006140301007387 */ /* 0x0003e20000100800 */
[--C-:B------:R-:W-:Y:S02]  /*9ba0*/  IMAD.X R62, R63, 0x1, R123.reuse, P5 ;  /* 0x000000013f3e7824 */ /* 0x100fe400028e067b */
[----:B---3--:R-:W-:-:S05]  /*9bb0*/  IMAD.X R2, R47, 0x1, R123, P3 ;  /* 0x000000012f027824 */ /* 0x008fca00018e067b */
[----:B------:R2:W-:Y:S01]  /*9bc0*/  STL [R1+0x5f4], R2 ;  /* 0x0005f40201007387 */ /* 0x0005e20000100800 */
[----:B-1----:R-:W-:-:S03]  /*9bd0*/  IADD3 R3, P3, PT, R78, R125, RZ ;  /* 0x0000007d4e037210 */ /* 0x002fc60007f7e0ff */
[----:B------:R1:W-:Y:S04]  /*9be0*/  STL [R1+0x5f8], R4 ;  /* 0x0005f80401007387 */ /* 0x0003e80000100800 */
[----:B------:R3:W-:Y:S01]  /*9bf0*/  STL [R1+0x5fc], R3 ;  /* 0x0005fc0301007387 */ /* 0x0007e20000100800 */
[-C--:B--2---:R-:W-:Y:S02]  /*9c00*/  IADD3 R2, P4, PT, R90, R125.reuse, RZ ;  /* 0x0000007d5a027210 */ /* 0x084fe40007f9e0ff */
[----:B-1----:R-:W-:-:S03]  /*9c10*/  IADD3 R4, P5, PT, R92, R125, RZ ;  /* 0x0000007d5c047210 */ /* 0x002fc60007fbe0ff */
        /* <DEDUP_REMOVED lines=10> */
[----:B------:R-:W-:Y:S01]  /*9cc0*/  STL [R1+0x5dc], R3 ;  /* 0x0005dc0301007387 */ /* 0x000fe20000100800 */
[----:B-1----:R-:W-:-:S03]  /*9cd0*/  IADD3 R2, P3, PT, R104, R125, RZ ;  /* 0x0000007d68027210 */ /* 0x002fc60007f7e0ff */
[----:B------:R-:W2:Y:S04]  /*9ce0*/  LDL.LU.64 R16, [R1] ;  /* 0x0000000001107983 */ /* 0x000ea80000300a00 */
[----:B------:R1:W-:Y:S04]  /*9cf0*/  STL [R1+0x5e0], R2 ;  /* 0x0005e00201007387 */ /* 0x0003e80000100800 */
[----:B-1----:R-:W3:Y:S04]  /*9d00*/  LDL.LU.64 R2, [R1+0x8] ;  /* 0x0000080001027983 */ /* 0x002ee80000300a00 */
[----:B------:R1:W-:Y:S04]  /*9d10*/  STL [R1+0x5e4], R4 ;  /* 0x0005e40401007387 */ /* 0x0003e80000100800 */
[----:B------:R-:W4:Y:S01]  /*9d20*/  LDL.LU.64 R6, [R1+0x10] ;  /* 0x0000100001067983 */ /* 0x000f220000300a00 */
[-C--:B------:R-:W-:Y:S01]  /*9d30*/  IADD3 R5, P5, PT, R116, R125.reuse, RZ ;  /* 0x0000007d74057210 */ /* 0x080fe20007fbe0ff */
[--C-:B------:R-:W-:Y:S01]  /*9d40*/  IMAD.X R102, R103, 0x1, R123.reuse, P2 ;  /* 0x0000000167667824 */ /* 0x100fe200010e067b */
[----:B------:R-:W-:Y:S01]  /*9d50*/  IADD3 R10, P2, PT, R12, R125, RZ ;  /* 0x0000007d0c0a7210 */ /* 0x000fe20007f5e0ff */
[----:B------:R-:W-:-:S02]  /*9d60*/  IMAD.X R114, R115, 0x1, R123, P4 ;  /* 0x0000000173727824 */ /* 0x000fc400020e067b */
[--C-:B-1----:R-:W-:Y:S01]  /*9d70*/  IMAD.X R4, R105, 0x1, R123.reuse, P3 ;  /* 0x0000000169047824 */ /* 0x102fe200018e067b */
[----:B------:R-:W-:Y:S01]  /*9d80*/  STL [R1+0x5e8], R5 ;  /* 0x0005e80501007387 */ /* 0x000fe20000100800 */
[-C--:B------:R-:W-:Y:S01]  /*9d90*/  IADD3 R9, P3, PT, R18, R125.reuse, RZ ;  /* 0x0000007d12097210 */ /* 0x080fe20007f7e0ff */
[----:B------:R-:W-:Y:S02]  /*9da0*/  IMAD.X R116, R117, 0x1, R123, P5 ;  /* 0x0000000175747824 */ /* 0x000fe400028e067b */
[----:B------:R1:W-:Y:S04]  /*9db0*/  STL [R1+0x5c8], R4 ;  /* 0x0005c80401007387 */ /* 0x0003e80000100800 */
[----:B-1----:R-:W4:Y:S04]  /*9dc0*/  LDL.LU.64 R4, [R1+0x18] ;  /* 0x0000180001047983 */ /* 0x002f280000300a00 */
[----:B------:R1:W-:Y:S04]  /*9dd0*/  STL [R1+0x5cc], R10 ;  /* 0x0005cc0a01007387 */ /* 0x0003e80000100800 */
[----:B------:R-:W4:Y:S04]  /*9de0*/  LDL.LU.64 R36, [R1+0x20] ;  /* 0x0000200001247983 */ /* 0x000f280000300a00 */
[----:B------:R0:W-:Y:S01]  /*9df0*/  STL [R1+0x5d0], R9 ;  /* 0x0005d00901007387 */ /* 0x0001e20000100800 */
[----:B-1----:R-:W-:-:S03]  /*9e00*/  IADD3 R10, P4, PT, R32, R125, RZ ;  /* 0x0000007d200a7210 */ /* 0x002fc60007f9e0ff */
[----:B------:R-:W4:Y:S04]  /*9e10*/  LDL.LU.64 R22, [R1+0x28] ;  /* 0x0000280001167983 */ /* 0x000f280000300a00 */
[----:B------:R-:W4:Y:S01]  /*9e20*/  LDL.LU.64 R20, [R1+0x30] ;  /* 0x0000300001147983 */ /* 0x000f220000300a00 */
[--C-:B------:R-:W-:Y:S01]  /*9e30*/  IMAD.X R12, R13, 0x1, R123.reuse, P2 ;  /* 0x000000010d0c7824 */ /* 0x100fe200010e067b */
[-C--:B0-----:R-:W-:Y:S01]  /*9e40*/  IADD3 R9, P5, PT, R34, R125.reuse, RZ ;  /* 0x0000007d22097210 */ /* 0x081fe20007fbe0ff */
[----:B------:R-:W-:Y:S01]  /*9e50*/  IMAD.X R18, R19, 0x1, R123, P3 ;  /* 0x0000000113127824 */ /* 0x000fe200018e067b */
[----:B------:R0:W-:Y:S01]  /*9e60*/  STL [R1+0x5d4], R10 ;  /* 0x0005d40a01007387 */ /* 0x0001e20000100800 */
[----:B------:R-:W-:-:S03]  /*9e70*/  IADD3 R13, P2, PT, R48, R125, RZ ;  /* 0x0000007d300d7210 */ /* 0x000fc60007f5e0ff */
[----:B------:R1:W-:Y:S01]  /*9e80*/  STL [R1+0x5d8], R9 ;  /* 0x0005d80901007387 */ /* 0x0003e20000100800 */
[--C-:B0-----:R-:W-:Y:S02]  /*9e90*/  IMAD.X R10, R35, 0x1, R123.reuse, P5 ;  /* 0x00000001230a7824 */ /* 0x101fe400028e067b */
[----:B-1----:R-:W-:-:S05]  /*9ea0*/  IMAD.X R9, R33, 0x1, R123, P4 ;  /* 0x0000000121097824 */ /* 0x002fca00020e067b */
[----:B------:R0:W-:Y:S04]  /*9eb0*/  STL [R1+0x5c0], R9 ;  /* 0x0005c00901007387 */ /* 0x0001e80000100800 */
[----:B------:R1:W-:Y:S01]  /*9ec0*/  STL [R1+0x5c4], R10 ;  /* 0x0005c40a01007387 */ /* 0x0003e20000100800 */
[----:B0-----:R-:W-:-:S03]  /*9ed0*/  IADD3 R9, P3, PT, R50, R125, RZ ;  /* 0x0000007d32097210 */ /* 0x001fc60007f7e0ff */
[----:B-1----:R-:W4:Y:S01]  /*9ee0*/  LDL.LU.64 R10, [R1+0x38] ;  /* 0x00003800010a7983 */ /* 0x002f220000300a00 */
[--C-:B------:R-:W-:Y:S02]  /*9ef0*/  IMAD.X R48, R49, 0x1, R123.reuse, P2 ;  /* 0x0000000131307824 */ /* 0x100fe400010e067b */
[----:B------:R-:W-:Y:S01]  /*9f00*/  IMAD.X R50, R51, 0x1, R123, P3 ;  /* 0x0000000133327824 */ /* 0x000fe200018e067b */
[----:B------:R0:W-:Y:S04]  /*9f10*/  STL [R1+0x5b0], R13 ;  /* 0x0005b00d01007387 */ /* 0x0001e80000100800 */
[----:B------:R1:W-:Y:S01]  /*9f20*/  STL [R1+0x5b4], R9 ;  /* 0x0005b40901007387 */ /* 0x0003e20000100800 */
[-C--:B0-----:R-:W-:Y:S02]  /*9f30*/  IADD3 R13, P4, PT, R64, R125.reuse, RZ ;  /* 0x0000007d400d7210 */ /* 0x081fe40007f9e0ff */
[----:B-1----:R-:W-:-:S03]  /*9f40*/  IADD3 R9, P5, PT, R66, R125, RZ ;  /* 0x0000007d42097210 */ /* 0x002fc60007fbe0ff */
[----:B------:R0:W-:Y:S01]  /*9f50*/  STL [R1+0x5b8], R13 ;  /* 0x0005b80d01007387 */ /* 0x0001e20000100800 */
[----:B------:R-:W-:-:S03]  /*9f60*/  IMAD.X R64, R65, 0x1, R123, P4 ;  /* 0x0000000141407824 */ /* 0x000fc600020e067b */
[----:B------:R1:W-:Y:S01]  /*9f70*/  STL [R1+0x5bc], R9 ;  /* 0x0005bc0901007387 */ /* 0x0003e20000100800 */
[----:B0-----:R-:W-:Y:S01]  /*9f80*/  IADD3 R13, P2, PT, R80, R125, RZ ;  /* 0x0000007d500d7210 */ /* 0x001fe20007f5e0ff */
[----:B-1----:R-:W-:-:S04]  /*9f90*/  IMAD.X R9, R67, 0x1, R123, P5 ;  /* 0x0000000143097824 */ /* 0x002fc800028e067b */
[----:B------:R-:W-:Y:S01]  /*9fa0*/  IMAD.X R80, R81, 0x1, R123, P2 ;  /* 0x0000000151507824 */ /* 0x000fe200010e067b */
[----:B------:R3:W-:Y:S04]  /*9fb0*/  STL [R1+0x59c], R9 ;  /* 0x00059c0901007387 */ /* 0x0007e80000100800 */
[----:B------:R4:W-:Y:S01]  /*9fc0*/  STL [R1+0x5a0], R13 ;  /* 0x0005a00d01007387 */ /* 0x0009e20000100800 */
[----:B--2---:R-:W-:-:S05]  /*9fd0*/  IADD3 R15, P3, PT, R16, R125, RZ ;  /* 0x0000007d100f7210 */ /* 0x004fca0007f7e0ff */
[----:B------:R-:W-:Y:S01]  /*9fe0*/  STL [R1+0x5a4], R15 ;  /* 0x0005a40f01007387 */ /* 0x000fe20000100800 */
[----:B---3--:R-:W-:-:S05]  /*9ff0*/  IADD3 R9, P4, PT, R2, R125, RZ ;  /* 0x0000007d02097210 */ /* 0x008fca0007f9e0ff */
[----:B------:R0:W-:Y:S01]  /*a000*/  STL [R1+0x5a8], R9 ;  /* 0x0005a80901007387 */ /* 0x0001e20000100800 */
[----:B----4-:R-:W-:-:S05]  /*a010*/  IADD3 R13, P5, PT, R6, R125, RZ ;  /* 0x0000007d060d7210 */ /* 0x010fca0007fbe0ff */
[----:B------:R1:W-:Y:S01]  /*a020*/  STL [R1+0x5ac], R13 ;  /* 0x0005ac0d01007387 */ /* 0x0003e20000100800 */
[----:B0-----:R-:W-:-:S03]  /*a030*/  IMAD.X R9, R17, 0x1, R123, P3 ;  /* 0x0000000111097824 */ /* 0x001fc600018e067b */
[----:B------:R-:W2:Y:S04]  /*a040*/  LDL.LU.64 R16, [R1+0x40] ;  /* 0x0000400001107983 */ /* 0x000ea80000300a00 */
[----:B------:R0:W-:Y:S01]  /*a050*/  STL [R1], R9 ;  /* 0x0000000901007387 */ /* 0x0001e20000100800 */
[----:B-1----:R-:W-:-:S03]  /*a060*/  IMAD.X R13, R3, 0x1, R123, P4 ;  /* 0x00000001030d7824 */ /* 0x002fc600020e067b */
[----:B------:R-:W3:Y:S04]  /*a070*/  LDL.LU.64 R2, [R1+0x48] ;  /* 0x0000480001027983 */ /* 0x000ee80000300a00 */
[----:B------:R1:W-:Y:S01]  /*a080*/  STL [R1+0x594], R13 ;  /* 0x0005940d01007387 */ /* 0x0003e20000100800 */
[----:B0-----:R-:W-:-:S03]  /*a090*/  IMAD.X R9, R7, 0x1, R123, P5 ;  /* 0x0000000107097824 */ /* 0x001fc600028e067b */
[----:B------:R-:W4:Y:S04]  /*a0a0*/  LDL.LU.64 R6, [R1+0x50] ;  /* 0x0000500001067983 */ /* 0x000f280000300a00 */
[----:B------:R0:W-:Y:S01]  /*a0b0*/  STL [R1+0x598], R9 ;  /* 0x0005980901007387 */ /* 0x0001e20000100800 */
[----:B-1----:R-:W-:-:S05]  /*a0c0*/  IADD3 R13, P2, PT, R4, R125, RZ ;  /* 0x0000007d040d7210 */ /* 0x002fca0007f5e0ff */
[----:B------:R1:W-:Y:S01]  /*a0d0*/  STL [R1+0x308], R13 ;  /* 0x0003080d01007387 */ /* 0x0003e20000100800 */
[-C--:B------:R-:W-:Y:S02]  /*a0e0*/  IADD3 R15, P4, PT, R22, R125.reuse, RZ ;  /* 0x0000007d160f7210 */ /* 0x080fe40007f9e0ff */
[----:B0-----:R-:W-:-:S05]  /*a0f0*/  IADD3 R9, P3, PT, R36, R125, RZ ;  /* 0x0000007d24097210 */ /* 0x001fca0007f7e0ff */
[----:B------:R0:W-:Y:S01]  /*a100*/  STL [R1+0x30c], R9 ;  /* 0x00030c0901007387 */ /* 0x0001e20000100800 */
[----:B-1----:R-:W-:-:S03]  /*a110*/  IADD3 R13, P5, PT, R20, R125, RZ ;  /* 0x0000007d140d7210 */ /* 0x002fc60007fbe0ff */
[----:B------:R-:W-:Y:S01]  /*a120*/  STL [R1+0x310], R15 ;  /* 0x0003100f01007387 */ /* 0x000fe20000100800 */
[----:B0-----:R-:W-:-:S03]  /*a130*/  IMAD.X R9, R5, 0x1, R123, P2 ;  /* 0x0000000105097824 */ /* 0x001fc600010e067b */
[----:B------:R-:W4:Y:S04]  /*a140*/  LDL.LU.64 R4, [R1+0x58] ;  /* 0x0000580001047983 */ /* 0x000f280000300a00 */
[----:B------:R0:W-:Y:S04]  /*a150*/  STL [R1+0x314], R13 ;  /* 0x0003140d01007387 */ /* 0x0001e80000100800 */
[----:B------:R1:W-:Y:S04]  /*a160*/  STL [R1+0x18], R9 ;  /* 0x0000180901007387 */ /* 0x0003e80000100800 */
[----:B------:R-:W4:Y:S01]  /*a170*/  LDL.LU.64 R32, [R1+0x60] ;  /* 0x0000600001207983 */ /* 0x000f220000300a00 */
[----:B0-----:R-:W-:-:S02]  /*a180*/  IMAD.X R13, R37, 0x1, R123, P3 ;  /* 0x00000001250d7824 */ /* 0x001fc400018e067b */
[----:B-1----:R-:W-:-:S03]  /*a190*/  IMAD.X R9, R23, 0x1, R123, P4 ;  /* 0x0000000117097824 */ /* 0x002fc600020e067b */
[----:B------:R0:W-:Y:S04]  /*a1a0*/  STL [R1+0x20], R13 ;  /* 0x0000200d01007387 */ /* 0x0001e80000100800 */
[----:B------:R-:W4:Y:S04]  /*a1b0*/  LDL.LU.64 R22, [R1+0x68] ;  /* 0x0000680001167983 */ /* 0x000f280000300a00 */
[----:B------:R1:W-:Y:S01]  /*a1c0*/  STL [R1+0x28], R9 ;  /* 0x0000280901007387 */ /* 0x0003e20000100800 */
[----:B0-----:R-:W-:-:S03]  /*a1d0*/  IMAD.X R13, R21, 0x1, R123, P5 ;  /* 0x00000001150d7824 */ /* 0x001fc600028e067b */
[----:B------:R-:W4:Y:S04]  /*a1e0*/  LDL.LU.64 R20, [R1+0x70] ;  /* 0x0000700001147983 */ /* 0x000f280000300a00 */
[----:B------:R2:W-:Y:S01]  /*a1f0*/  STL [R1+0x30], R13 ;  /* 0x0000300d01007387 */ /* 0x0005e20000100800 */
[----:B-1----:R-:W-:-:S05]  /*a200*/  IADD3 R9, P2, PT, R10, R125, RZ ;  /* 0x0000007d0a097210 */ /* 0x002fca0007f5e0ff */
[----:B------:R4:W-:Y:S01]  /*a210*/  STL [R1+0x318], R9 ;  /* 0x0003180901007387 */ /* 0x0009e20000100800 */
[----:B--2---:R-:W-:-:S05]  /*a220*/  IADD3 R13, P3, PT, R16, R125, RZ ;  /* 0x0000007d100d7210 */ /* 0x004fca0007f7e0ff */
[----:B------:R0:W-:Y:S01]  /*a230*/  STL [R1+0x588], R13 ;  /* 0x0005880d01007387 */ /* 0x0001e20000100800 */
[----:B---3--:R-:W-:-:S05]  /*a240*/  IADD3 R15, P4, PT, R2, R125, RZ ;  /* 0x0000007d020f7210 */ /* 0x008fca0007f9e0ff */
[----:B------:R-:W-:Y:S01]  /*a250*/  STL [R1+0x58c], R15 ;  /* 0x00058c0f01007387 */ /* 0x000fe20000100800 */
[----:B----4-:R-:W-:Y:S01]  /*a260*/  IADD3 R9, P5, PT, R6, R125, RZ ;  /* 0x0000007d06097210 */ /* 0x010fe20007fbe0ff */
[--C-:B0-----:R-:W-:Y:S02]  /*a270*/  IMAD.X R13, R11, 0x1, R123.reuse, P2 ;  /* 0x000000010b0d7824 */ /* 0x101fe400010e067b */
[----:B------:R-:W2:Y:S04]  /*a280*/  LDL.LU.64 R10, [R1+0x78] ;  /* 0x00007800010a7983 */ /* 0x000ea80000300a00 */
[----:B------:R0:W-:Y:S04]  /*a290*/  STL [R1+0x590], R9 ;  /* 0x0005900901007387 */ /* 0x0001e80000100800 */
[----:B------:R1:W-:Y:S01]  /*a2a0*/  STL [R1+0x38], R13 ;  /* 0x0000380d01007387 */ /* 0x0003e20000100800 */
[----:B0-----:R-:W-:-:S03]  /*a2b0*/  IMAD.X R9, R17, 0x1, R123, P3 ;  /* 0x0000000111097824 */ /* 0x001fc600018e067b */
[----:B------:R-:W3:Y:S01]  /*a2c0*/  LDL.LU.64 R16, [R1+0x80] ;  /* 0x0000800001107983 */ /* 0x000ee20000300a00 */
        /* <DEDUP_REMOVED lines=9> */
[-C--:B0-----:R-:W-:Y:S02]  /*a360*/  IADD3 R9, P3, PT, R32, R125.reuse, RZ ;  /* 0x0000007d20097210 */ /* 0x081fe40007f7e0ff */
[----:B------:R-:W-:-:S03]  /*a370*/  IADD3 R15, P4, PT, R22, R125, RZ ;  /* 0x0000007d160f7210 */ /* 0x000fc60007f9e0ff */
[----:B------:R0:W-:Y:S04]  /*a380*/  STL [R1+0x2fc], R9 ;  /* 0x0002fc0901007387 */ /* 0x0001e80000100800 */
[----:B------:R-:W-:Y:S01]  /*a390*/  STL [R1+0x300], R15 ;  /* 0x0003000f01007387 */ /* 0x000fe20000100800 */
[----:B-1----:R-:W-:Y:S01]  /*a3a0*/  IADD3 R13, P5, PT, R20, R125, RZ ;  /* 0x0000007d140d7210 */ /* 0x002fe20007fbe0ff */
[--C-:B0-----:R-:W-:Y:S02]  /*a3b0*/  IMAD.X R9, R5, 0x1, R123.reuse, P2 ;  /* 0x0000000105097824 */ /* 0x101fe400010e067b */
[----:B------:R-:W4:Y:S04]  /*a3c0*/  LDL.LU.64 R4, [R1+0x98] ;  /* 0x0000980001047983 */ /* 0x000f280000300a00 */
[----:B------:R0:W-:Y:S04]  /*a3d0*/  STL [R1+0x304], R13 ;  /* 0x0003040d01007387 */ /* 0x0001e80000100800 */
[----:B------:R1:W-:Y:S01]  /*a3e0*/  STL [R1+0x2ec], R9 ;  /* 0x0002ec0901007387 */ /* 0x0003e20000100800 */
[----:B0-----:R-:W-:-:S03]  /*a3f0*/  IMAD.X R13, R33, 0x1, R123, P3 ;  /* 0x00000001210d7824 */ /* 0x001fc600018e067b */
[----:B------:R-:W4:Y:S01]  /*a400*/  LDL.LU.64 R32, [R1+0xa0] ;  /* 0x0000a00001207983 */ /* 0x000f220000300a00 */
[----:B-1----:R-:W-:-:S03]  /*a410*/  IMAD.X R9, R23, 0x1, R123, P4 ;  /* 0x0000000117097824 */ /* 0x002fc600020e067b */
[----:B------:R0:W-:Y:S04]  /*a420*/  STL [R1+0x2f0], R13 ;  /* 0x0002f00d01007387 */ /* 0x0001e80000100800 */
[----:B------:R-:W4:Y:S04]  /*a430*/  LDL.LU.64 R22, [R1+0xa8] ;  /* 0x0000a80001167983 */ /* 0x000f280000300a00 */
[----:B------:R2:W-:Y:S01]  /*a440*/  STL [R1+0x2c4], R9 ;  /* 0x0002c40901007387 */ /* 0x0005e20000100800 */
[----:B0-----:R-:W-:-:S03]  /*a450*/  IMAD.X R13, R21, 0x1, R123, P5 ;  /* 0x00000001150d7824 */ /* 0x001fc600028e067b */
[----:B------:R-:W4:Y:S04]  /*a460*/  LDL.LU.64 R20, [R1+0xb0] ;  /* 0x0000b00001147983 */ /* 0x000f280000300a00 */
[----:B------:R3:W-:Y:S01]  /*a470*/  STL [R1+0x2c8], R13 ;  /* 0x0002c80d01007387 */ /* 0x0007e20000100800 */
[----:B--2---:R-:W-:-:S05]  /*a480*/  IADD3 R9, P2, PT, R10, R125, RZ ;  /* 0x0000007d0a097210 */ /* 0x004fca0007f5e0ff */
[----:B------:R0:W-:Y:S01]  /*a490*/  STL [R1+0x2d4], R9 ;  /* 0x0002d40901007387 */ /* 0x0001e20000100800 */
[----:B---3--:R-:W-:-:S05]  /*a4a0*/  IADD3 R13, P3, PT, R16, R125, RZ ;  /* 0x0000007d100d7210 */ /* 0x008fca0007f7e0ff */
[----:B------:R1:W-:Y:S01]  /*a4b0*/  STL [R1+0x2d8], R13 ;  /* 0x0002d80d01007387 */ /* 0x0003e20000100800 */
[----:B----4-:R-:W-:-:S05]  /*a4c0*/  IADD3 R15, P4, PT, R2, R125, RZ ;  /* 0x0000007d020f7210 */ /* 0x010fca0007f9e0ff */
[----:B------:R-:W-:Y:S01]  /*a4d0*/  STL [R1+0x2dc], R15 ;  /* 0x0002dc0f01007387 */ /* 0x000fe20000100800 */
[----:B0-----:R-:W-:Y:S01]  /*a4e0*/  IADD3 R9, P5, PT, R6, R125, RZ ;  /* 0x0000007d06097210 */ /* 0x001fe20007fbe0ff */
[--C-:B-1----:R-:W-:Y:S02]  /*a4f0*/  IMAD.X R13, R11, 0x1, R123.reuse, P2 ;  /* 0x000000010b0d7824 */ /* 0x102fe400010e067b */
        /* <DEDUP_REMOVED lines=27> */
[----:B------:R-:W4:Y:S01]  /*a6b0*/  LDL.LU.64 R22, [R1+0xe8] ;  /* 0x0000e80001167983 */ /* 0x000f220000300a00 */
[----:B0-----:R-:W-:-:S03]  /*a6c0*/  IMAD.X R13, R21, 0x1, R123, P5 ;  /* 0x00000001150d7824 */ /* 0x001fc600028e067b */
[----:B------:R2:W-:Y:S04]  /*a6d0*/  STL [R1+0xa8], R9 ;  /* 0x0000a80901007387 */ /* 0x0005e80000100800 */
        /* <DEDUP_REMOVED lines=27> */
[----:B------:R0:W-:Y:S01]  /*a890*/  STL [R1+0x27c], R15 ;  /* 0x00027c0f01007387 */ /* 0x0001e20000100800 */
[----:B-1----:R-:W-:Y:S01]  /*a8a0*/  IADD3 R13, P5, PT, R20, R125, RZ ;  /* 0x0000007d140d7210 */ /* 0x002fe20007fbe0ff */
[--C-:B0-----:R-:W-:Y:S02]  /*a8b0*/  IMAD.X R9, R5, 0x1, R123.reuse, P2 ;  /* 0x0000000105097824 */ /* 0x101fe400010e067b */
[----:B------:R-:W4:Y:S04]  /*a8c0*/  LDL.LU.64 R4, [R1+0x118] ;  /* 0x0001180001047983 */ /* 0x000f280000300a00 */
[----:B------:R0:W-:Y:S01]  /*a8d0*/  STL [R1+0x280], R13 ;  /* 0x0002800d01007387 */ /* 0x0001e20000100800 */
[----:B------:R-:W-:-:S03]  /*a8e0*/  IMAD.X R15, R21, 0x1, R123, P5 ;  /* 0x00000001150f7824 */ /* 0x000fc600028e067b */
[----:B------:R1:W-:Y:S04]  /*a8f0*/  STL [R1+0x228], R9 ;  /* 0x0002280901007387 */ /* 0x0003e80000100800 */
[----:B------:R-:W4:Y:S01]  /*a900*/  LDL.LU.64 R34, [R1+0x120] ;  /* 0x0001200001227983 */ /* 0x000f220000300a00 */
[--C-:B0-----:R-:W-:Y:S02]  /*a910*/  IMAD.X R13, R33, 0x1, R123.reuse, P3 ;  /* 0x00000001210d7824 */ /* 0x101fe400018e067b */
[----:B-1----:R-:W-:-:S03]  /*a920*/  IMAD.X R9, R23, 0x1, R123, P4 ;  /* 0x0000000117097824 */ /* 0x002fc600020e067b */
[----:B------:R2:W-:Y:S04]  /*a930*/  STL [R1+0x22c], R13 ;  /* 0x00022c0d01007387 */ /* 0x0005e80000100800 */
[----:B------:R-:W4:Y:S04]  /*a940*/  LDL.LU.64 R32, [R1+0x128] ;  /* 0x0001280001207983 */ /* 0x000f280000300a00 */
[----:B------:R-:W4:Y:S04]  /*a950*/  LDL.LU.64 R22, [R1+0x130] ;  /* 0x0001300001167983 */ /* 0x000f280000300a00 */
[----:B------:R3:W-:Y:S04]  /*a960*/  STL [R1+0x270], R9 ;  /* 0x0002700901007387 */ /* 0x0007e80000100800 */
[----:B------:R4:W-:Y:S01]  /*a970*/  STL [R1+0xf4], R15 ;  /* 0x0000f40f01007387 */ /* 0x0009e20000100800 */
[----:B--2---:R-:W-:-:S05]  /*a980*/  IADD3 R13, P2, PT, R10, R125, RZ ;  /* 0x0000007d0a0d7210 */ /* 0x004fca0007f5e0ff */
[----:B------:R0:W-:Y:S01]  /*a990*/  STL [R1+0xdc], R13 ;  /* 0x0000dc0d01007387 */ /* 0x0001e20000100800 */
[-C--:B---3--:R-:W-:Y:S02]  /*a9a0*/  IADD3 R9, P3, PT, R16, R125.reuse, RZ ;  /* 0x0000007d10097210 */ /* 0x088fe40007f7e0ff */
[----:B----4-:R-:W-:-:S03]  /*a9b0*/  IADD3 R15, P4, PT, R2, R125, RZ ;  /* 0x0000007d020f7210 */ /* 0x010fc60007f9e0ff */
[----:B------:R1:W-:Y:S04]  /*a9c0*/  STL [R1+0xe0], R9 ;  /* 0x0000e00901007387 */ /* 0x0003e80000100800 */
[----:B------:R-:W-:Y:S01]  /*a9d0*/  STL [R1+0xe4], R15 ;  /* 0x0000e40f01007387 */ /* 0x000fe20000100800 */
[----:B0-----:R-:W-:-:S03]  /*a9e0*/  IADD3 R13, P5, PT, R6, R125, RZ ;  /* 0x0000007d060d7210 */ /* 0x001fc60007fbe0ff */
[----:B------:R-:W2:Y:S01]  /*a9f0*/  LDL.LU.64 R20, [R1+0x138] ;  /* 0x0001380001147983 */ /* 0x000ea20000300a00 */
[----:B-1----:R-:W-:-:S03]  /*aa00*/  IMAD.X R9, R11, 0x1, R123, P2 ;  /* 0x000000010b097824 */ /* 0x002fc600010e067b */
[----:B------:R0:W-:Y:S04]  /*aa10*/  STL [R1+0xe8], R13 ;  /* 0x0000e80d01007387 */ /* 0x0001e80000100800 */
[----:B------:R-:W3:Y:S01]  /*aa20*/  LDL.LU.64 R10, [R1+0x140] ;  /* 0x00014000010a7983 */ /* 0x000ee20000300a00 */
[----:B0-----:R-:W-:-:S03]  /*aa30*/  IMAD.X R13, R17, 0x1, R123, P3 ;  /* 0x00000001110d7824 */ /* 0x001fc600018e067b */
[----:B------:R0:W-:Y:S04]  /*aa40*/  STL [R1+0xbc], R9 ;  /* 0x0000bc0901007387 */ /* 0x0001e80000100800 */
[----:B------:R-:W4:Y:S04]  /*aa50*/  LDL.LU.64 R16, [R1+0x148] ;  /* 0x0001480001107983 */ /* 0x000f280000300a00 */
[----:B------:R-:W-:Y:S01]  /*aa60*/  STL [R1+0xc0], R13 ;  /* 0x0000c00d01007387 */ /* 0x000fe20000100800 */
[----:B0-----:R-:W-:-:S03]  /*aa70*/  IMAD.X R9, R3, 0x1, R123, P4 ;  /* 0x0000000103097824 */ /* 0x001fc600020e067b */
[----:B------:R-:W4:Y:S01]  /*aa80*/  LDL.LU.64 R2, [R1+0x150] ;  /* 0x0001500001027983 */ /* 0x000f220000300a00 */
[----:B------:R-:W-:-:S03]  /*aa90*/  IMAD.X R6, R7, 0x1, R123, P5 ;  /* 0x0000000107067824 */ /* 0x000fc600028e067b */
[----:B------:R0:W-:Y:S04]  /*aaa0*/  STL [R1+0xc4], R9 ;  /* 0x0000c40901007387 */ /* 0x0001e80000100800 */
[----:B------:R1:W-:Y:S01]  /*aab0*/  STL [R1+0xc8], R6 ;  /* 0x0000c80601007387 */ /* 0x0003e20000100800 */
[-C--:B0-----:R-:W-:Y:S02]  /*aac0*/  IADD3 R9, P2, PT, R4, R125.reuse, RZ ;  /* 0x0000007d04097210 */ /* 0x081fe40007f5e0ff */
[----:B------:R-:W-:-:S03]  /*aad0*/  IADD3 R7, P3, PT, R34, R125, RZ ;  /* 0x0000007d22077210 */ /* 0x000fc60007f7e0ff */
[----:B------:R0:W-:Y:S04]  /*aae0*/  STL [R1+0xec], R9 ;  /* 0x0000ec0901007387 */ /* 0x0001e80000100800 */
[----:B------:R-:W-:Y:S01]  /*aaf0*/  STL [R1+0xf0], R7 ;  /* 0x0000f00701007387 */ /* 0x000fe20000100800 */
[-C--:B-1----:R-:W-:Y:S01]  /*ab00*/  IADD3 R6, P4, PT, R32, R125.reuse, RZ ;  /* 0x0000007d20067210 */ /* 0x082fe20007f9e0ff */
[----:B0-----:R-:W-:Y:S01]  /*ab10*/  IMAD.X R9, R5, 0x1, R123, P2 ;  /* 0x0000000105097824 */ /* 0x001fe200010e067b */
[----:B------:R-:W-:-:S03]  /*ab20*/  IADD3 R13, P5, PT, R22, R125, RZ ;  /* 0x0000007d160d7210 */ /* 0x000fc60007fbe0ff */
[----:B------:R0:W-:Y:S01]  /*ab30*/  STL [R1+0xd4], R6 ;  /* 0x0000d40601007387 */ /* 0x0001e20000100800 */
[----:B------:R-:W-:-:S03]  /*ab40*/  IMAD.X R15, R35, 0x1, R123, P3 ;  /* 0x00000001230f7824 */ /* 0x000fc600018e067b */
[----:B0-----:R-:W4:Y:S04]  /*ab50*/  LDL.LU.64 R6, [R1+0x158] ;  /* 0x0001580001067983 */ /* 0x001f280000300a00 */
[----:B------:R0:W-:Y:S04]  /*ab60*/  STL [R1+0xd8], R13 ;  /* 0x0000d80d01007387 */ /* 0x0001e80000100800 */
[----:B------:R-:W4:Y:S04]  /*ab70*/  LDL.LU.64 R4, [R1+0x160] ;  /* 0x0001600001047983 */ /* 0x000f280000300a00 */
[----:B------:R1:W-:Y:S01]  /*ab80*/  STL [R1+0xcc], R9 ;  /* 0x0000cc0901007387 */ /* 0x0003e20000100800 */
[----:B0-----:R-:W-:-:S03]  /*ab90*/  IMAD.X R13, R33, 0x1, R123, P4 ;  /* 0x00000001210d7824 */ /* 0x001fc600020e067b */
[----:B------:R2:W-:Y:S04]  /*aba0*/  STL [R1+0xd0], R15 ;  /* 0x0000d00f01007387 */ /* 0x0005e80000100800 */
[----:B------:R-:W4:Y:S01]  /*abb0*/  LDL.LU.64 R36, [R1+0x168] ;  /* 0x0001680001247983 */ /* 0x000f220000300a00 */
[----:B-1----:R-:W-:-:S03]  /*abc0*/  IMAD.X R9, R23, 0x1, R123, P5 ;  /* 0x0000000117097824 */ /* 0x002fc600028e067b */
[----:B------:R3:W-:Y:S04]  /*abd0*/  STL [R1+0x6c], R13 ;  /* 0x00006c0d01007387 */ /* 0x0007e80000100800 */
[----:B------:R-:W4:Y:S04]  /*abe0*/  LDL.LU.64 R34, [R1+0x170] ;  /* 0x0001700001227983 */ /* 0x000f280000300a00 */
[----:B------:R4:W-:Y:S01]  /*abf0*/  STL [R1+0x70], R9 ;  /* 0x0000700901007387 */ /* 0x0009e20000100800 */
[----:B--2---:R-:W-:-:S05]  /*ac00*/  IADD3 R15, P2, PT, R20, R125, RZ ;  /* 0x0000007d140f7210 */ /* 0x004fca0007f5e0ff */
[----:B------:R-:W-:Y:S01]  /*ac10*/  STL [R1+0x8c], R15 ;  /* 0x00008c0f01007387 */ /* 0x000fe20000100800 */
[----:B---3--:R-:W-:-:S05]  /*ac20*/  IADD3 R13, P3, PT, R10, R125, RZ ;  /* 0x0000007d0a0d7210 */ /* 0x008fca0007f7e0ff */
[----:B------:R0:W-:Y:S01]  /*ac30*/  STL [R1+0x90], R13 ;  /* 0x0000900d01007387 */ /* 0x0001e20000100800 */
[-C--:B----4-:R-:W-:Y:S01]  /*ac40*/  IADD3 R9, P4, PT, R16, R125.reuse, RZ ;  /* 0x0000007d10097210 */ /* 0x090fe20007f9e0ff */
[----:B0-----:R-:W-:Y:S01]  /*ac50*/  IMAD.X R13, R21, 0x1, R123, P2 ;  /* 0x00000001150d7824 */ /* 0x001fe200010e067b */
[----:B------:R-:W-:-:S03]  /*ac60*/  IADD3 R15, P5, PT, R2, R125, RZ ;  /* 0x0000007d020f7210 */ /* 0x000fc60007fbe0ff */
[----:B------:R0:W-:Y:S04]  /*ac70*/  STL [R1+0x94], R9 ;  /* 0x0000940901007387 */ /* 0x0001e80000100800 */
[----:B------:R-:W-:Y:S04]  /*ac80*/  STL [R1+0x98], R15 ;  /* 0x0000980f01007387 */ /* 0x000fe80000100800 */
[----:B------:R-:W2:Y:S01]  /*ac90*/  LDL.LU.64 R32, [R1+0x178] ;  /* 0x0001780001207983 */ /* 0x000ea20000300a00 */
[----:B0-----:R-:W-:-:S03]  /*aca0*/  IMAD.X R9, R11, 0x1, R123, P3 ;  /* 0x000000010b097824 */ /* 0x001fc600018e067b */
[----:B------:R0:W-:Y:S04]  /*acb0*/  STL [R1+0x74], R13 ;  /* 0x0000740d01007387 */ /* 0x0001e80000100800 */
[----:B------:R-:W3:Y:S01]  /*acc0*/  LDL.LU.64 R10, [R1+0x180] ;  /* 0x00018000010a7983 */ /* 0x000ee20000300a00 */
[----:B0-----:R-:W-:-:S03]  /*acd0*/  IMAD.X R13, R17, 0x1, R123, P4 ;  /* 0x00000001110d7824 */ /* 0x001fc600020e067b */
[----:B------:R0:W-:Y:S04]  /*ace0*/  STL [R1+0x78], R9 ;  /* 0x0000780901007387 */ /* 0x0001e80000100800 */
[----:B------:R-:W4:Y:S04]  /*acf0*/  LDL.LU.64 R16, [R1+0x188] ;  /* 0x0001880001107983 */ /* 0x000f280000300a00 */
[----:B------:R-:W-:Y:S01]  /*ad00*/  STL [R1+0x7c], R13 ;  /* 0x00007c0d01007387 */ /* 0x000fe20000100800 */
[----:B0-----:R-:W-:-:S03]  /*ad10*/  IMAD.X R9, R3, 0x1, R123, P5 ;  /* 0x0000000103097824 */ /* 0x001fc600028e067b */
[----:B------:R-:W4:Y:S04]  /*ad20*/  LDL.LU.64 R2, [R1+0x190] ;  /* 0x0001900001027983 */ /* 0x000f280000300a00 */
[----:B------:R0:W-:Y:S02]  /*ad30*/  STL [R1+0x80], R9 ;  /* 0x0000800901007387 */ /* 0x0001e40000100800 */
[-C--:B0-----:R-:W-:Y:S02]  /*ad40*/  IADD3 R9, P2, PT, R6, R125.reuse, RZ ;  /* 0x0000007d06097210 */ /* 0x081fe40007f5e0ff */
[----:B------:R-:W-:-:S03]  /*ad50*/  IADD3 R15, P3, PT, R4, R125, RZ ;  /* 0x0000007d040f7210 */ /* 0x000fc60007f7e0ff */
[----:B------:R0:W-:Y:S01]  /*ad60*/  STL [R1+0x9c], R9 ;  /* 0x00009c0901007387 */ /* 0x0001e20000100800 */
[----:B------:R-:W-:-:S03]  /*ad70*/  IMAD.X R6, R7, 0x1, R123, P2 ;  /* 0x0000000107067824 */ /* 0x000fc600010e067b */
[----:B------:R-:W-:Y:S01]  /*ad80*/  STL [R1+0xa0], R15 ;  /* 0x0000a00f01007387 */ /* 0x000fe20000100800 */
[----:B------:R-:W-:Y:S01]  /*ad90*/  IMAD.X R4, R5, 0x1, R123, P3 ;  /* 0x0000000105047824 */ /* 0x000fe200018e067b */
[-C--:B------:R-:W-:Y:S02]  /*ada0*/  IADD3 R13, P4, PT, R36, R125.reuse, RZ ;  /* 0x0000007d240d7210 */ /* 0x080fe40007f9e0ff */
[----:B0-----:R-:W-:-:S03]  /*adb0*/  IADD3 R9, P5, PT, R34, R125, RZ ;  /* 0x0000007d22097210 */ /* 0x001fc60007fbe0ff */
[----:B------:R-:W-:Y:S04]  /*adc0*/  STL [R1+0xa4], R13 ;  /* 0x0000a40d01007387 */ /* 0x000fe80000100800 */
[----:B------:R-:W-:Y:S04]  /*add0*/  STL [R1+0xb8], R9 ;  /* 0x0000b80901007387 */ /* 0x000fe80000100800 */
[----:B------:R-:W4:Y:S04]  /*ade0*/  LDL.LU.64 R22, [R1+0x198] ;  /* 0x0001980001167983 */ /* 0x000f280000300a00 */
[----:B------:R-:W-:Y:S01]  /*adf0*/  STL [R1+0x84], R6 ;  /* 0x0000840601007387 */ /* 0x000fe20000100800 */
[----:B------:R-:W-:-:S03]  /*ae00*/  IMAD.X R37, R37, 0x1, R123, P4 ;  /* 0x0000000125257824 */ /* 0x000fc600020e067b */
[----:B------:R-:W4:Y:S01]  /*ae10*/  LDL.LU.64 R20, [R1+0x1a0] ;  /* 0x0001a00001147983 */ /* 0x000f220000300a00 */
[----:B------:R-:W-:-:S03]  /*ae20*/  IMAD.X R38, R35, 0x1, R123, P5 ;  /* 0x0000000123267824 */ /* 0x000fc600028e067b */
[----:B------:R0:W-:Y:S04]  /*ae30*/  STL [R1+0x88], R4 ;  /* 0x0000880401007387 */ /* 0x0001e80000100800 */
[----:B0-----:R-:W4:Y:S04]  /*ae40*/  LDL.LU.64 R4, [R1+0x1a8] ;  /* 0x0001a80001047983 */ /* 0x001f280000300a00 */
[----:B------:R-:W4:Y:S01]  /*ae50*/  LDL.LU.64 R6, [R1+0x1b0] ;  /* 0x0001b00001067983 */ /* 0x000f220000300a00 */
[----:B--2---:R-:W-:-:S05]  /*ae60*/  IADD3 R9, P2, PT, R32, R125, RZ ;  /* 0x0000007d20097210 */ /* 0x004fca0007f5e0ff */
[----:B------:R0:W-:Y:S01]  /*ae70*/  STL [R1+0x4c], R9 ;  /* 0x00004c0901007387 */ /* 0x0001e20000100800 */
[----:B---3--:R-:W-:Y:S01]  /*ae80*/  IADD3 R15, P3, PT, R10, R125, RZ ;  /* 0x0000007d0a0f7210 */ /* 0x008fe20007f7e0ff */
[----:B------:R-:W-:-:S04]  /*ae90*/  IMAD.X R39, R33, 0x1, R123, P2 ;  /* 0x0000000121277824 */ /* 0x000fc800010e067b */
[----:B------:R-:W-:Y:S01]  /*aea0*/  STL [R1+0x50], R15 ;  /* 0x0000500f01007387 */ /* 0x000fe20000100800 */
[-C--:B----4-:R-:W-:Y:S02]  /*aeb0*/  IADD3 R13, P4, PT, R16, R125.reuse, RZ ;  /* 0x0000007d100d7210 */ /* 0x090fe40007f9e0ff */
[----:B0-----:R-:W-:-:S03]  /*aec0*/  IADD3 R9, P5, PT, R2, R125, RZ ;  /* 0x0000007d02097210 */ /* 0x001fc60007fbe0ff */
[----:B------:R-:W-:Y:S04]  /*aed0*/  STL [R1+0x54], R13 ;  /* 0x0000540d01007387 */ /* 0x000fe80000100800 */
[----:B------:R0:W-:Y:S04]  /*aee0*/  STL [R1+0x58], R9 ;  /* 0x0000580901007387 */ /* 0x0001e80000100800 */
[----:B------:R-:W2:Y:S01]  /*aef0*/  LDL.LU.64 R32, [R1+0x1b8] ;  /* 0x0001b80001207983 */ /* 0x000ea20000300a00 */
[--C-:B------:R-:W-:Y:S02]  /*af00*/  IMAD.X R46, R11, 0x1, R123.reuse, P3 ;  /* 0x000000010b2e7824 */ /* 0x100fe400018e067b */
[--C-:B------:R-:W-:Y:S01]  /*af10*/  IMAD.X R47, R17, 0x1, R123.reuse, P4 ;  /* 0x00000001112f7824 */ /* 0x100fe200020e067b */
[----:B------:R-:W3:Y:S01]  /*af20*/  LDL.LU.64 R10, [R1+0x1c0] ;  /* 0x0001c000010a7983 */ /* 0x000ee20000300a00 */
[----:B------:R-:W-:-:S03]  /*af30*/  IMAD.X R52, R3, 0x1, R123, P5 ;  /* 0x0000000103347824 */ /* 0x000fc600028e067b */
[----:B------:R-:W4:Y:S04]  /*af40*/  LDL.LU.64 R16, [R1+0x1c8] ;  /* 0x0001c80001107983 */ /* 0x000f280000300a00 */
[----:B------:R-:W3:Y:S01]  /*af50*/  LDL.LU.64 R2, [R1+0x1d0] ;  /* 0x0001d00001027983 */ /* 0x000ee20000300a00 */
[----:B0-----:R-:W-:-:S05]  /*af60*/  IADD3 R9, P2, PT, R22, R125, RZ ;  /* 0x0000007d16097210 */ /* 0x001fca0007f5e0ff */
[----:B------:R0:W-:Y:S01]  /*af70*/  STL [R1+0x5c], R9 ;  /* 0x00005c0901007387 */ /* 0x0001e20000100800 */
[----:B------:R-:W-:Y:S01]  /*af80*/  IADD3 R15, P3, PT, R20, R125, RZ ;  /* 0x0000007d140f7210 */ /* 0x000fe20007f7e0ff */
[----:B------:R-:W-:-:S04]  /*af90*/  IMAD.X R53, R23, 0x1, R123, P2 ;  /* 0x0000000117357824 */ /* 0x000fc800010e067b */
[----:B------:R-:W-:Y:S01]  /*afa0*/  STL [R1+0x60], R15 ;  /* 0x0000600f01007387 */ /* 0x000fe20000100800 */
[----:B------:R-:W-:Y:S01]  /*afb0*/  IMAD.X R54, R21, 0x1, R123, P3 ;  /* 0x0000000115367824 */ /* 0x000fe200018e067b */
[-C--:B------:R-:W-:Y:S02]  /*afc0*/  IADD3 R13, P4, PT, R4, R125.reuse, RZ ;  /* 0x0000007d040d7210 */ /* 0x080fe40007f9e0ff */
[----:B0-----:R-:W-:-:S03]  /*afd0*/  IADD3 R9, P5, PT, R6, R125, RZ ;  /* 0x0000007d06097210 */ /* 0x001fc60007fbe0ff */
[----:B------:R0:W-:Y:S04]  /*afe0*/  STL [R1+0x64], R13 ;  /* 0x0000640d01007387 */ /* 0x0001e80000100800 */
[----:B------:R1:W-:Y:S04]  /*aff0*/  STL [R1+0x68], R9 ;  /* 0x0000680901007387 */ /* 0x0003e80000100800 */
[----:B------:R-:W4:Y:S04]  /*b000*/  LDL.LU.64 R82, [R1+0x1d8] ;  /* 0x0001d80001527983 */ /* 0x000f280000300a00 */
[----:B------:R-:W4:Y:S01]  /*b010*/  LDL.LU.64 R20, [R1+0x1e0] ;  /* 0x0001e00001147983 */ /* 0x000f220000300a00 */
[----:B------:R-:W-:-:S03]  /*b020*/  IMAD.X R6, R7, 0x1, R123, P5 ;  /* 0x0000000107067824 */ /* 0x000fc600028e067b */
[----:B------:R-:W4:Y:S04]  /*b030*/  LDL.LU.64 R70, [R1+0x1e8] ;  /* 0x0001e80001467983 */ /* 0x000f280000300a00 */
[----:B------:R-:W4:Y:S04]  /*b040*/  LDL.LU.64 R22, [R1+0x1f0] ;  /* 0x0001f00001167983 */ /* 0x000f280000300a00 */
[----:B------:R-:W4:Y:S01]  /*b050*/  LDL.LU.64 R118, [R1+0x1f8] ;  /* 0x0001f80001767983 */ /* 0x000f220000300a00 */
[----:B--2---:R-:W-:-:S05]  /*b060*/  IADD3 R55, P2, PT, R32, R125, RZ ;  /* 0x0000007d20377210 */ /* 0x004fca0007f5e0ff */
[--C-:B------:R-:W-:Y:S02]  /*b070*/  IMAD.X R7, R33, 0x1, R123.reuse, P2 ;  /* 0x0000000121077824 */ /* 0x100fe400010e067b */
[----:B------:R-:W0:Y:S04]  /*b080*/  LDL.LU.64 R32, [R1+0x200] ;  /* 0x0002000001207983 */ /* 0x000e280000300a00 */
[----:B------:R-:W2:Y:S04]  /*b090*/  LDL.LU.64 R120, [R1+0x208] ;  /* 0x0002080001787983 */ /* 0x000ea80000300a00 */
[----:B------:R-:W1:Y:S01]  /*b0a0*/  LDL.LU.64 R34, [R1+0x210] ;  /* 0x0002100001227983 */ /* 0x000e620000300a00 */
[-C--:B---3--:R-:W-:Y:S01]  /*b0b0*/  IADD3 R66, P3, PT, R10, R125.reuse, RZ ;  /* 0x0000007d0a427210 */ /* 0x088fe20007f7e0ff */
[--C-:B------:R-:W-:Y:S01]  /*b0c0*/  IMAD.X R5, R5, 0x1, R123.reuse, P4 ;  /* 0x0000000105057824 */ /* 0x100fe200020e067b */
[-C--:B----4-:R-:W-:Y:S01]  /*b0d0*/  IADD3 R67, P4, PT, R16, R125.reuse, RZ ;  /* 0x0000007d10437210 */ /* 0x090fe20007f9e0ff */
[----:B------:R-:W3:Y:S01]  /*b0e0*/  LDL.LU.64 R68, [R1+0x218] ;  /* 0x0002180001447983 */ /* 0x000ee20000300a00 */
[----:B------:R-:W-:Y:S01]  /*b0f0*/  IADD3 R76, P5, PT, R2, R125, RZ ;  /* 0x0000007d024c7210 */ /* 0x000fe20007fbe0ff */
[----:B------:R-:W-:-:S02]  /*b100*/  IMAD.X R10, R11, 0x1, R123, P3 ;  /* 0x000000010b0a7824 */ /* 0x000fc400018e067b */
[--C-:B------:R-:W-:Y:S02]  /*b110*/  IMAD.X R11, R17, 0x1, R123.reuse, P4 ;  /* 0x00000001110b7824 */ /* 0x100fe400020e067b */
[----:B------:R-:W-:Y:S02]  /*b120*/  IMAD.X R16, R3, 0x1, R123, P5 ;  /* 0x0000000103107824 */ /* 0x000fe400028e067b */
[----:B------:R-:W4:Y:S01]  /*b130*/  LDL.LU.64 R2, [R1+0x220] ;  /* 0x0002200001027983 */ /* 0x000f220000300a00 */
[----:B------:R-:W-:-:S03]  /*b140*/  IADD3 R77, P2, PT, R82, R125, RZ ;  /* 0x0000007d524d7210 */ /* 0x000fc60007f5e0ff */
[----:B------:R0:W5:Y:S01]  /*b150*/  LDL.LU R82, [R1+0x724] ;  /* 0x0007240001527983 */ /* 0x0001620000300800 */
[-C--:B------:R-:W-:Y:S02]  /*b160*/  IADD3 R78, P3, PT, R20, R125.reuse, RZ ;  /* 0x0000007d144e7210 */ /* 0x080fe40007f7e0ff */
[----:B------:R-:W-:-:S03]  /*b170*/  IADD3 R79, P4, PT, R70, R125, RZ ;  /* 0x0000007d464f7210 */ /* 0x000fc60007f9e0ff */
[--C-:B------:R-:W-:Y:S01]  /*b180*/  IMAD.X R20, R21, 0x1, R123.reuse, P3 ;  /* 0x0000000115147824 */ /* 0x100fe200018e067b */
[----:B------:R0:W5:Y:S01]  /*b190*/  LDL.LU R70, [R1+0x720] ;  /* 0x0007200001467983 */ /* 0x0001620000300800 */
[-C--:B------:R-:W-:Y:S01]  /*b1a0*/  IADD3 R104, P5, PT, R22, R125.reuse, RZ ;  /* 0x0000007d16687210 */ /* 0x080fe20007fbe0ff */
[--C-:B------:R-:W-:Y:S02]  /*b1b0*/  IMAD.X R21, R71, 0x1, R123.reuse, P4 ;  /* 0x0000000147157824 */ /* 0x100fe400020e067b */
[--C-:B------:R-:W-:Y:S01]  /*b1c0*/  IMAD.X R17, R83, 0x1, R123.reuse, P2 ;  /* 0x0000000153117824 */ /* 0x100fe200010e067b */
[----:B------:R-:W-:Y:S01]  /*b1d0*/  IADD3 R105, P2, PT, R118, R125, RZ ;  /* 0x0000007d76697210 */ /* 0x000fe20007f5e0ff */
[----:B------:R-:W-:-:S04]  /*b1e0*/  IMAD.X R22, R23, 0x1, R123, P5 ;  /* 0x0000000117167824 */ /* 0x000fc800028e067b */
[----:B------:R-:W-:Y:S01]  /*b1f0*/  IMAD.X R23, R119, 0x1, R123, P2 ;  /* 0x0000000177177824 */ /* 0x000fe200010e067b */
[-C--:B0-----:R-:W-:Y:S02]  /*b200*/  IADD3 R13, P3, PT, R32, R125.reuse, RZ ;  /* 0x0000007d200d7210 */ /* 0x081fe40007f7e0ff */
[----:B--2---:R-:W-:-:S03]  /*b210*/  IADD3 R4, P4, PT, R120, R125, RZ ;  /* 0x0000007d78047210 */ /* 0x004fc60007f9e0ff */
[----:B------:R-:W-:Y:S01]  /*b220*/  STL [R1+0x8], R13 ;  /* 0x0000080d01007387 */ /* 0x000fe20000100800 */
[----:B-1----:R-:W-:-:S03]  /*b230*/  IADD3 R9, P5, PT, R34, R125, RZ ;  /* 0x0000007d22097210 */ /* 0x002fc60007fbe0ff */
[----:B------:R-:W2:Y:S01]  /*b240*/  LDL.LU R15, [R1+0x340] ;  /* 0x00034000010f7983 */ /* 0x000ea20000300800 */
[----:B------:R-:W-:-:S03]  /*b250*/  IMAD.X R32, R33, 0x1, R123, P3 ;  /* 0x0000000121207824 */ /* 0x000fc600018e067b */
[----:B------:R0:W-:Y:S01]  /*b260*/  STL [R1+0xc], R4 ;  /* 0x00000c0401007387 */ /* 0x0001e20000100800 */
[----:B------:R-:W-:-:S03]  /*b270*/  IMAD.X R33, R121, 0x1, R123, P4 ;  /* 0x0000000179217824 */ /* 0x000fc600020e067b */
[----:B0-----:R-:W2:Y:S04]  /*b280*/  LDL.LU R4, [R1+0x428] ;  /* 0x0004280001047983 */ /* 0x001ea80000300800 */
[----:B------:R3:W-:Y:S04]  /*b290*/  STL [R1+0x10], R9 ;  /* 0x0000100901007387 */ /* 0x0007e80000100800 */
[----:B------:R-:W2:Y:S04]  /*b2a0*/  LDL.LU.64 R118, [R1+0x718] ;  /* 0x0007180001767983 */ /* 0x000ea80000300a00 */
[----:B------:R-:W2:Y:S01]  /*b2b0*/  LDL.LU.64 R120, [R1+0x710] ;  /* 0x0007100001787983 */ /* 0x000ea20000300a00 */
[----:B---3--:R-:W-:-:S02]  /*b2c0*/  IADD3 R9, P2, PT, R68, R125, RZ ;  /* 0x0000007d44097210 */ /* 0x008fc40007f5e0ff */
[-C--:B----4-:R-:W-:Y:S01]  /*b2d0*/  IADD3 R19, P3, PT, R2, R125.reuse, RZ ;  /* 0x0000007d02137210 */ /* 0x090fe20007f7e0ff */
[--C-:B------:R-:W-:Y:S02]  /*b2e0*/  IMAD.X R34, R35, 0x1, R123.reuse, P5 ;  /* 0x0000000123227824 */ /* 0x100fe400028e067b */
[----:B------:R0:W-:Y:S04]  /*b2f0*/  STL [R1+0x14], R9 ;  /* 0x0000140901007387 */ /* 0x0001e80000100800 */
[----:B------:R-:W-:Y:S01]  /*b300*/  STL [R1+0x40], R19 ;  /* 0x0000401301007387 */ /* 0x000fe20000100800 */
[----:B------:R-:W-:Y:S01]  /*b310*/  IMAD.X R36, R3, 0x1, R123, P3 ;  /* 0x0000000103247824 */ /* 0x000fe200018e067b */
[-C--:B--2---:R-:W-:Y:S02]  /*b320*/  IADD3 R13, P4, PT, R118, R125.reuse, RZ ;  /* 0x0000007d760d7210 */ /* 0x084fe40007f9e0ff */
[----:B0-----:R-:W-:-:S03]  /*b330*/  IADD3 R9, P5, PT, R120, R125, RZ ;  /* 0x0000007d78097210 */ /* 0x001fc60007fbe0ff */
[----:B------:R0:W-:Y:S04]  /*b340*/  STL [R1+0x44], R13 ;  /* 0x0000440d01007387 */ /* 0x0001e80000100800 */
[----:B------:R1:W5:Y:S04]  /*b350*/  LDL.LU R68, [R1+0x708] ;  /* 0x0007080001447983 */ /* 0x0003680000300800 */
[----:B------:R2:W-:Y:S04]  /*b360*/  STL [R1+0x48], R9 ;  /* 0x0000480901007387 */ /* 0x0005e80000100800 */
[----:B------:R-:W3:Y:S04]  /*b370*/  LDL.LU.64 R2, [R1+0x700] ;  /* 0x0007000001027983 */ /* 0x000ee80000300a00 */
[----:B0-----:R-:W4:Y:S04]  /*b380*/  LDL.LU R13, [R1+0x424] ;  /* 0x00042400010d7983 */ /* 0x001f280000300800 */
[----:B--2---:R-:W2:Y:S01]  /*b390*/  LDL.LU R9, [R1+0x420] ;  /* 0x0004200001097983 */ /* 0x004ea20000300800 */
[-C--:B------:R-:W-:Y:S01]  /*b3a0*/  IADD3 R15, P3, PT, R15, R122.reuse, RZ ;  /* 0x0000007a0f0f7210 */ /* 0x080fe20007f7e0ff */
[--C-:B------:R-:W-:Y:S01]  /*b3b0*/  IMAD.X R118, R119, 0x1, R123.reuse, P4 ;  /* 0x0000000177767824 */ /* 0x100fe200020e067b */
[----:B------:R-:W-:Y:S01]  /*b3c0*/  IADD3 R4, P4, PT, R4, R122, RZ ;  /* 0x0000007a04047210 */ /* 0x000fe20007f9e0ff */
[----:B------:R-:W3:Y:S04]  /*b3d0*/  LDL.LU R91, [R1+0x41c] ;  /* 0x00041c00015b7983 */ /* 0x000ee80000300800 */
[----:B------:R-:W3:Y:S04]  /*b3e0*/  LDL.LU R89, [R1+0x32c] ;  /* 0x00032c0001597983 */ /* 0x000ee80000300800 */
[----:B------:R-:W-:Y:S04]  /*b3f0*/  STL [R1+0x340], R15 ;  /* 0x0003400f01007387 */ /* 0x000fe80000100800 */
[----:B------:R-:W3:Y:S04]  /*b400*/  LDL.LU R87, [R1+0x418] ;  /* 0x0004180001577983 */ /* 0x000ee80000300800 */
[----:B------:R0:W-:Y:S04]  /*b410*/  STL [R1+0x428], R4 ;  /* 0x0004280401007387 */ /* 0x0001e80000100800 */
[----:B------:R-:W3:Y:S04]  /*b420*/  LDL.LU R85, [R1+0x33c] ;  /* 0x00033c0001557983 */ /* 0x000ee80000300800 */
[----:B------:R-:W3:Y:S01]  /*b430*/  LDL.LU R83, [R1+0x410] ;  /* 0x0004100001537983 */ /* 0x000ee20000300800 */
[----:B------:R-:W-:-:S03]  /*b440*/  IMAD.X R35, R69, 0x1, R123, P2 ;  /* 0x0000000145237824 */ /* 0x000fc600010e067b */
[----:B------:R-:W3:Y:S04]  /*b450*/  LDL.LU R81, [R1+0x338] ;  /* 0x0003380001517983 */ /* 0x000ee80000300800 */
        /* <DEDUP_REMOVED lines=12> */
[----:B------:R-:W3:Y:S01]  /*b520*/  LDL.LU R43, [R1+0x3d8] ;  /* 0x0003d800012b7983 */ /* 0x000ee20000300800 */
[----:B------:R-:W-:-:S03]  /*b530*/  IMAD.X R120, R121, 0x1, R123, P5 ;  /* 0x0000000179787824 */ /* 0x000fc600028e067b */
[----:B------:R-:W3:Y:S04]  /*b540*/  LDL.LU R41, [R1+0x3f4] ;  /* 0x0003f40001297983 */ /* 0x000ee80000300800 */
[----:B------:R-:W3:Y:S04]  /*b550*/  LDL.LU R31, [R1+0x3d0] ;  /* 0x0003d000011f7983 */ /* 0x000ee80000300800 */
[----:B------:R-:W3:Y:S04]  /*b560*/  LDL.LU R29, [R1+0x3ec] ;  /* 0x0003ec00011d7983 */ /* 0x000ee80000300800 */
[----:B0-----:R-:W3:Y:S04]  /*b570*/  LDL.LU R4, [R1+0x3c8] ;  /* 0x0003c80001047983 */ /* 0x001ee80000300800 */
[----:B------:R-:W3:Y:S04]  /*b580*/  LDL.LU R27, [R1+0x3e4] ;  /* 0x0003e400011b7983 */ /* 0x000ee80000300800 */
[----:B------:R-:W3:Y:S04]  /*b590*/  LDL.LU R25, [R1+0x3c0] ;  /* 0x0003c00001197983 */ /* 0x000ee80000300800 */
[----:B------:R-:W3:Y:S01]  /*b5a0*/  LDL.LU R19, [R1+0x3dc] ;  /* 0x0003dc0001137983 */ /* 0x000ee20000300800 */
[----:B----4-:R-:W-:-:S02]  /*b5b0*/  IADD3 R13, P5, PT, R13, R122, RZ ;  /* 0x0000007a0d0d7210 */ /* 0x010fc40007fbe0ff */
[----:B--2---:R-:W-:-:S03]  /*b5c0*/  IADD3 R9, P6, PT, R9, R122, RZ ;  /* 0x0000007a09097210 */ /* 0x004fc60007fde0ff */
[----:B------:R0:W-:Y:S04]  /*b5d0*/  STL [R1+0x424], R13 ;  /* 0x0004240d01007387 */ /* 0x0001e80000100800 */
[----:B------:R-:W2:Y:S04]  /*b5e0*/  LDL.LU R15, [R1+0x3d4] ;  /* 0x0003d400010f7983 */ /* 0x000ea80000300800 */
[----:B0-----:R-:W4:Y:S04]  /*b5f0*/  LDL.LU R13, [R1+0x3b8] ;  /* 0x0003b800010d7983 */ /* 0x001f280000300800 */
[----:B------:R0:W-:Y:S04]  /*b600*/  STL [R1+0x420], R9 ;  /* 0x0004200901007387 */ /* 0x0001e80000100800 */
[----:B0-----:R-:W4:Y:S01]  /*b610*/  LDL.LU R9, [R1+0x3cc] ;  /* 0x0003cc0001097983 */ /* 0x001f220000300800 */
[-C--:B---3--:R-:W-:Y:S01]  /*b620*/  IADD3 R91, P2, PT, R91, R122.reuse, RZ ;  /* 0x0000007a5b5b7210 */ /* 0x088fe20007f5e0ff */
[--C-:B------:R-:W-:Y:S01]  /*b630*/  IMAD.X R89, R89, 0x1, R3.reuse, P3 ;  /* 0x0000000159597824 */ /* 0x100fe200018e0603 */
[-C--:B------:R-:W-:Y:S01]  /*b640*/  IADD3 R87, P3, PT, R87, R122.reuse, RZ ;  /* 0x0000007a57577210 */ /* 0x080fe20007f7e0ff */
[--C-:B------:R-:W-:Y:S01]  /*b650*/  IMAD.X R85, R85, 0x1, R3.reuse, P4 ;  /* 0x0000000155557824 */ /* 0x100fe200020e0603 */
[----:B------:R-:W-:Y:S01]  /*b660*/  IADD3 R83, P4, PT, R83, R122, RZ ;  /* 0x0000007a53537210 */ /* 0x000fe20007f9e0ff */
[----:B------:R0:W-:Y:S01]  /*b670*/  STL [R1+0x41c], R91 ;  /* 0x00041c5b01007387 */ /* 0x0001e20000100800 */
[----:B------:R-:W-:-:S03]  /*b680*/  IMAD.X R81, R81, 0x1, R3, P5 ;  /* 0x0000000151517824 */ /* 0x000fc600028e0603 */
[----:B------:R3:W-:Y:S01]  /*b690*/  STL [R1+0x32c], R89 ;  /* 0x00032c5901007387 */ /* 0x0007e20000100800 */
[----:B------:R-:W-:-:S03]  /*b6a0*/  IADD3 R75, P5, PT, R75, R122, RZ ;  /* 0x0000007a4b4b7210 */ /* 0x000fc60007fbe0ff */
        /* <DEDUP_REMOVED lines=27> */
[-C--:B------:R-:W-:Y:S01]  /*b860*/  IADD3 R31, P2, PT, R31, R122.reuse, RZ ;  /* 0x0000007a1f1f7210 */ /* 0x080fe20007f5e0ff */
[----:B------:R-:W-:Y:S02]  /*b870*/  IMAD.X R29, R29, 0x1, R3, P3 ;  /* 0x000000011d1d7824 */ /* 0x000fe400018e0603 */
        /* <DEDUP_REMOVED lines=8> */
[----:B------:R-:W-:Y:S04]  /*b900*/  STL [R1+0x3c8], R4 ;  /* 0x0003c80401007387 */ /* 0x000fe80000100800 */
[----:B------:R0:W-:Y:S04]  /*b910*/  STL [R1+0x3d0], R31 ;  /* 0x0003d01f01007387 */ /* 0x0001e80000100800 */
[----:B------:R0:W-:Y:S04]  /*b920*/  STL [R1+0x3ec], R29 ;  /* 0x0003ec1d01007387 */ /* 0x0001e80000100800 */
[----:B------:R0:W-:Y:S04]  /*b930*/  STL [R1+0x3e4], R27 ;  /* 0x0003e41b01007387 */ /* 0x0001e80000100800 */
[----:B------:R0:W-:Y:S04]  /*b940*/  STL [R1+0x3c0], R25 ;  /* 0x0003c01901007387 */ /* 0x0001e80000100800 */
[----:B------:R0:W-:Y:S04]  /*b950*/  STL [R1+0x3dc], R19 ;  /* 0x0003dc1301007387 */ /* 0x0001e80000100800 */
[----:B------:R-:W3:Y:S01]  /*b960*/  LDL.LU R97, [R1+0x3b0] ;  /* 0x0003b00001617983 */ /* 0x000ee20000300800 */
[----:B--2---:R-:W-:Y:S01]  /*b970*/  IMAD.X R15, R15, 0x1, R3, P6 ;  /* 0x000000010f0f7824 */ /* 0x004fe200030e0603 */
[----:B----4-:R-:W-:-:S04]  /*b980*/  IADD3 R13, P6, PT, R13, R122, RZ ;  /* 0x0000007a0d0d7210 */ /* 0x010fc80007fde0ff */
[----:B------:R2:W-:Y:S04]  /*b990*/  STL [R1+0x3d4], R15 ;  /* 0x0003d40f01007387 */ /* 0x0005e80000100800 */
[----:B------:R-:W4:Y:S04]  /*b9a0*/  LDL.LU R95, [R1+0x3c4] ;  /* 0x0003c400015f7983 */ /* 0x000f280000300800 */
[----:B------:R0:W-:Y:S04]  /*b9b0*/  STL [R1+0x3b8], R13 ;  /* 0x0003b80d01007387 */ /* 0x0001e80000100800 */
[----:B------:R-:W4:Y:S01]  /*b9c0*/  LDL.LU R93, [R1+0x3a8] ;  /* 0x0003a800015d7983 */ /* 0x000f220000300800 */
[----:B------:R-:W-:-:S05]  /*b9d0*/  IMAD.X R9, R9, 0x1, R3, P2 ;  /* 0x0000000109097824 */ /* 0x000fca00010e0603 */
[----:B------:R1:W-:Y:S04]  /*b9e0*/  STL [R1+0x3cc], R9 ;  /* 0x0003cc0901007387 */ /* 0x0003e80000100800 */
[----:B0-----:R-:W4:Y:S04]  /*b9f0*/  LDL.LU R91, [R1+0x3bc] ;  /* 0x0003bc00015b7983 */ /* 0x001f280000300800 */
[----:B---3--:R-:W3:Y:S04]  /*ba00*/  LDL.LU R89, [R1+0x3a0] ;  /* 0x0003a00001597983 */ /* 0x008ee80000300800 */
        /* <DEDUP_REMOVED lines=23> */
[----:B--2---:R-:W2:Y:S04]  /*bb80*/  LDL.LU R15, [R1+0x354] ;  /* 0x00035400010f7983 */ /* 0x004ea80000300800 */
[----:B------:R-:W2:Y:S04]  /*bb90*/  LDL.LU R13, [R1+0x34c] ;  /* 0x00034c00010d7983 */ /* 0x000ea80000300800 */
[----:B-1----:R-:W2:Y:S01]  /*bba0*/  LDL.LU R9, [R1+0x344] ;  /* 0x0003440001097983 */ /* 0x002ea20000300800 */
[----:B------:R-:W-:Y:S01]  /*bbb0*/  IADD3 R97, P2, PT, R97, R122, RZ ;  /* 0x0000007a61617210 */ /* 0x000fe20007f5e0ff */
[----:B------:R-:W-:-:S04]  /*bbc0*/  USHF.L.U32 UR4, UR4, 0x1f, URZ ;  /* 0x0000001f04047899 */ /* 0x000fc800080006ff */
[----:B------:R0:W-:Y:S02]  /*bbd0*/  STL [R1+0x3b0], R97 ;  /* 0x0003b06101007387 */ /* 0x0001e40000100800 */
[----:B------:R-:W-:-:S04]  /*bbe0*/  IMAD.U32 R4, RZ, RZ, UR4 ;  /* 0x00000004ff047e24 */ /* 0x000fc8000f8e00ff */
[----:B------:R-:W1:Y:S01]  /*bbf0*/  SYNCS.PHASECHK.TRANS64.TRYWAIT P5, [UR8], R4 ;  /* 0x00000004ff0075a7 */ /* 0x000e6200080a1108 */
[----:B----4-:R-:W-:Y:S01]  /*bc00*/  IMAD.X R95, R95, 0x1, R3, P3 ;  /* 0x000000015f5f7824 */ /* 0x010fe200018e0603 */
[----:B------:R-:W-:-:S04]  /*bc10*/  IADD3 R93, P3, PT, R93, R122, RZ ;  /* 0x0000007a5d5d7210 */ /* 0x000fc80007f7e0ff */
[----:B------:R0:W-:Y:S04]  /*bc20*/  STL [R1+0x3c4], R95 ;  /* 0x0003c45f01007387 */ /* 0x0001e80000100800 */
[----:B------:R0:W-:Y:S01]  /*bc30*/  STL [R1+0x3a8], R93 ;  /* 0x0003a85d01007387 */ /* 0x0001e20000100800 */
[----:B------:R-:W-:Y:S01]  /*bc40*/  IMAD.X R91, R91, 0x1, R3, P4 ;  /* 0x000000015b5b7824 */ /* 0x000fe200020e0603 */
[----:B---3--:R-:W-:-:S04]  /*bc50*/  IADD3 R89, P4, PT, R89, R122, RZ ;  /* 0x0000007a59597210 */ /* 0x008fc80007f9e0ff */
        /* <DEDUP_REMOVED lines=39> */
[--C-:B------:R-:W-:Y:S01]  /*bed0*/  IMAD.X R27, R27, 0x1, R3.reuse, P3 ;  /* 0x000000011b1b7824 */ /* 0x100fe200018e0603 */
[----:B------:R-:W-:Y:S01]  /*bee0*/  IADD3 R25, P3, PT, R25, R122, RZ ;  /* 0x0000007a19197210 */ /* 0x000fe20007f7e0ff */
[----:B------:R0:W-:Y:S01]  /*bef0*/  STL [R1+0x358], R41 ;  /* 0x0003582901007387 */ /* 0x0001e20000100800 */
[----:B------:R-:W-:-:S03]  /*bf00*/  IMAD.X R19, R19, 0x1, R3, P4 ;  /* 0x0000000113137824 */ /* 0x000fc600020e0603 */
[----:B------:R0:W-:Y:S01]  /*bf10*/  STL [R1+0x36c], R31 ;  /* 0x00036c1f01007387 */ /* 0x0001e20000100800 */
[----:B--2---:R-:W-:-:S03]  /*bf20*/  IMAD.X R15, R15, 0x1, R3, P6 ;  /* 0x000000010f0f7824 */ /* 0x004fc600030e0603 */
[----:B------:R0:W-:Y:S01]  /*bf30*/  STL [R1+0x350], R29 ;  /* 0x0003501d01007387 */ /* 0x0001e20000100800 */
[----:B------:R-:W-:-:S03]  /*bf40*/  IMAD.X R13, R13, 0x1, R3, P2 ;  /* 0x000000010d0d7824 */ /* 0x000fc600010e0603 */
[----:B------:R0:W-:Y:S01]  /*bf50*/  STL [R1+0x364], R27 ;  /* 0x0003641b01007387 */ /* 0x0001e20000100800 */
[----:B------:R-:W-:-:S03]  /*bf60*/  IMAD.X R9, R9, 0x1, R3, P3 ;  /* 0x0000000109097824 */ /* 0x000fc600018e0603 */
[----:B------:R0:W-:Y:S04]  /*bf70*/  STL [R1+0x348], R25 ;  /* 0x0003481901007387 */ /* 0x0001e80000100800 */
[----:B------:R0:W-:Y:S04]  /*bf80*/  STL [R1+0x35c], R19 ;  /* 0x00035c1301007387 */ /* 0x0001e80000100800 */
[----:B------:R0:W-:Y:S04]  /*bf90*/  STL [R1+0x344], R9 ;  /* 0x0003440901007387 */ /* 0x0001e80000100800 */
[----:B------:R0:W-:Y:S04]  /*bfa0*/  STL [R1+0x354], R15 ;  /* 0x0003540f01007387 */ /* 0x0001e80000100800 */
[----:B------:R0:W-:Y:S01]  /*bfb0*/  STL [R1+0x34c], R13 ;  /* 0x00034c0d01007387 */ /* 0x0001e20000100800 */
[----:B-1----:R-:W-:Y:S05]  /*bfc0*/  @!P5 BRA `(.L_x_8) ;  /* 0x000001040068d947 */ /* 0x002fea0003800000 */
.L_x_16:
[----:B------:R1:W-:Y:S04]  /*bfd0*/  STL [R1+0xa64], R44 ;  /* 0x000a642c01007387 */ /* 0x0003e80000100800 */
[----:B------:R2:W-:Y:S04]  /*bfe0*/  STL [R1+0xa60], R60 ;  /* 0x000a603c01007387 */ /* 0x0005e80000100800 */
[----:B------:R3:W-:Y:S04]  /*bff0*/  STL [R1+0xa5c], R62 ;  /* 0x000a5c3e01007387 */ /* 0x0007e80000100800 */
[----:B------:R4:W-:Y:S04]  /*c000*/  STL [R1+0xa58], R90 ;  /* 0x000a585a01007387 */ /* 0x0009e80000100800 */
[----:B------:R0:W-:Y:S04]  /*c010*/  STL [R1+0xa54], R92 ;  /* 0x000a545c01007387 */ /* 0x0001e80000100800 */
[----:B------:R0:W-:Y:S04]  /*c020*/  STL [R1+0xa50], R102 ;  /* 0x000a506601007387 */ /* 0x0001e80000100800 */
        /* <DEDUP_REMOVED lines=42> */
[----:B0-----:R-:W4:Y:S01]  /*c2d0*/  LDL.LU R15, [R1+0x234] ;  /* 0x00023400010f7983 */ /* 0x001f220000300800 */
[----:B-1----:R-:W-:-:S03]  /*c2e0*/  PRMT R44, RZ, 0x7610, R44 ;  /* 0x00007610ff2c7816 */ /* 0x002fc6000000002c */
[----:B------:R-:W-:Y:S04]  /*c2f0*/  STL [R1+0x978], R54 ;  /* 0x0009783601007387 */ /* 0x000fe80000100800 */
[----:B------:R-:W-:Y:S04]  /*c300*/  STL [R1+0x890], R0 ;  /* 0x0008900001007387 */ /* 0x000fe80000100800 */
[----:B------:R-:W-:Y:S04]  /*c310*/  STL [R1+0x77c], R2 ;  /* 0x00077c0201007387 */ /* 0x000fe80000100800 */
[----:B------:R-:W-:Y:S04]  /*c320*/  STL [R1+0x894], R2 ;  /* 0x0008940201007387 */ /* 0x000fe80000100800 */
[----:B------:R-:W-:Y:S04]  /*c330*/  STL [R1+0x70c], R125 ;  /* 0x00070c7d01007387 */ /* 0x000fe80000100800 */
[----:B------:R-:W-:Y:S04]  /*c340*/  STL [R1+0x864], R125 ;  /* 0x0008647d01007387 */ /* 0x000fe80000100800 */
[----:B------:R-:W-:Y:S04]  /*c350*/  STL [R1+0x708], R124 ;  /* 0x0007087c01007387 */ /* 0x000fe80000100800 */
[----:B------:R-:W-:Y:S01]  /*c360*/  STL [R1+0x860], R124 ;  /* 0x0008607c01007387 */ /* 0x000fe20000100800 */
[----:B--2---:R-:W-:-:S03]  /*c370*/  PRMT R60, RZ, 0x7610, R60 ;  /* 0x00007610ff3c7816 */ /* 0x004fc6000000003c */
[----:B------:R-:W-:Y:S04]  /*c380*/  STL [R1+0x704], R123 ;  /* 0x0007047b01007387 */ /* 0x000fe80000100800 */
[----:B------:R-:W-:Y:S04]  /*c390*/  STL [R1+0x85c], R123 ;  /* 0x00085c7b01007387 */ /* 0x000fe80000100800 */
[----:B------:R-:W-:Y:S01]  /*c3a0*/  STL [R1+0x700], R122 ;  /* 0x0007007a01007387 */ /* 0x000fe20000100800 */
[----:B---3--:R-:W-:-:S03]  /*c3b0*/  PRMT R62, RZ, 0x7610, R62 ;  /* 0x00007610ff3e7816 */ /* 0x008fc6000000003e */
[----:B------:R-:W-:Y:S04]  /*c3c0*/  STL [R1+0x88c], R122 ;  /* 0x00088c7a01007387 */ /* 0x000fe80000100800 */
[----:B------:R-:W-:Y:S01]  /*c3d0*/  STL [R1+0x6fc], R3 ;  /* 0x0006fc0301007387 */ /* 0x000fe20000100800 */
[----:B----4-:R-:W-:-:S03]  /*c3e0*/  PRMT R90, RZ, 0x7610, R90 ;  /* 0x00007610ff5a7816 */ /* 0x010fc6000000005a */
[----:B------:R-:W-:Y:S04]  /*c3f0*/  STL [R1+0x858], R3 ;  /* 0x0008580301007387 */ /* 0x000fe80000100800 */
[----:B------:R0:W-:Y:S01]  /*c400*/  STL.S16 [R1+0x23c], R44 ;  /* 0x00023c2c01007387 */ /* 0x0001e20000100600 */
[----:B------:R-:W-:Y:S02]  /*c410*/  PRMT R92, RZ, 0x7610, R92 ;  /* 0x00007610ff5c7816 */ /* 0x000fe4000000005c */
[----:B------:R-:W-:Y:S01]  /*c420*/  PRMT R102, RZ, 0x7610, R102 ;  /* 0x00007610ff667816 */ /* 0x000fe20000000066 */
[----:B0-----:R-:W2:Y:S04]  /*c430*/  LDL.LU R44, [R1+0xa64] ;  /* 0x000a6400012c7983 */ /* 0x001ea80000300800 */
[----:B------:R0:W-:Y:S01]  /*c440*/  STL.S16 [R1+0x240], R60 ;  /* 0x0002403c01007387 */ /* 0x0001e20000100600 */
[----:B------:R-:W-:-:S02]  /*c450*/  PRMT R114, RZ, 0x7610, R114 ;  /* 0x00007610ff727816 */ /* 0x000fc40000000072 */
[----:B------:R-:W-:Y:S01]  /*c460*/  PRMT R116, RZ, 0x7610, R116 ;  /* 0x00007610ff747816 */ /* 0x000fe20000000074 */
[----:B0-----:R-:W3:Y:S01]  /*c470*/  LDL.LU R60, [R1+0xa60] ;  /* 0x000a6000013c7983 */ /* 0x001ee20000300800 */
[----:B------:R-:W-:Y:S02]  /*c480*/  PRMT R12, RZ, 0x7610, R12 ;  /* 0x00007610ff0c7816 */ /* 0x000fe4000000000c */
[----:B------:R-:W-:Y:S02]  /*c490*/  PRMT R18, RZ, 0x7610, R18 ;  /* 0x00007610ff127816 */ /* 0x000fe40000000012 */
[----:B------:R-:W-:Y:S02]  /*c4a0*/  PRMT R48, RZ, 0x7610, R48 ;  /* 0x00007610ff307816 */ /* 0x000fe40000000030 */
[----:B------:R-:W-:Y:S02]  /*c4b0*/  PRMT R50, RZ, 0x7610, R50 ;  /* 0x00007610ff327816 */ /* 0x000fe40000000032 */
[----:B------:R-:W-:-:S02]  /*c4c0*/  PRMT R64, RZ, 0x7610, R64 ;  /* 0x00007610ff407816 */ /* 0x000fc40000000040 */
        /* <DEDUP_REMOVED lines=48> */
[----:B------:R-:W-:Y:S01]  /*c7d0*/  PRMT R103, RZ, 0x7610, R103 ;  /* 0x00007610ff677816 */ /* 0x000fe20000000067 */
[----:B------:R-:W-:-:S05]  /*c7e0*/  VIADD R15, R15, 0x1 ;  /* 0x000000010f0f7836 */ /* 0x000fca0000000000 */
[----:B------:R-:W-:Y:S04]  /*c7f0*/  STL [R1+0x234], R15 ;  /* 0x0002340f01007387 */ /* 0x000fe80000100800 */
[----:B------:R0:W-:Y:S04]  /*c800*/  STL.S16 [R1+0x328], R62 ;  /* 0x0003283e01007387 */ /* 0x0001e80000100600 */
[----:B0-----:R-:W4:Y:S04]  /*c810*/  LDL.LU R62, [R1+0xa5c] ;  /* 0x000a5c00013e7983 */ /* 0x001f280000300800 */
[----:B------:R0:W-:Y:S04]  /*c820*/  STL.S16 [R1+0x42c], R90 ;  /* 0x00042c5a01007387 */ /* 0x0001e80000100600 */
[----:B0-----:R-:W2:Y:S04]  /*c830*/  LDL.LU R90, [R1+0xa58] ;  /* 0x000a5800015a7983 */ /* 0x001ea80000300800 */
        /* <DEDUP_REMOVED lines=56> */
[----:B------:R-:W-:Y:S04]  /*cbc0*/  STL [R1+0x8f0], R124 ;  /* 0x0008f07c01007387 */ /* 0x000fe80000100800 */
        /* <DEDUP_REMOVED lines=10> */
[----:B------:R0:W-:Y:S01]  /*cc70*/  STL.S16 [R1+0x510], R104 ;  /* 0x0005106801007387 */ /* 0x0001e20000100600 */
[----:B------:R-:W-:-:S03]  /*cc80*/  PRMT R124, RZ, 0x7610, R124 ;  /* 0x00007610ff7c7816 */ /* 0x000fc6000000007c */
        /* <DEDUP_REMOVED lines=13> */
[----:B------:R-:W-:Y:S04]  /*cd60*/  STL.64 [R1+0x918], R124 ;  /* 0x0009187c01007387 */ /* 0x000fe80000100a00 */
[----:B------:R0:W-:Y:S04]  /*cd70*/  STL.S16 [R1+0x258], R35 ;  /* 0x0002582301007387 */ /* 0x0001e80000100600 */
[----:B0-----:R-:W2:Y:S01]  /*cd80*/  LDL.LU R35, [R1+0x9b4] ;  /* 0x0009b40001237983 */ /* 0x001ea20000300800 */
[----:B------:R-:W-:-:S03]  /*cd90*/  PRMT R125, RZ, 0x7610, R125 ;  /* 0x00007610ff7d7816 */ /* 0x000fc6000000007d */
[----:B------:R0:W-:Y:S01]  /*cda0*/  STL.S16 [R1+0x440], R36 ;  /* 0x0004402401007387 */ /* 0x0001e20000100600 */
[----:B------:R-:W-:-:S03]  /*cdb0*/  PRMT R124, RZ, 0x7610, R124 ;  /* 0x00007610ff7c7816 */ /* 0x000fc6000000007c */
[----:B0-----:R-:W2:Y:S04]  /*cdc0*/  LDL.LU R36, [R1+0x9b0] ;  /* 0x0009b00001247983 */ /* 0x001ea80000300800 */
[----:B------:R-:W-:Y:S04]  /*cdd0*/  STL [R1+0x8b8], R123 ;  /* 0x0008b87b01007387 */ /* 0x000fe80000100800 */
[----:B------:R0:W-:Y:S04]  /*cde0*/  STL.S16 [R1+0x4f4], R118 ;  /* 0x0004f47601007387 */ /* 0x0001e80000100600 */
[----:B0-----:R-:W2:Y:S04]  /*cdf0*/  LDL.LU R118, [R1+0x9ac] ;  /* 0x0009ac0001767983 */ /* 0x001ea80000300800 */
[----:B------:R0:W-:Y:S01]  /*ce00*/  STL.S16 [R1+0x4f0], R120 ;  /* 0x0004f07801007387 */ /* 0x0001e20000100600 */
[----:B------:R-:W-:-:S03]  /*ce10*/  PRMT R123, RZ, 0x7610, R123 ;  /* 0x00007610ff7b7816 */ /* 0x000fc6000000007b */
[----:B0-----:R-:W2:Y:S04]  /*ce20*/  LDL.LU R120, [R1+0x9a8] ;  /* 0x0009a80001787983 */ /* 0x001ea80000300800 */
[----:B------:R0:W-:Y:S04]  /*ce30*/  STL.S16 [R1+0x4ec], R4 ;  /* 0x0004ec0401007387 */ /* 0x0001e80000100600 */
[----:B------:R-:W-:Y:S04]  /*ce40*/  STL.S16 [R1+0x4e8], R125 ;  /* 0x0004e87d01007387 */ /* 0x000fe80000100600 */
[----:B------:R-:W-:Y:S01]  /*ce50*/  STL.S16 [R1+0x4e4], R124 ;  /* 0x0004e47c01007387 */ /* 0x000fe20000100600 */
[----:B------:R-:W-:Y:S01]  /*ce60*/  PRMT R101, RZ, 0x7610, R101 ;  /* 0x00007610ff657816 */ /* 0x000fe20000000065 */
[----:B0-----:R-:W0:Y:S02]  /*ce70*/  LDC R4, c[0x0][0x3a0] ;  /* 0x0000e800ff047b82 */ /* 0x001e240000000800 */
[----:B------:R-:W-:Y:S04]  /*ce80*/  STL.S16 [R1+0x4e0], R121 ;  /* 0x0004e07901007387 */ /* 0x000fe80000100600 */
[----:B------:R-:W-:Y:S04]  /*ce90*/  STL.S16 [R1+0x4dc], R119 ;  /* 0x0004dc7701007387 */ /* 0x000fe80000100600 */
[----:B------:R-:W-:Y:S01]  /*cea0*/  STL.S16 [R1+0x4d8], R117 ;  /* 0x0004d87501007387 */ /* 0x000fe20000100600 */
[----:B------:R-:W-:-:S03]  /*ceb0*/  PRMT R99, RZ, 0x7610, R99 ;  /* 0x00007610ff637816 */ /* 0x000fc60000000063 */
        /* <DEDUP_REMOVED lines=8> */
[----:B------:R-:W-:Y:S01]  /*cf40*/  STL.64 [R1+0x950], R122 ;  /* 0x0009507a01007387 */ /* 0x000fe20000100a00 */
        /* <DEDUP_REMOVED lines=17> */
[----:B------:R-:W-:Y:S04]  /*d060*/  STL.S16 [R1+0x4ac], R89 ;  /* 0x0004ac5901007387 */ /* 0x000fe80000100600 */
[----:B------:R-:W-:Y:S04]  /*d070*/  STL.S16 [R1+0x4a8], R87 ;  /* 0x0004a85701007387 */ /* 0x000fe80000100600 */
[----:B------:R-:W-:Y:S04]  /*d080*/  STL.S16 [R1+0x4a4], R85 ;  /* 0x0004a45501007387 */ /* 0x000fe80000100600 */
[----:B------:R-:W-:Y:S04]  /*d090*/  STL.S16 [R1+0x4a0], R83 ;  /* 0x0004a05301007387 */ /* 0x000fe80000100600 */
[----:B------:R-:W-:Y:S04]  /*d0a0*/  STL.S16 [R1+0x49c], R81 ;  /* 0x00049c5101007387 */ /* 0x000fe80000100600 */
[----:B------:R-:W-:Y:S01]  /*d0b0*/  STL.S16 [R1+0x498], R75 ;  /* 0x0004984b01007387 */ /* 0x000fe20000100600 */
[----:B------:R-:W-:-:S03]  /*d0c0*/  PRMT R69, RZ, 0x7610, R69 ;  /* 0x00007610ff457816 */ /* 0x000fc60000000045 */
[----:B------:R-:W-:Y:S01]  /*d0d0*/  STL.S16 [R1+0x264], R73 ;  /* 0x0002644901007387 */ /* 0x000fe20000100600 */
[----:B------:R-:W-:-:S03]  /*d0e0*/  PRMT R19, RZ, 0x7610, R19 ;  /* 0x00007610ff137816 */ /* 0x000fc60000000013 */
[----:B------:R-:W-:Y:S04]  /*d0f0*/  STL.S16 [R1+0x268], R71 ;  /* 0x0002684701007387 */ /* 0x000fe80000100600 */
[----:B------:R1:W-:Y:S01]  /*d100*/  STL.S16 [R1+0x494], R25 ;  /* 0x0004941901007387 */ /* 0x0003e20000100600 */
[----:B------:R-:W-:Y:S02]  /*d110*/  PRMT R65, RZ, 0x7610, R65 ;  /* 0x00007610ff417816 */ /* 0x000fe40000000041 */
[----:B------:R-:W-:Y:S01]  /*d120*/  PRMT R13, RZ, 0x7610, R13 ;  /* 0x00007610ff0d7816 */ /* 0x000fe2000000000d */
[----:B-1----:R-:W2:Y:S04]  /*d130*/  LDL.LU R25, [R1+0x620] ;  /* 0x0006200001197983 */ /* 0x002ea80000300800 */
[----:B------:R-:W-:Y:S04]  /*d140*/  STL.S16 [R1+0x490], R69 ;  /* 0x0004904501007387 */ /* 0x000fe80000100600 */
[----:B------:R1:W-:Y:S04]  /*d150*/  STL.S16 [R1+0x48c], R19 ;  /* 0x00048c1301007387 */ /* 0x0003e80000100600 */
[----:B-1----:R-:W3:Y:S04]  /*d160*/  LDL.LU R19, [R1+0x624] ;  /* 0x0006240001137983 */ /* 0x002ee80000300800 */
[----:B------:R-:W-:Y:S04]  /*d170*/  STL.S16 [R1+0x488], R65 ;  /* 0x0004884101007387 */ /* 0x000fe80000100600 */
[----:B------:R1:W-:Y:S04]  /*d180*/  STL.S16 [R1+0x484], R13 ;  /* 0x0004840d01007387 */ /* 0x0003e80000100600 */
[----:B-1----:R-:W4:Y:S01]  /*d190*/  LDL.LU R13, [R1+0x628] ;  /* 0x00062800010d7983 */ /* 0x002f220000300800 */
[----:B------:R-:W-:-:S02]  /*d1a0*/  PRMT R41, RZ, 0x7610, R41 ;  /* 0x00007610ff297816 */ /* 0x000fc40000000029 */
[----:B------:R-:W-:Y:S02]  /*d1b0*/  PRMT R31, RZ, 0x7610, R31 ;  /* 0x00007610ff1f7816 */ /* 0x000fe4000000001f */
[----:B------:R-:W-:Y:S02]  /*d1c0*/  PRMT R3, RZ, 0x7610, R3 ;  /* 0x00007610ff037816 */ /* 0x000fe40000000003 */
[----:B------:R-:W-:Y:S01]  /*d1d0*/  PRMT R2, RZ, 0x7610, R2 ;  /* 0x00007610ff027816 */ /* 0x000fe20000000002 */
[----:B------:R1:W-:Y:S01]  /*d1e0*/  STL.S16 [R1+0x480], R41 ;  /* 0x0004802901007387 */ /* 0x0003e20000100600 */
[----:B------:R-:W-:Y:S02]  /*d1f0*/  PRMT R63, RZ, 0x7610, R63 ;  /* 0x00007610ff3f7816 */ /* 0x000fe4000000003f */
[----:B------:R-:W-:Y:S02]  /*d200*/  PRMT R29, RZ, 0x7610, R29 ;  /* 0x00007610ff1d7816 */ /* 0x000fe4000000001d */
[----:B------:R-:W-:-:S02]  /*d210*/  PRMT R61, RZ, 0x7610, R61 ;  /* 0x00007610ff3d7816 */ /* 0x000fc4000000003d */
[----:B------:R-:W-:Y:S01]  /*d220*/  PRMT R59, RZ, 0x7610, R59 ;  /* 0x00007610ff3b7816 */ /* 0x000fe2000000003b */
[----:B-1----:R-:W4:Y:S01]  /*d230*/  LDL.LU R41, [R1+0x62c] ;  /* 0x00062c0001297983 */ /* 0x002f220000300800 */
[----:B------:R-:W-:-:S03]  /*d240*/  PRMT R27, RZ, 0x7610, R27 ;  /* 0x00007610ff1b7816 */ /* 0x000fc6000000001b */
[----:B------:R1:W-:Y:S04]  /*d250*/  STL.S16 [R1+0x47c], R31 ;  /* 0x00047c1f01007387 */ /* 0x0003e80000100600 */
[----:B------:R0:W-:Y:S01]  /*d260*/  STL.64 [R1+0x8c0], R2 ;  /* 0x0008c00201007387 */ /* 0x0001e20000100a00 */
[----:B------:R-:W-:-:S03]  /*d270*/  PRMT R57, RZ, 0x7610, R57 ;  /* 0x00007610ff397816 */ /* 0x000fc60000000039 */
[----:B-1----:R-:W4:Y:S04]  /*d280*/  LDL.LU R31, [R1+0x630] ;  /* 0x00063000011f7983 */ /* 0x002f280000300800 */
[----:B------:R-:W-:Y:S01]  /*d290*/  STL.S16 [R1+0x474], R63 ;  /* 0x0004743f01007387 */ /* 0x000fe20000100600 */
[----:B0-----:R-:W-:-:S03]  /*d2a0*/  PRMT R2, RZ, 0x7610, R2 ;  /* 0x00007610ff027816 */ /* 0x001fc60000000002 */
[----:B------:R0:W-:Y:S01]  /*d2b0*/  STL.S16 [R1+0x470], R29 ;  /* 0x0004701d01007387 */ /* 0x0001e20000100600 */
[----:B------:R-:W-:Y:S02]  /*d2c0*/  PRMT R51, RZ, 0x7610, R51 ;  /* 0x00007610ff337816 */ /* 0x000fe40000000033 */
[----:B------:R-:W-:Y:S02]  /*d2d0*/  PRMT R49, RZ, 0x7610, R49 ;  /* 0x00007610ff317816 */ /* 0x000fe40000000031 */
[----:B------:R-:W-:Y:S01]  /*d2e0*/  PRMT R9, RZ, 0x7610, R9 ;  /* 0x00007610ff097816 */ /* 0x000fe20000000009 */
[----:B0-----:R-:W4:Y:S04]  /*d2f0*/  LDL.LU R29, [R1+0x634] ;  /* 0x00063400011d7983 */ /* 0x001f280000300800 */
[----:B------:R-:W-:Y:S04]  /*d300*/  STL.S16 [R1+0x46c], R61 ;  /* 0x00046c3d01007387 */ /* 0x000fe80000100600 */
[----:B------:R-:W-:Y:S04]  /*d310*/  STL.S16 [R1+0x468], R59 ;  /* 0x0004683b01007387 */ /* 0x000fe80000100600 */
[----:B------:R0:W-:Y:S01]  /*d320*/  STL.S16 [R1+0x464], R27 ;  /* 0x0004641b01007387 */ /* 0x0001e20000100600 */
[----:B------:R-:W-:-:S02]  /*d330*/  PRMT R45, RZ, 0x7610, R45 ;  /* 0x00007610ff2d7816 */ /* 0x000fc4000000002d */
[----:B------:R-:W-:Y:S01]  /*d340*/  PRMT R43, RZ, 0x7610, R43 ;  /* 0x00007610ff2b7816 */ /* 0x000fe2000000002b */
[----:B0-----:R-:W4:Y:S04]  /*d350*/  LDL.LU R27, [R1+0x638] ;  /* 0x00063800011b7983 */ /* 0x001f280000300800 */
[----:B------:R-:W-:Y:S04]  /*d360*/  STL.S16 [R1+0x460], R57 ;  /* 0x0004603901007387 */ /* 0x000fe80000100600 */
[----:B------:R0:W-:Y:S01]  /*d370*/  STL.S16 [R1+0x26c], R2 ;  /* 0x00026c0201007387 */ /* 0x0001e20000100600 */
[----:B------:R-:W-:Y:S01]  /*d380*/  PRMT R3, RZ, 0x7610, R3 ;  /* 0x00007610ff037816 */ /* 0x000fe20000000003 */
[----:B------:R-:W-:-:S02]  /*d390*/  IMAD R4, R15, -0x40, R4 ;  /* 0xffffffc00f047824 */ /* 0x000fc400078e0204 */
[----:B0-----:R-:W4:Y:S04]  /*d3a0*/  LDL.LU R2, [R1+0x63c] ;  /* 0x00063c0001027983 */ /* 0x001f280000300800 */
[----:B------:R-:W-:Y:S04]  /*d3b0*/  STL.S16 [R1+0x31c], R51 ;  /* 0x00031c3301007387 */ /* 0x000fe80000100600 */
[----:B------:R-:W-:Y:S04]  /*d3c0*/  STL.S16 [R1+0x45c], R49 ;  /* 0x00045c3101007387 */ /* 0x000fe80000100600 */
[----:B------:R0:W-:Y:S01]  /*d3d0*/  STL.S16 [R1+0x454], R9 ;  /* 0x0004540901007387 */ /* 0x0001e20000100600 */
[----:B-----5:R-:W-:-:S03]  /*d3e0*/  IMAD.MOV.U32 R69, RZ, RZ, R68 ;  /* 0x000000ffff457224 */ /* 0x020fc600078e0044 */
[----:B0-----:R-:W4:Y:S04]  /*d3f0*/  LDL.LU R9, [R1+0x640] ;  /* 0x0006400001097983 */ /* 0x001f280000300800 */
[----:B------:R-:W-:Y:S04]  /*d400*/  STL.S16 [R1+0x450], R45 ;  /* 0x0004502d01007387 */ /* 0x000fe80000100600 */
[----:B------:R-:W-:Y:S04]  /*d410*/  STL.S16 [R1+0x320], R43 ;  /* 0x0003202b01007387 */ /* 0x000fe80000100600 */
[----:B------:R-:W4:Y:S04]  /*d420*/  LDL.LU R15, [R1+0x644] ;  /* 0x00064400010f7983 */ /* 0x000f280000300800 */
[----:B------:R0:W-:Y:S01]  /*d430*/  STL.S16 [R1+0x324], R3 ;  /* 0x0003240301007387 */ /* 0x0001e20000100600 */
[----:B------:R-:W-:-:S02]  /*d440*/  IMAD.MOV.U32 R71, RZ, RZ, R70 ;  /* 0x000000ffff477224 */ /* 0x000fc400078e0046 */
[----:B------:R-:W-:Y:S02]  /*d450*/  IMAD.MOV.U32 R83, RZ, RZ, R82 ;  /* 0x000000ffff537224 */ /* 0x000fe400078e0052 */
[----:B--2---:R-:W-:Y:S02]  /*d460*/  IMAD.MOV.U32 R68, RZ, RZ, R25 ;  /* 0x000000ffff447224 */ /* 0x004fe400078e0019 */
[----:B------:R-:W2:Y:S04]  /*d470*/  LDL.LU R25, [R1+0x648] ;  /* 0x0006480001197983 */ /* 0x000ea80000300800 */
[----:B------:R-:W-:Y:S01]  /*d480*/  STL.64 [R1+0x898], R68 ;  /* 0x0008984401007387 */ /* 0x000fe20000100a00 */
[----:B---3--:R-:W-:-:S03]  /*d490*/  IMAD.MOV.U32 R70, RZ, RZ, R19 ;  /* 0x000000ffff467224 */ /* 0x008fc600078e0013 */
[----:B------:R-:W3:Y:S04]  /*d4a0*/  LDL.LU R19, [R1+0x64c] ;  /* 0x00064c0001137983 */ /* 0x000ee80000300800 */
[----:B------:R-:W-:Y:S01]  /*d4b0*/  STL.64 [R1+0x8a0], R70 ;  /* 0x0008a04601007387 */ /* 0x000fe20000100a00 */
[----:B----4-:R-:W-:-:S03]  /*d4c0*/  IMAD.MOV.U32 R82, RZ, RZ, R13 ;  /* 0x000000ffff527224 */ /* 0x010fc600078e000d */
[----:B------:R-:W4:Y:S01]  /*d4d0*/  LDL.LU R13, [R1+0x650] ;  /* 0x00065000010d7983 */ /* 0x000f220000300800 */
[----:B------:R-:W-:Y:S02]  /*d4e0*/  IMAD.MOV.U32 R85, RZ, RZ, R84 ;  /* 0x000000ffff557224 */ /* 0x000fe400078e0054 */
[----:B------:R-:W-:Y:S01]  /*d4f0*/  IMAD.MOV.U32 R95, RZ, RZ, R94 ;  /* 0x000000ffff5f7224 */ /* 0x000fe200078e005e */
[----:B------:R-:W-:Y:S04]  /*d500*/  STL.64 [R1+0x8a8], R82 ;  /* 0x0008a85201007387 */ /* 0x000fe80000100a00 */
[----:B0-----:R-:W4:Y:S01]  /*d510*/  LDL.LU R3, [R1+0x654] ;  /* 0x0006540001037983 */ /* 0x001f220000300800 */
[----:B------:R-:W-:-:S05]  /*d520*/  IMAD.MOV.U32 R84, RZ, RZ, R41 ;  /* 0x000000ffff547224 */ /* 0x000fca00078e0029 */
[----:B------:R-:W-:Y:S04]  /*d530*/  STL.64 [R1+0x8b0], R84 ;  /* 0x0008b05401007387 */ /* 0x000fe80000100a00 */
[----:B------:R-:W4:Y:S01]  /*d540*/  LDL.LU R57, [R1+0x658] ;  /* 0x0006580001397983 */ /* 0x000f220000300800 */
[----:B------:R-:W-:Y:S02]  /*d550*/  IMAD.MOV.U32 R94, RZ, RZ, R31 ;  /* 0x000000ffff5e7224 */ /* 0x000fe400078e001f */
[----:B------:R-:W-:-:S03]  /*d560*/  IMAD.MOV.U32 R97, RZ, RZ, R96 ;  /* 0x000000ffff617224 */ /* 0x000fc600078e0060 */
[----:B------:R-:W-:Y:S04]  /*d570*/  STL.64 [R1+0x8c8], R94 ;  /* 0x0008c85e01007387 */ /* 0x000fe80000100a00 */
[----:B------:R-:W4:Y:S01]  /*d580*/  LDL.LU R59, [R1+0x65c] ;  /* 0x00065c00013b7983 */ /* 0x000f220000300800 */
[----:B------:R-:W-:Y:S02]  /*d590*/  IMAD.MOV.U32 R107, RZ, RZ, R106 ;  /* 0x000000ffff6b7224 */ /* 0x000fe400078e006a */
[----:B------:R-:W-:Y:S01]  /*d5a0*/  IMAD.MOV.U32 R109, RZ, RZ, R108 ;  /* 0x000000ffff6d7224 */ /* 0x000fe200078e006c */
[----:B------:R-:W4:Y:S01]  /*d5b0*/  LDL.LU R51, [R1+0x660] ;  /* 0x0006600001337983 */ /* 0x000f220000300800 */
[----:B------:R-:W-:-:S05]  /*d5c0*/  IMAD.MOV.U32 R96, RZ, RZ, R29 ;  /* 0x000000ffff607224 */ /* 0x000fca00078e001d */
[----:B------:R-:W-:Y:S04]  /*d5d0*/  STL.64 [R1+0x8d0], R96 ;  /* 0x0008d06001007387 */ /* 0x000fe80000100a00 */
[----:B------:R-:W4:Y:S04]  /*d5e0*/  LDL.LU R49, [R1+0x664] ;  /* 0x0006640001317983 */ /* 0x000f280000300800 */
[----:B------:R-:W4:Y:S01]  /*d5f0*/  LDL.LU R45, [R1+0x668] ;  /* 0x00066800012d7983 */ /* 0x000f220000300800 */
[----:B------:R-:W-:-:S05]  /*d600*/  IMAD.MOV.U32 R106, RZ, RZ, R27 ;  /* 0x000000ffff6a7224 */ /* 0x000fca00078e001b */
[----:B------:R-:W-:Y:S01]  /*d610*/  STL.64 [R1+0x8d8], R106 ;  /* 0x0008d86a01007387 */ /* 0x000fe20000100a00 */
[----:B------:R-:W-:-:S03]  /*d620*/  IMAD.MOV.U32 R27, RZ, RZ, R26 ;  /* 0x000000ffff1b7224 */ /* 0x000fc600078e001a */
[----:B------:R-:W4:Y:S01]  /*d630*/  LDL.LU R31, [R1+0x66c] ;  /* 0x00066c00011f7983 */ /* 0x000f220000300800 */
[----:B------:R-:W-:Y:S02]  /*d640*/  IMAD.MOV.U32 R41, RZ, RZ, R40 ;  /* 0x000000ffff297224 */ /* 0x000fe400078e0028 */
[----:B------:R-:W-:Y:S02]  /*d650*/  IMAD.MOV.U32 R108, RZ, RZ, R2 ;  /* 0x000000ffff6c7224 */ /* 0x000fe400078e0002 */
[----:B------:R-:W4:Y:S04]  /*d660*/  LDL.LU R2, [R1+0x670] ;  /* 0x0006700001027983 */ /* 0x000f280000300800 */
[----:B------:R-:W-:Y:S04]  /*d670*/  STL.64 [R1+0x8e0], R108 ;  /* 0x0008e06c01007387 */ /* 0x000fe80000100a00 */
[----:B------:R-:W4:Y:S01]  /*d680*/  LDL.LU R29, [R1+0x674] ;  /* 0x00067400011d7983 */ /* 0x000f220000300800 */
[----:B------:R-:W-:-:S04]  /*d690*/  LOP3.LUT R9, R9, R8, RZ, 0x3c, !PT ;  /* 0x0000000809097212 */ /* 0x000fc800078e3cff */
[----:B------:R-:W-:Y:S02]  /*d6a0*/  LOP3.LUT R8, R9, R8, RZ, 0x3c, !PT ;  /* 0x0000000809087212 */ /* 0x000fe400078e3cff */
[----:B------:R-:W-:Y:S02]  /*d6b0*/  LOP3.LUT R15, R15, R14, RZ, 0x3c, !PT ;  /* 0x0000000e0f0f7212 */ /* 0x000fe400078e3cff */
[----:B------:R-:W-:Y:S02]  /*d6c0*/  LOP3.LUT R9, R9, R8, RZ, 0x3c, !PT ;  /* 0x0000000809097212 */ /* 0x000fe400078e3cff */
[----:B------:R-:W-:-:S04]  /*d6d0*/  LOP3.LUT R14, R15, R14, RZ, 0x3c, !PT ;  /* 0x0000000e0f0e7212 */ /* 0x000fc800078e3cff */
[----:B------:R-:W-:Y:S01]  /*d6e0*/  LOP3.LUT R15, R15, R14, RZ, 0x3c, !PT ;  /* 0x0000000e0f0f7212 */ /* 0x000fe200078e3cff */
[----:B------:R0:W-:Y:S04]  /*d6f0*/  STL.64 [R1+0x8e8], R8 ;  /* 0x0008e80801007387 */ /* 0x0001e80000100a00 */
[----:B0-----:R-:W4:Y:S04]  /*d700*/  LDL.LU R9, [R1+0x678] ;  /* 0x0006780001097983 */ /* 0x001f280000300800 */
[----:B------:R-:W-:Y:S01]  /*d710*/  STL.64 [R1+0x8f8], R14 ;  /* 0x0008f80e01007387 */ /* 0x000fe20000100a00 */
[----:B--2---:R-:W-:-:S04]  /*d720*/  LOP3.LUT R25, R25, R24, RZ, 0x3c, !PT ;  /* 0x0000001819197212 */ /* 0x004fc800078e3cff */
[----:B------:R-:W-:-:S04]  /*d730*/  LOP3.LUT R24, R25, R24, RZ, 0x3c, !PT ;  /* 0x0000001819187212 */ /* 0x000fc800078e3cff */
[----:B------:R-:W-:-:S05]  /*d740*/  LOP3.LUT R25, R25, R24, RZ, 0x3c, !PT ;  /* 0x0000001819197212 */ /* 0x000fca00078e3cff */
[----:B------:R0:W-:Y:S04]  /*d750*/  STL.64 [R1+0x900], R24 ;  /* 0x0009001801007387 */ /* 0x0001e80000100a00 */
[----:B------:R-:W2:Y:S01]  /*d760*/  LDL.LU R8, [R1+0x67c] ;  /* 0x00067c0001087983 */ /* 0x000ea20000300800 */
[----:B---3--:R-:W-:-:S05]  /*d770*/  IMAD.MOV.U32 R26, RZ, RZ, R19 ;  /* 0x000000ffff1a7224 */ /* 0x008fca00078e0013 */
[----:B------:R-:W-:Y:S04]  /*d780*/  STL.64 [R1+0x908], R26 ;  /* 0x0009081a01007387 */ /* 0x000fe80000100a00 */
[----:B------:R-:W3:Y:S01]  /*d790*/  LDL.LU R19, [R1+0x688] ;  /* 0x0006880001137983 */ /* 0x000ee20000300800 */
[----:B----4-:R-:W-:-:S05]  /*d7a0*/  IMAD.MOV.U32 R40, RZ, RZ, R13 ;  /* 0x000000ffff287224 */ /* 0x010fca00078e000d */
[----:B------:R-:W-:Y:S04]  /*d7b0*/  STL.64 [R1+0x910], R40 ;  /* 0x0009102801007387 */ /* 0x000fe80000100a00 */
[----:B------:R-:W4:Y:S01]  /*d7c0*/  LDL.LU R13, [R1+0x68c] ;  /* 0x00068c00010d7983 */ /* 0x000f220000300800 */
[----:B------:R-:W-:Y:S02]  /*d7d0*/  IMAD.MOV.U32 R43, RZ, RZ, R42 ;  /* 0x000000ffff2b7224 */ /* 0x000fe400078e002a */
[----:B------:R-:W-:Y:S02]  /*d7e0*/  IMAD.MOV.U32 R42, RZ, RZ, R3 ;  /* 0x000000ffff2a7224 */ /* 0x000fe400078e0003 */
[----:B------:R-:W-:Y:S01]  /*d7f0*/  IMAD.MOV.U32 R73, RZ, RZ, R72 ;  /* 0x000000ffff497224 */ /* 0x000fe200078e0048 */
[----:B------:R-:W4:Y:S01]  /*d800*/  LDL.LU R3, [R1+0x608] ;  /* 0x0006080001037983 */ /* 0x000f220000300800 */
[----:B------:R-:W-:-:S04]  /*d810*/  LOP3.LUT R57, R57, R56, RZ, 0x3c, !PT ;  /* 0x0000003839397212 */ /* 0x000fc800078e3cff */
[----:B------:R-:W-:Y:S01]  /*d820*/  LOP3.LUT R56, R57, R56, RZ, 0x3c, !PT ;  /* 0x0000003839387212 */ /* 0x000fe200078e3cff */
[----:B------:R-:W-:Y:S01]  /*d830*/  IMAD.MOV.U32 R75, RZ, RZ, R74 ;  /* 0x000000ffff4b7224 */ /* 0x000fe200078e004a */
[----:B------:R-:W-:-:S04]  /*d840*/  LOP3.LUT R59, R59, R58, RZ, 0x3c, !PT ;  /* 0x0000003a3b3b7212 */ /* 0x000fc800078e3cff */
[----:B------:R-:W-:Y:S02]  /*d850*/  LOP3.LUT R58, R59, R58, RZ, 0x3c, !PT ;  /* 0x0000003a3b3a7212 */ /* 0x000fe400078e3cff */
[----:B------:R-:W-:Y:S01]  /*d860*/  LOP3.LUT R57, R57, R56, RZ, 0x3c, !PT ;  /* 0x0000003839397212 */ /* 0x000fe200078e3cff */
[----:B------:R-:W-:Y:S01]  /*d870*/  IMAD.MOV.U32 R72, RZ, RZ, R51 ;  /* 0x000000ffff487224 */ /* 0x000fe200078e0033 */
[----:B------:R-:W-:Y:S01]  /*d880*/  LOP3.LUT R59, R59, R58, RZ, 0x3c, !PT ;  /* 0x0000003a3b3b7212 */ /* 0x000fe200078e3cff */
[----:B------:R-:W-:Y:S01]  /*d890*/  IMAD.MOV.U32 R87, RZ, RZ, R86 ;  /* 0x000000ffff577224 */ /* 0x000fe200078e0056 */
[----:B------:R-:W-:Y:S01]  /*d8a0*/  STL.64 [R1+0x920], R42 ;  /* 0x0009202a01007387 */ /* 0x000fe20000100a00 */
[----:B------:R-:W-:Y:S02]  /*d8b0*/  IMAD.MOV.U32 R89, RZ, RZ, R88 ;  /* 0x000000ffff597224 */ /* 0x000fe400078e0058 */
[----:B------:R-:W-:Y:S01]  /*d8c0*/  IMAD.MOV.U32 R99, RZ, RZ, R98 ;  /* 0x000000ffff637224 */ /* 0x000fe200078e0062 */
[----:B------:R-:W-:Y:S01]  /*d8d0*/  STL.64 [R1+0x928], R56 ;  /* 0x0009283801007387 */ /* 0x000fe20000100a00 */
[----:B------:R-:W-:-:S03]  /*d8e0*/  IMAD.MOV.U32 R74, RZ, RZ, R49 ;  /* 0x000000ffff4a7224 */ /* 0x000fc600078e0031 */
[----:B------:R-:W-:Y:S01]  /*d8f0*/  STL.64 [R1+0x930], R58 ;  /* 0x0009303a01007387 */ /* 0x000fe20000100a00 */
[----:B------:R-:W-:-:S03]  /*d900*/  IMAD.MOV.U32 R86, RZ, RZ, R45 ;  /* 0x000000ffff567224 */ /* 0x000fc600078e002d */
[----:B------:R-:W-:Y:S01]  /*d910*/  STL.64 [R1+0x938], R72 ;  /* 0x0009384801007387 */ /* 0x000fe20000100a00 */
[----:B------:R-:W-:-:S03]  /*d920*/  IMAD.MOV.U32 R101, RZ, RZ, R100 ;  /* 0x000000ffff657224 */ /* 0x000fc600078e0064 */
[----:B------:R-:W-:Y:S01]  /*d930*/  STL.64 [R1+0x940], R74 ;  /* 0x0009404a01007387 */ /* 0x000fe20000100a00 */
[----:B------:R-:W-:-:S03]  /*d940*/  IMAD.MOV.U32 R111, RZ, RZ, R110 ;  /* 0x000000ffff6f7224 */ /* 0x000fc600078e006e */
[----:B------:R-:W-:Y:S01]  /*d950*/  STL.64 [R1+0x948], R86 ;  /* 0x0009485601007387 */ /* 0x000fe20000100a00 */
[----:B------:R-:W-:-:S05]  /*d960*/  IMAD.MOV.U32 R88, RZ, RZ, R31 ;  /* 0x000000ffff587224 */ /* 0x000fca00078e001f */
[----:B------:R-:W-:Y:S01]  /*d970*/  STL.64 [R1+0x958], R88 ;  /* 0x0009585801007387 */ /* 0x000fe20000100a00 */
[----:B------:R-:W-:-:S03]  /*d980*/  IMAD.MOV.U32 R98, RZ, RZ, R2 ;  /* 0x000000ffff627224 */ /* 0x000fc600078e0002 */
[----:B------:R-:W4:Y:S01]  /*d990*/  LDL.LU R2, [R1+0x610] ;  /* 0x0006100001027983 */ /* 0x000f220000300800 */
[----:B------:R-:W-:-:S03]  /*d9a0*/  IMAD.MOV.U32 R100, RZ, RZ, R29 ;  /* 0x000000ffff647224 */ /* 0x000fc600078e001d */
[----:B------:R-:W-:Y:S01]  /*d9b0*/  STL.64 [R1+0x960], R98 ;  /* 0x0009606201007387 */ /* 0x000fe20000100a00 */
[----:B------:R-:W-:-:S03]  /*d9c0*/  IMAD.MOV.U32 R113, RZ, RZ, R112 ;  /* 0x000000ffff717224 */ /* 0x000fc600078e0070 */
[----:B------:R-:W-:Y:S01]  /*d9d0*/  STL.64 [R1+0x968], R100 ;  /* 0x0009686401007387 */ /* 0x000fe20000100a00 */
[----:B------:R-:W-:-:S03]  /*d9e0*/  IMAD.MOV.U32 R29, RZ, RZ, R28 ;  /* 0x000000ffff1d7224 */ /* 0x000fc600078e001c */
[----:B0-----:R-:W4:Y:S01]  /*d9f0*/  LDL.LU R24, [R1+0x614] ;  /* 0x0006140001187983 */ /* 0x001f220000300800 */
[----:B------:R-:W-:-:S03]  /*da00*/  IMAD.MOV.U32 R31, RZ, RZ, R30 ;  /* 0x000000ffff1f7224 */ /* 0x000fc600078e001e */
[----:B------:R-:W4:Y:S04]  /*da10*/  LDL.LU R15, [R1+0x600] ;  /* 0x00060000010f7983 */ /* 0x000f280000300800 */
[----:B------:R-:W4:Y:S01]  /*da20*/  LDL.LU R14, [R1+0x604] ;  /* 0x00060400010e7983 */ /* 0x000f220000300800 */
[----:B------:R-:W-:-:S03]  /*da30*/  IMAD.MOV.U32 R110, RZ, RZ, R9 ;  /* 0x000000ffff6e7224 */ /* 0x000fc600078e0009 */
[----:B------:R-:W4:Y:S04]  /*da40*/  LDL.LU R9, [R1+0x5dc] ;  /* 0x0005dc0001097983 */ /* 0x000f280000300800 */
[----:B------:R-:W-:Y:S01]  /*da50*/  STL.64 [R1+0x970], R110 ;  /* 0x0009706e01007387 */ /* 0x000fe20000100a00 */
[----:B--2---:R-:W-:-:S03]  /*da60*/  IMAD.MOV.U32 R112, RZ, RZ, R8 ;  /* 0x000000ffff707224 */ /* 0x004fc600078e0008 */
[----:B------:R-:W2:Y:S04]  /*da70*/  LDL.LU R8, [R1+0x5e4] ;  /* 0x0005e40001087983 */ /* 0x000ea80000300800 */
[----:B------:R-:W-:Y:S01]  /*da80*/  STL.64 [R1+0x980], R112 ;  /* 0x0009807001007387 */ /* 0x000fe20000100a00 */
[----:B---3--:R-:W-:-:S05]  /*da90*/  IMAD.MOV.U32 R28, RZ, RZ, R19 ;  /* 0x000000ffff1c7224 */ /* 0x008fca00078e0013 */
[----:B------:R-:W-:Y:S01]  /*daa0*/  STL.64 [R1+0x988], R28 ;  /* 0x0009881c01007387 */ /* 0x000fe20000100a00 */
[----:B----4-:R-:W-:-:S05]  /*dab0*/  IMAD.MOV.U32 R30, RZ, RZ, R13 ;  /* 0x000000ffff1e7224 */ /* 0x010fca00078e000d */
[----:B------:R0:W-:Y:S04]  /*dac0*/  STL.64 [R1+0x990], R30 ;  /* 0x0009901e01007387 */ /* 0x0001e80000100a00 */
[----:B0-----:R-:W3:Y:S04]  /*dad0*/  LDL.LU R30, [R1+0x5e8] ;  /* 0x0005e800011e7983 */ /* 0x001ee80000300800 */
[----:B------:R-:W4:Y:S04]  /*dae0*/  LDL.LU R13, [R1+0x5cc] ;  /* 0x0005cc00010d7983 */ /* 0x000f280000300800 */
[----:B------:R-:W4:Y:S04]  /*daf0*/  LDL.LU R19, [R1+0x5d0] ;  /* 0x0005d00001137983 */ /* 0x000f280000300800 */
[----:B------:R-:W4:Y:S04]  /*db00*/  LDL.LU R49, [R1+0x5b0] ;  /* 0x0005b00001317983 */ /* 0x000f280000300800 */
[----:B------:R-:W4:Y:S04]  /*db10*/  LDL.LU R51, [R1+0x5b4] ;  /* 0x0005b40001337983 */ /* 0x000f280000300800 */
[----:B------:R-:W4:Y:S04]  /*db20*/  LDL.LU R57, [R1+0x5b8] ;  /* 0x0005b80001397983 */ /* 0x000f280000300800 */
[----:B------:R-:W4:Y:S04]  /*db30*/  LDL.LU R56, [R1+0x5a0] ;  /* 0x0005a00001387983 */ /* 0x000f280000300800 */
[----:B------:R-:W4:Y:S04]  /*db40*/  LDL.LU R29, [R1] ;  /* 0x00000000011d7983 */ /* 0x000f280000300800 */
[----:B------:R-:W4:Y:S01]  /*db50*/  LDL.LU R28, [R1+0x5a4] ;  /* 0x0005a400011c7983 */ /* 0x000f220000300800 */
[----:B------:R-:W-:-:S02]  /*db60*/  IMAD.MOV.U32 R45, RZ, RZ, R44 ;  /* 0x000000ffff2d7224 */ /* 0x000fc400078e002c */
[----:B------:R-:W-:Y:S01]  /*db70*/  IMAD.MOV.U32 R44, RZ, RZ, R3 ;  /* 0x000000ffff2c7224 */ /* 0x000fe200078e0003 */
[----:B------:R-:W4:Y:S01]  /*db80*/  LDL.LU R43, [R1+0x18] ;  /* 0x00001800012b7983 */ /* 0x000f220000300800 */
[----:B------:R-:W-:-:S03]  /*db90*/  IMAD.MOV.U32 R61, RZ, RZ, R60 ;  /* 0x000000ffff3d7224 */ /* 0x000fc600078e003c */
[----:B------:R-:W4:Y:S04]  /*dba0*/  LDL.LU R42, [R1+0x308] ;  /* 0x00030800012a7983 */ /* 0x000f280000300800 */
[----:B------:R-:W4:Y:S04]  /*dbb0*/  LDL.LU R41, [R1+0x20] ;  /* 0x0000200001297983 */ /* 0x000f280000300800 */
[----:B------:R-:W4:Y:S04]  /*dbc0*/  LDL.LU R40, [R1+0x30c] ;  /* 0x00030c0001287983 */ /* 0x000f280000300800 */
[----:B------:R0:W-:Y:S04]  /*dbd0*/  STL.64 [R1+0x998], R44 ;  /* 0x0009982c01007387 */ /* 0x0001e80000100a00 */
[----:B------:R-:W4:Y:S01]  /*dbe0*/  LDL.LU R3, [R1+0x28] ;  /* 0x0000280001037983 */ /* 0x000f220000300800 */
[----:B------:R-:W-:-:S02]  /*dbf0*/  IMAD.MOV.U32 R63, RZ, RZ, R62 ;  /* 0x000000ffff3f7224 */ /* 0x000fc400078e003e */
[----:B------:R-:W-:Y:S02]  /*dc00*/  IMAD.MOV.U32 R60, RZ, RZ, R2 ;  /* 0x000000ffff3c7224 */ /* 0x000fe400078e0002 */
[----:B------:R-:W4:Y:S01]  /*dc10*/  LDL.LU R2, [R1+0x310] ;  /* 0x0003100001027983 */ /* 0x000f220000300800 */
[----:B------:R-:W-:-:S03]  /*dc20*/  IMAD.MOV.U32 R103, RZ, RZ, R102 ;  /* 0x000000ffff677224 */ /* 0x000fc600078e0066 */
[----:B------:R1:W-:Y:S01]  /*dc30*/  STL.64 [R1+0x9a0], R60 ;  /* 0x0009a03c01007387 */ /* 0x0003e20000100a00 */
[----:B------:R-:W-:-:S03]  /*dc40*/  IMAD.MOV.U32 R115, RZ, RZ, R114 ;  /* 0x000000ffff737224 */ /* 0x000fc600078e0072 */
[----:B------:R-:W4:Y:S01]  /*dc50*/  LDL.LU R27, [R1+0x30] ;  /* 0x00003000011b7983 */ /* 0x000f220000300800 */
[----:B------:R-:W-:-:S03]  /*dc60*/  IMAD.MOV.U32 R91, RZ, RZ, R90 ;  /* 0x000000ffff5b7224 */ /* 0x000fc600078e005a */
[----:B------:R-:W4:Y:S01]  /*dc70*/  LDL.LU R26, [R1+0x314] ;  /* 0x00031400011a7983 */ /* 0x000f220000300800 */
[----:B------:R-:W-:-:S03]  /*dc80*/  IMAD.MOV.U32 R62, RZ, RZ, R24 ;  /* 0x000000ffff3e7224 */ /* 0x000fc600078e0018 */
[----:B------:R-:W4:Y:S01]  /*dc90*/  LDL.LU R25, [R1+0x38] ;  /* 0x0000380001197983 */ /* 0x000f220000300800 */
[----:B------:R-:W-:-:S03]  /*dca0*/  IMAD.MOV.U32 R90, RZ, RZ, R15 ;  /* 0x000000ffff5a7224 */ /* 0x000fc600078e000f */
[----:B------:R-:W4:Y:S01]  /*dcb0*/  LDL.LU R24, [R1+0x318] ;  /* 0x0003180001187983 */ /* 0x000f220000300800 */
[----:B------:R-:W-:Y:S02]  /*dcc0*/  IMAD.MOV.U32 R93, RZ, RZ, R92 ;  /* 0x000000ffff5d7224 */ /* 0x000fe400078e005c */
[----:B------:R-:W-:Y:S02]  /*dcd0*/  IMAD.MOV.U32 R92, RZ, RZ, R14 ;  /* 0x000000ffff5c7224 */ /* 0x000fe400078e000e */
[----:B------:R-:W-:Y:S02]  /*dce0*/  IMAD.MOV.U32 R117, RZ, RZ, R116 ;  /* 0x000000ffff757224 */ /* 0x000fe400078e0074 */
[----:B------:R-:W-:Y:S02]  /*dcf0*/  IMAD.MOV.U32 R102, RZ, RZ, R9 ;  /* 0x000000ffff667224 */ /* 0x000fe400078e0009 */
[----:B------:R-:W4:Y:S01]  /*dd00*/  LDL.LU R9, [R1+0xa8] ;  /* 0x0000a80001097983 */ /* 0x000f220000300800 */
[----:B--2---:R-:W-:-:S03]  /*dd10*/  IMAD.MOV.U32 R114, RZ, RZ, R8 ;  /* 0x000000ffff727224 */ /* 0x004fc600078e0008 */
[----:B------:R-:W2:Y:S04]  /*dd20*/  LDL.LU R8, [R1+0x294] ;  /* 0x0002940001087983 */ /* 0x000ea80000300800 */
[----:B------:R-:W2:Y:S04]  /*dd30*/  LDL.LU R15, [R1+0xb0] ;  /* 0x0000b000010f7983 */ /* 0x000ea80000300800 */
[----:B------:R-:W2:Y:S04]  /*dd40*/  LDL.LU R14, [R1+0x298] ;  /* 0x00029800010e7983 */ /* 0x000ea80000300800 */
[----:B------:R-:W2:Y:S01]  /*dd50*/  LDL.LU R31, [R1+0xbc] ;  /* 0x0000bc00011f7983 */ /* 0x000ea20000300800 */
[----:B---3--:R-:W-:-:S03]  /*dd60*/  IMAD.MOV.U32 R116, RZ, RZ, R30 ;  /* 0x000000ffff747224 */ /* 0x008fc600078e001e */
[----:B------:R-:W3:Y:S01]  /*dd70*/  LDL.LU R30, [R1+0xdc] ;  /* 0x0000dc00011e7983 */ /* 0x000ee20000300800 */
[----:B----4-:R-:W-:-:S03]  /*dd80*/  IMAD.MOV.U32 R69, RZ, RZ, R29 ;  /* 0x000000ffff457224 */ /* 0x010fc600078e001d */
[----:B------:R-:W4:Y:S01]  /*dd90*/  LDL.LU R29, [R1+0xc0] ;  /* 0x0000c000011d7983 */ /* 0x000f220000300800 */
[----:B------:R-:W-:-:S03]  /*dda0*/  IMAD.MOV.U32 R68, RZ, RZ, R28 ;  /* 0x000000ffff447224 */ /* 0x000fc600078e001c */
[----:B------:R-:W4:Y:S01]  /*ddb0*/  LDL.LU R28, [R1+0xe0] ;  /* 0x0000e000011c7983 */ /* 0x000f220000300800 */
[----:B------:R-:W-:-:S03]  /*ddc0*/  IMAD.MOV.U32 R71, RZ, RZ, R43 ;  /* 0x000000ffff477224 */ /* 0x000fc600078e002b */
[----:B0-----:R-:W4:Y:S01]  /*ddd0*/  LDL.LU R45, [R1+0xc4] ;  /* 0x0000c400012d7983 */ /* 0x001f220000300800 */
[----:B------:R-:W-:-:S03]  /*dde0*/  IMAD.MOV.U32 R70, RZ, RZ, R42 ;  /* 0x000000ffff467224 */ /* 0x000fc600078e002a */
[----:B------:R-:W4:Y:S01]  /*ddf0*/  LDL.LU R44, [R1+0xe4] ;  /* 0x0000e400012c7983 */ /* 0x000f220000300800 */
[----:B------:R-:W-:-:S03]  /*de00*/  IMAD.MOV.U32 R83, RZ, RZ, R41 ;  /* 0x000000ffff537224 */ /* 0x000fc600078e0029 */
[----:B------:R-:W4:Y:S01]  /*de10*/  LDL.LU R43, [R1+0x6c] ;  /* 0x00006c00012b7983 */ /* 0x000f220000300800 */
[----:B------:R-:W-:-:S03]  /*de20*/  IMAD.MOV.U32 R82, RZ, RZ, R40 ;  /* 0x000000ffff527224 */ /* 0x000fc600078e0028 */
[----:B------:R-:W4:Y:S04]  /*de30*/  LDL.LU R42, [R1+0xd4] ;  /* 0x0000d400012a7983 */ /* 0x000f280000300800 */
[----:B------:R-:W-:Y:S04]  /*de40*/  STL.64 [R1], R68 ;  /* 0x0000004401007387 */ /* 0x000fe80000100a00 */
[----:B------:R-:W-:Y:S04]  /*de50*/  STL.64 [R1+0x18], R70 ;  /* 0x0000184601007387 */ /* 0x000fe80000100a00 */
[----:B------:R-:W-:Y:S04]  /*de60*/  STL.64 [R1+0x20], R82 ;  /* 0x0000205201007387 */ /* 0x000fe80000100a00 */
[----:B------:R-:W-:Y:S04]  /*de70*/  STL.64 [R1+0x28], R2 ;  /* 0x0000280201007387 */ /* 0x000fe80000100a00 */
[----:B------:R-:W4:Y:S01]  /*de80*/  LDL.LU R41, [R1+0x70] ;  /* 0x0000700001297983 */ /* 0x000f220000300800 */
[----:B------:R-:W-:-:S03]  /*de90*/  IMAD.MOV.U32 R95, RZ, RZ, R27 ;  /* 0x000000ffff5f7224 */ /* 0x000fc600078e001b */
[----:B------:R-:W4:Y:S01]  /*dea0*/  LDL.LU R40, [R1+0xd8] ;  /* 0x0000d80001287983 */ /* 0x000f220000300800 */
[----:B------:R-:W-:Y:S02]  /*deb0*/  IMAD.MOV.U32 R94, RZ, RZ, R26 ;  /* 0x000000ffff5e7224 */ /* 0x000fe400078e001a */
[----:B------:R-:W-:Y:S02]  /*dec0*/  IMAD.MOV.U32 R85, RZ, RZ, R25 ;  /* 0x000000ffff557224 */ /* 0x000fe400078e0019 */
[----:B------:R-:W4:Y:S01]  /*ded0*/  LDL.LU R25, [R1+0x74] ;  /* 0x0000740001197983 */ /* 0x000f220000300800 */
[----:B------:R-:W-:-:S03]  /*dee0*/  IMAD.MOV.U32 R84, RZ, RZ, R24 ;  /* 0x000000ffff547224 */ /* 0x000fc600078e0018 */
[----:B------:R-:W4:Y:S04]  /*def0*/  LDL.LU R24, [R1+0x8c] ;  /* 0x00008c0001187983 */ /* 0x000f280000300800 */
[----:B------:R-:W4:Y:S04]  /*df00*/  LDL.LU R27, [R1+0x78] ;  /* 0x00007800011b7983 */ /* 0x000f280000300800 */
[----:B------:R-:W4:Y:S04]  /*df10*/  LDL.LU R26, [R1+0x90] ;  /* 0x00009000011a7983 */ /* 0x000f280000300800 */
[----:B------:R-:W-:Y:S01]  /*df20*/  STL.64 [R1+0x30], R94 ;  /* 0x0000305e01007387 */ /* 0x000fe20000100a00 */
[----:B--2---:R-:W-:-:S03]  /*df30*/  IMAD.MOV.U32 R97, RZ, RZ, R31 ;  /* 0x000000ffff617224 */ /* 0x004fc600078e001f */
[----:B------:R-:W2:Y:S01]  /*df40*/  LDL.LU R31, [R1+0x7c] ;  /* 0x00007c00011f7983 */ /* 0x000ea20000300800 */
[----:B---3--:R-:W-:-:S03]  /*df50*/  IMAD.MOV.U32 R96, RZ, RZ, R30 ;  /* 0x000000ffff607224 */ /* 0x008fc600078e001e */
[----:B------:R-:W3:Y:S04]  /*df60*/  LDL.LU R30, [R1+0x94] ;  /* 0x00009400011e7983 */ /* 0x000ee80000300800 */
[----:B------:R-:W-:Y:S04]  /*df70*/  STL.64 [R1+0xa8], R8 ;  /* 0x0000a80801007387 */ /* 0x000fe80000100a00 */
[----:B------:R-:W-:Y:S04]  /*df80*/  STL.64 [R1+0xb0], R14 ;  /* 0x0000b00e01007387 */ /* 0x000fe80000100a00 */
[----:B------:R-:W-:Y:S01]  /*df90*/  STL.64 [R1+0x38], R84 ;  /* 0x0000385401007387 */ /* 0x000fe20000100a00 */
[----:B----4-:R-:W-:-:S03]  /*dfa0*/  IMAD.MOV.U32 R107, RZ, RZ, R29 ;  /* 0x000000ffff6b7224 */ /* 0x010fc600078e001d */
[----:B------:R-:W4:Y:S01]  /*dfb0*/  LDL.LU R29, [R1+0x80] ;  /* 0x00008000011d7983 */ /* 0x000f220000300800 */
[----:B------:R-:W-:-:S03]  /*dfc0*/  IMAD.MOV.U32 R106, RZ, RZ, R28 ;  /* 0x000000ffff6a7224 */ /* 0x000fc600078e001c */
[----:B------:R-:W4:Y:S01]  /*dfd0*/  LDL.LU R28, [R1+0x98] ;  /* 0x00009800011c7983 */ /* 0x000f220000300800 */
[----:B------:R-:W-:-:S03]  /*dfe0*/  IMAD.MOV.U32 R109, RZ, RZ, R45 ;  /* 0x000000ffff6d7224 */ /* 0x000fc600078e002d */
[----:B------:R-:W-:Y:S01]  /*dff0*/  STL.64 [R1+0xf8], R96 ;  /* 0x0000f86001007387 */ /* 0x000fe20000100a00 */
[----:B------:R-:W-:-:S03]  /*e000*/  IMAD.MOV.U32 R108, RZ, RZ, R44 ;  /* 0x000000ffff6c7224 */ /* 0x000fc600078e002c */
[----:B------:R-:W4:Y:S01]  /*e010*/  LDL.LU R58, [R1+0xa4] ;  /* 0x0000a400013a7983 */ /* 0x000f220000300800 */
[----:B------:R-:W-:Y:S02]  /*e020*/  IMAD.MOV.U32 R65, RZ, RZ, R64 ;  /* 0x000000ffff417224 */ /* 0x000fe400078e0040 */
[----:B------:R-:W-:Y:S01]  /*e030*/  IMAD.MOV.U32 R81, RZ, RZ, R80 ;  /* 0x000000ffff517224 */ /* 0x000fe200078e0050 */
[----:B------:R-:W-:Y:S01]  /*e040*/  STL.64 [R1+0x100], R106 ;  /* 0x0001006a01007387 */ /* 0x000fe20000100a00 */
[----:B------:R-:W-:Y:S02]  /*e050*/  IMAD.MOV.U32 R64, RZ, RZ, R57 ;  /* 0x000000ffff407224 */ /* 0x000fe400078e0039 */
[----:B------:R-:W-:Y:S01]  /*e060*/  IMAD.MOV.U32 R80, RZ, RZ, R56 ;  /* 0x000000ffff507224 */ /* 0x000fe200078e0038 */
[----:B------:R-:W-:Y:S04]  /*e070*/  STL.64 [R1+0x108], R108 ;  /* 0x0001086c01007387 */ /* 0x000fe80000100a00 */
[----:B-1----:R-:W4:Y:S04]  /*e080*/  LDL.LU R61, [R1+0xb8] ;  /* 0x0000b800013d7983 */ /* 0x002f280000300800 */
[----:B------:R-:W-:Y:S04]  /*e090*/  STL.64 [R1+0x128], R42 ;  /* 0x0001282a01007387 */ /* 0x000fe80000100a00 */
[----:B------:R-:W4:Y:S04]  /*e0a0*/  LDL.LU R60, [R1+0x4c] ;  /* 0x00004c00013c7983 */ /* 0x000f280000300800 */
[----:B------:R-:W4:Y:S01]  /*e0b0*/  LDL.LU R45, [R1+0x50] ;  /* 0x00005000012d7983 */ /* 0x000f220000300800 */
[----:B------:R-:W-:-:S03]  /*e0c0*/  IMAD.MOV.U32 R57, RZ, RZ, R41 ;  /* 0x000000ffff397224 */ /* 0x000fc600078e0029 */
[----:B------:R-:W4:Y:S01]  /*e0d0*/  LDL.LU R44, [R1+0x54] ;  /* 0x00005400012c7983 */ /* 0x000f220000300800 */
[----:B------:R-:W-:-:S05]  /*e0e0*/  IMAD.MOV.U32 R56, RZ, RZ, R40 ;  /* 0x000000ffff387224 */ /* 0x000fca00078e0028 */
[----:B------:R-:W-:Y:S01]  /*e0f0*/  STL.64 [R1+0x130], R56 ;  /* 0x0001303801007387 */ /* 0x000fe20000100a00 */
[----:B--2---:R-:W-:-:S03]  /*e100*/  IMAD.MOV.U32 R41, RZ, RZ, R31 ;  /* 0x000000ffff297224 */ /* 0x004fc600078e001f */
[----:B------:R-:W2:Y:S01]  /*e110*/  LDL.LU R31, [R1+0x58] ;  /* 0x00005800011f7983 */ /* 0x000ea20000300800 */
[----:B---3--:R-:W-:-:S03]  /*e120*/  IMAD.MOV.U32 R40, RZ, RZ, R30 ;  /* 0x000000ffff287224 */ /* 0x008fc600078e001e */
[----:B------:R-:W3:Y:S01]  /*e130*/  LDL.LU R30, [R1+0x5c] ;  /* 0x00005c00011e7983 */ /* 0x000ee20000300800 */
[----:B----4-:R-:W-:-:S03]  /*e140*/  IMAD.MOV.U32 R124, RZ, RZ, R28 ;  /* 0x000000ffff7c7224 */ /* 0x010fc600078e001c */
[----:B------:R-:W4:Y:S01]  /*e150*/  LDL.LU R28, [R1+0x64] ;  /* 0x00006400011c7983 */ /* 0x000f220000300800 */
[----:B------:R-:W-:Y:S02]  /*e160*/  IMAD.MOV.U32 R125, RZ, RZ, R29 ;  /* 0x000000ffff7d7224 */ /* 0x000fe400078e001d */
[----:B------:R-:W-:Y:S01]  /*e170*/  IMAD.MOV.U32 R59, RZ, RZ, R37 ;  /* 0x000000ffff3b7224 */ /* 0x000fe200078e0025 */
[----:B------:R-:W4:Y:S01]  /*e180*/  LDL.LU R29, [R1+0x68] ;  /* 0x00006800011d7983 */ /* 0x000f220000300800 */
        /* <DEDUP_REMOVED lines=9> */
[----:B------:R-:W-:Y:S02]  /*e220*/  IMAD.MOV.U32 R89, RZ, RZ, R52 ;  /* 0x000000ffff597224 */ /* 0x000fe400078e0034 */
[----:B------:R-:W-:Y:S01]  /*e230*/  IMAD.MOV.U32 R74, RZ, RZ, R60 ;  /* 0x000000ffff4a7224 */ /* 0x000fe200078e003c */
        /* <DEDUP_REMOVED lines=8> */
[----:B--2---:R-:W-:Y:S02]  /*e2c0*/  IMAD.MOV.U32 R88, RZ, RZ, R31 ;  /* 0x000000ffff587224 */ /* 0x004fe400078e001f */
[----:B---3--:R-:W-:Y:S02]  /*e2d0*/  IMAD.MOV.U32 R98, RZ, RZ, R30 ;  /* 0x000000ffff627224 */ /* 0x008fe400078e001e */
[----:B----4-:R-:W-:Y:S02]  /*e2e0*/  IMAD.MOV.U32 R46, RZ, RZ, R28 ;  /* 0x000000ffff2e7224 */ /* 0x010fe400078e001c */
[----:B------:R-:W2:Y:S04]  /*e2f0*/  LDL.LU R28, [R1+0x8] ;  /* 0x00000800011c7983 */ /* 0x000ea80000300800 */
[----:B------:R-:W3:Y:S04]  /*e300*/  LDL.LU R30, [R1+0xc] ;  /* 0x00000c00011e7983 */ /* 0x000ee80000300800 */
[----:B------:R-:W-:Y:S04]  /*e310*/  STL.64 [R1+0x188], R122 ;  /* 0x0001887a01007387 */ /* 0x000fe80000100a00 */
[----:B------:R-:W-:Y:S04]  /*e320*/  STL.64 [R1+0x190], R88 ;  /* 0x0001905801007387 */ /* 0x000fe80000100a00 */
[----:B------:R-:W-:Y:S04]  /*e330*/  STL.64 [R1+0x198], R98 ;  /* 0x0001986201007387 */ /* 0x000fe80000100a00 */
[----:B------:R-:W-:Y:S04]  /*e340*/  STL.64 [R1+0x1a8], R46 ;  /* 0x0001a82e01007387 */ /* 0x000fe80000100a00 */
[----:B------:R-:W4:Y:S04]  /*e350*/  LDL.LU R44, [R1+0x10] ;  /* 0x00001000012c7983 */ /* 0x000f280000300800 */
[----:B------:R-:W3:Y:S04]  /*e360*/  LDL.LU R37, [R1+0x14] ;  /* 0x0000140001257983 */ /* 0x000ee80000300800 */
[----:B------:R-:W3:Y:S04]  /*e370*/  LDL.LU R53, [R1+0x40] ;  /* 0x0000400001357983 */ /* 0x000ee80000300800 */
[----:B------:R-:W3:Y:S04]  /*e380*/  LDL.LU R52, [R1+0x44] ;  /* 0x0000440001347983 */ /* 0x000ee80000300800 */
[----:B------:R-:W3:Y:S04]  /*e390*/  LDL.LU R5, [R1+0x48] ;  /* 0x0000480001057983 */ /* 0x000ee80000300800 */
[----:B------:R-:W4:Y:S01]  /*e3a0*/  LDL R38, [R1+0x23c] ;  /* 0x00023c0001267983 */ /* 0x000f220000100800 */
[----:B------:R-:W-:Y:S01]  /*e3b0*/  ISETP.GT.AND P5, PT, R4, RZ, PT ;  /* 0x000000ff0400720c */ /* 0x000fe20003fa4270 */
[----:B------:R-:W-:-:S02]  /*e3c0*/  IMAD.MOV.U32 R121, RZ, RZ, R120 ;  /* 0x000000ffff797224 */ /* 0x000fc400078e0078 */
[----:B------:R-:W-:Y:S02]  /*e3d0*/  IMAD.MOV.U32 R100, RZ, RZ, R29 ;  /* 0x000000ffff647224 */ /* 0x000fe400078e001d */
[----:B------:R-:W-:Y:S02]  /*e3e0*/  IMAD.MOV.U32 R101, RZ, RZ, R6 ;  /* 0x000000ffff657224 */ /* 0x000fe400078e0006 */
[----:B------:R-:W-:Y:S02]  /*e3f0*/  IMAD.MOV.U32 R110, RZ, RZ, R55 ;  /* 0x000000ffff6e7224 */ /* 0x000fe400078e0037 */
[----:B------:R-:W-:Y:S02]  /*e400*/  IMAD.MOV.U32 R111, RZ, RZ, R7 ;  /* 0x000000ffff6f7224 */ /* 0x000fe400078e0007 */
[----:B------:R-:W-:Y:S02]  /*e410*/  IMAD.MOV.U32 R112, RZ, RZ, R66 ;  /* 0x000000ffff707224 */ /* 0x000fe400078e0042 */
[----:B------:R-:W-:-:S02]  /*e420*/  IMAD.MOV.U32 R113, RZ, RZ, R10 ;  /* 0x000000ffff717224 */ /* 0x000fc400078e000a */
[----:B------:R-:W-:Y:S01]  /*e430*/  IMAD.MOV.U32 R10, RZ, RZ, R67 ;  /* 0x000000ffff0a7224 */ /* 0x000fe200078e0043 */
[----:B------:R-:W-:Y:S01]  /*e440*/  STL.64 [R1+0x1b0], R100 ;  /* 0x0001b06401007387 */ /* 0x000fe20000100a00 */
[----:B------:R-:W-:Y:S02]  /*e450*/  IMAD.MOV.U32 R6, RZ, RZ, R76 ;  /* 0x000000ffff067224 */ /* 0x000fe400078e004c */
[----:B------:R-:W-:Y:S01]  /*e460*/  IMAD.MOV.U32 R7, RZ, RZ, R16 ;  /* 0x000000ffff077224 */ /* 0x000fe200078e0010 */
[----:B------:R-:W-:Y:S01]  /*e470*/  STL.64 [R1+0x1b8], R110 ;  /* 0x0001b86e01007387 */ /* 0x000fe20000100a00 */
[----:B------:R-:W-:Y:S02]  /*e480*/  IMAD.MOV.U32 R66, RZ, RZ, R77 ;  /* 0x000000ffff427224 */ /* 0x000fe400078e004d */
[----:B------:R-:W-:Y:S01]  /*e490*/  IMAD.MOV.U32 R67, RZ, RZ, R17 ;  /* 0x000000ffff437224 */ /* 0x000fe200078e0011 */
[----:B------:R-:W-:Y:S01]  /*e4a0*/  STL.64 [R1+0x1c0], R112 ;  /* 0x0001c07001007387 */ /* 0x000fe20000100a00 */
        /* <DEDUP_REMOVED lines=11> */
[----:B------:R-:W-:Y:S04]  /*e560*/  STL.64 [R1+0x1e0], R16 ;  /* 0x0001e01001007387 */ /* 0x000fe80000100a00 */
[----:B------:R-:W-:Y:S04]  /*e570*/  STL.64 [R1+0x1e8], R20 ;  /* 0x0001e81401007387 */ /* 0x000fe80000100a00 */
[----:B------:R-:W-:Y:S04]  /*e580*/  STL.64 [R1+0x1f0], R78 ;  /* 0x0001f04e01007387 */ /* 0x000fe80000100a00 */
[----:B------:R-:W-:Y:S04]  /*e590*/  STL.64 [R1+0x1f8], R104 ;  /* 0x0001f86801007387 */ /* 0x000fe80000100a00 */
[----:B--2---:R-:W-:Y:S04]  /*e5a0*/  STL.64 [R1+0x200], R28 ;  /* 0x0002001c01007387 */ /* 0x004fe80000100a00 */
[----:B------:R-:W2:Y:S01]  /*e5b0*/  LDL R39, [R1+0x240] ;  /* 0x0002400001277983 */ /* 0x000ea20000100800 */
[----:B---3--:R-:W-:-:S05]  /*e5c0*/  IMAD.MOV.U32 R120, RZ, RZ, R5 ;  /* 0x000000ffff787224 */ /* 0x008fca00078e0005 */
[----:B----4-:R-:W3:Y:S01]  /*e5d0*/  @P5 LDG.E.U16 R38, desc[UR16][R120.64] ;  /* 0x0000001078265981 */ /* 0x010ee2000c1e1500 */
[----:B------:R-:W-:Y:S02]  /*e5e0*/  IMAD.MOV.U32 R31, RZ, RZ, R33 ;  /* 0x000000ffff1f7224 */ /* 0x000fe400078e0021 */
[----:B------:R-:W-:Y:S02]  /*e5f0*/  IMAD.MOV.U32 R45, RZ, RZ, R34 ;  /* 0x000000ffff2d7224 */ /* 0x000fe400078e0022 */
[----:B------:R-:W-:Y:S02]  /*e600*/  IMAD.MOV.U32 R34, RZ, RZ, R37 ;  /* 0x000000ffff227224 */ /* 0x000fe400078e0025 */
[----:B------:R-:W-:Y:S01]  /*e610*/  IMAD.MOV.U32 R60, RZ, RZ, R53 ;  /* 0x000000ffff3c7224 */ /* 0x000fe200078e0035 */
[----:B------:R-:W4:Y:S01]  /*e620*/  LDL R37, [R1+0x328] ;  /* 0x0003280001257983 */ /* 0x000f220000100800 */
[----:B------:R-:W-:-:S03]  /*e630*/  IMAD.MOV.U32 R61, RZ, RZ, R36 ;  /* 0x000000ffff3d7224 */ /* 0x000fc600078e0024 */
[----:B------:R-:W-:Y:S04]  /*e640*/  STL.64 [R1+0x208], R30 ;  /* 0x0002081e01007387 */ /* 0x000fe80000100a00 */
[----:B------:R-:W-:Y:S04]  /*e650*/  STL.64 [R1+0x210], R44 ;  /* 0x0002102c01007387 */ /* 0x000fe80000100a00 */
[----:B------:R-:W-:Y:S04]  /*e660*/  STL.64 [R1+0x218], R34 ;  /* 0x0002182201007387 */ /* 0x000fe80000100a00 */
[----:B------:R-:W-:Y:S01]  /*e670*/  STL.64 [R1+0x220], R60 ;  /* 0x0002203c01007387 */ /* 0x000fe20000100a00 */
[----:B------:R-:W-:-:S03]  /*e680*/  IMAD.MOV.U32 R119, RZ, RZ, R118 ;  /* 0x000000ffff777224 */ /* 0x000fc600078e0076 */
[----:B------:R-:W4:Y:S04]  /*e690*/  LDL R33, [R1+0x584] ;  /* 0x0005840001217983 */ /* 0x000f280000100800 */
[----:B------:R-:W4:Y:S04]  /*e6a0*/  LDL R32, [R1+0x580] ;  /* 0x0005800001207983 */ /* 0x000f280000100800 */
[----:B------:R-:W4:Y:S04]  /*e6b0*/  LDL R23, [R1+0x57c] ;  /* 0x00057c0001177983 */ /* 0x000f280000100800 */
[----:B------:R-:W4:Y:S04]  /*e6c0*/  LDL R22, [R1+0x578] ;  /* 0x0005780001167983 */ /* 0x000f280000100800 */
[----:B------:R-:W4:Y:S04]  /*e6d0*/  LDL R77, [R1+0x574] ;  /* 0x00057400014d7983 */ /* 0x000f280000100800 */
[----:B------:R-:W4:Y:S04]  /*e6e0*/  LDL R76, [R1+0x570] ;  /* 0x00057000014c7983 */ /* 0x000f280000100800 */
[----:B------:R-:W4:Y:S04]  /*e6f0*/  LDL R55, [R1+0x56c] ;  /* 0x00056c0001377983 */ /* 0x000f280000100800 */
[----:B------:R-:W4:Y:S04]  /*e700*/  LDL R5, [R1+0x568] ;  /* 0x0005680001057983 */ /* 0x000f280000100800 */
[----:B------:R-:W4:Y:S01]  /*e710*/  LDL R53, [R1+0x564] ;  /* 0x0005640001357983 */ /* 0x000f220000100800 */
[----:B------:R-:W-:-:S05]  /*e720*/  IMAD.MOV.U32 R118, RZ, RZ, R52 ;  /* 0x000000ffff767224 */ /* 0x000fca00078e0034 */
[----:B--2---:R-:W2:Y:S04]  /*e730*/  @P5 LDG.E.U16 R39, desc[UR16][R118.64] ;  /* 0x0000001076275981 */ /* 0x004ea8000c1e1500 */
[----:B---3--:R0:W-:Y:S04]  /*e740*/  @P5 STL [R1+0x23c], R38 ;  /* 0x00023c2601005387 */ /* 0x0081e80000100800 */
[----:B0-----:R-:W3:Y:S04]  /*e750*/  LDL R38, [R1+0x560] ;  /* 0x0005600001267983 */ /* 0x001ee80000100800 */
[----:B------:R-:W-:Y:S04]  /*e760*/  STL [R1+0x714], R120 ;  /* 0x0007147801007387 */ /* 0x000fe80000100800 */
[----:B------:R0:W-:Y:S04]  /*e770*/  STL [R1+0x868], R120 ;  /* 0x0008687801007387 */ /* 0x0001e80000100800 */
[----:B0-----:R-:W2:Y:S04]  /*e780*/  LDL.LU R120, [R1+0x434] ;  /* 0x0004340001787983 */ /* 0x001ea80000300800 */
[----:B------:R-:W-:Y:S04]  /*e790*/  STL [R1+0x710], R121 ;  /* 0x0007107901007387 */ /* 0x000fe80000100800 */
[----:B------:R0:W-:Y:S04]  /*e7a0*/  STL [R1+0x86c], R121 ;  /* 0x00086c7901007387 */ /* 0x0001e80000100800 */
[----:B0-----:R-:W2:Y:S04]  /*e7b0*/  LDL.LU R121, [R1+0x430] ;  /* 0x0004300001797983 */ /* 0x001ea80000300800 */
[----:B------:R-:W-:Y:S04]  /*e7c0*/  STL [R1+0x71c], R118 ;  /* 0x00071c7601007387 */ /* 0x000fe80000100800 */
[----:B------:R-:W-:Y:S04]  /*e7d0*/  STL [R1+0x874], R118 ;  /* 0x0008747601007387 */ /* 0x000fe80000100800 */
[----:B------:R-:W-:Y:S04]  /*e7e0*/  STL [R1+0x718], R119 ;  /* 0x0007187701007387 */ /* 0x000fe80000100800 */
[----:B------:R0:W-:Y:S04]  /*e7f0*/  STL [R1+0x870], R119 ;  /* 0x0008707701007387 */ /* 0x0001e80000100800 */
[----:B0-----:R-:W2:Y:S01]  /*e800*/  LDL.LU R119, [R1+0x42c] ;  /* 0x00042c0001777983 */ /* 0x001ea20000300800 */
[----:B------:R-:W-:-:S02]  /*e810*/  ISETP.GT.AND P4, PT, R4, 0x1, PT ;  /* 0x000000010400780c */ /* 0x000fc40003f84270 */
[----:B------:R-:W-:-:S11]  /*e820*/  ISETP.GT.AND P2, PT, R4, 0x2, PT ;  /* 0x000000020400780c */ /* 0x000fd60003f44270 */
[----:B----4-:R-:W4:Y:S04]  /*e830*/  @P4 LDG.E.U16 R37, desc[UR16][R60.64] ;  /* 0x000000103c254981 */ /* 0x010f28000c1e1500 */
[----:B------:R-:W3:Y:S04]  /*e840*/  @P2 LDG.E.U16 R32, desc[UR16][R30.64] ;  /* 0x000000101e202981 */ /* 0x000ee8000c1e1500 */
[----:B------:R-:W3:Y:S04]  /*e850*/  @P2 LDG.E.U16 R33, desc[UR16][R44.64] ;  /* 0x000000102c212981 */ /* 0x000ee8000c1e1500 */
[----:B--2---:R-:W2:Y:S01]  /*e860*/  @P4 LDG.E.U16 R119, desc[UR16][R34.64] ;  /* 0x0000001022774981 */ /* 0x004ea2000c1e1500 */
[----:B------:R-:W-:-:S02]  /*e870*/  ISETP.GT.AND P3, PT, R4, 0x3, PT ;  /* 0x000000030400780c */ /* 0x000fc40003f64270 */
[C---:B------:R-:W-:Y:S01]  /*e880*/  ISETP.GT.AND P6, PT, R4.reuse, 0x4, PT ;  /* 0x000000040400780c */ /* 0x040fe20003fc4270 */
[----:B------:R0:W-:Y:S01]  /*e890*/  @P5 STL [R1+0x240], R39 ;  /* 0x0002402701005387 */ /* 0x0001e20000100800 */
[----:B------:R-:W-:-:S03]  /*e8a0*/  ISETP.GT.AND P5, PT, R4, 0x5, PT ;  /* 0x000000050400780c */ /* 0x000fc60003fa4270 */
[----:B------:R-:W2:Y:S04]  /*e8b0*/  LDL.LU.64 R60, [R1+0x9a0] ;  /* 0x0009a000013c7983 */ /* 0x000ea80000300a00 */
[----:B------:R-:W2:Y:S04]  /*e8c0*/  LDL R52, [R1+0x558] ;  /* 0x0005580001347983 */ /* 0x000ea80000100800 */
[----:B0-----:R-:W2:Y:S04]  /*e8d0*/  LDL R39, [R1+0x244] ;  /* 0x0002440001277983 */ /* 0x001ea80000100800 */
[----:B----4-:R0:W-:Y:S01]  /*e8e0*/  @P4 STL [R1+0x328], R37 ;  /* 0x0003282501004387 */ /* 0x0101e20000100800 */
[----:B------:R-:W-:-:S03]  /*e8f0*/  ISETP.GT.AND P4, PT, R4, 0x6, PT ;  /* 0x000000060400780c */ /* 0x000fc60003f84270 */
[----:B------:R-:W4:Y:S04]  /*e900*/  @P3 LDG.E.U16 R22, desc[UR16][R104.64] ;  /* 0x0000001068163981 */ /* 0x000f28000c1e1500 */
[----:B------:R-:W4:Y:S04]  /*e910*/  @P3 LDG.E.U16 R23, desc[UR16][R28.64] ;  /* 0x000000101c173981 */ /* 0x000f28000c1e1500 */
[----:B0-----:R-:W4:Y:S04]  /*e920*/  LDL R37, [R1+0x248] ;  /* 0x0002480001257983 */ /* 0x001f280000100800 */
[----:B------:R-:W4:Y:S01]  /*e930*/  @P6 LDG.E.U16 R76, desc[UR16][R20.64] ;  /* 0x00000010144c6981 */ /* 0x000f22000c1e1500 */
[----:B------:R-:W-:-:S03]  /*e940*/  PRMT R54, RZ, 0x7610, R54 ;  /* 0x00007610ff367816 */ /* 0x000fc60000000036 */
[----:B------:R-:W4:Y:S04]  /*e950*/  @P6 LDG.E.U16 R77, desc[UR16][R78.64] ;  /* 0x000000104e4d6981 */ /* 0x000f28000c1e1500 */
[----:B------:R-:W4:Y:S04]  /*e960*/  @P5 LDG.E.U16 R5, desc[UR16][R66.64] ;  /* 0x0000001042055981 */ /* 0x000f28000c1e1500 */
[----:B------:R-:W4:Y:S04]  /*e970*/  @P5 LDG.E.U16 R55, desc[UR16][R16.64] ;  /* 0x0000001010375981 */ /* 0x000f28000c1e1500 */
[----:B---3--:R-:W3:Y:S04]  /*e980*/  @P4 LDG.E.U16 R38, desc[UR16][R10.64] ;  /* 0x000000100a264981 */ /* 0x008ee8000c1e1500 */
[----:B------:R-:W3:Y:S04]  /*e990*/  @P4 LDG.E.U16 R53, desc[UR16][R6.64] ;  /* 0x0000001006354981 */ /* 0x000ee8000c1e1500 */
[----:B--2---:R-:W-:Y:S04]  /*e9a0*/  STL [R1+0x878], R119 ;  /* 0x0008787701007387 */ /* 0x004fe80000100800 */
[----:B------:R-:W2:Y:S04]  /*e9b0*/  LDL.LU.64 R44, [R1+0x998] ;  /* 0x00099800012c7983 */ /* 0x000ea80000300a00 */
[----:B------:R-:W2:Y:S04]  /*e9c0*/  LDL.LU.64 R30, [R1+0x990] ;  /* 0x00099000011e7983 */ /* 0x000ea80000300a00 */
[----:B------:R-:W-:Y:S04]  /*e9d0*/  @P2 STL [R1+0x580], R32 ;  /* 0x0005802001002387 */ /* 0x000fe80000100800 */
[----:B------:R-:W-:Y:S01]  /*e9e0*/  @P2 STL [R1+0x584], R33 ;  /* 0x0005842101002387 */ /* 0x000fe20000100800 */
[----:B------:R-:W-:-:S03]  /*e9f0*/  ISETP.GT.AND P2, PT, R4, 0x7, PT ;  /* 0x000000070400780c */ /* 0x000fc60003f44270 */
[----:B------:R-:W2:Y:S10]  /*ea00*/  LDL.LU.64 R28, [R1+0x988] ;  /* 0x00098800011c7983 */ /* 0x000eb40000300a00 */
[----:B------:R-:W2:Y:S04]  /*ea10*/  @P2 LDG.E.U16 R54, desc[UR16][R112.64] ;  /* 0x0000001070362981 */ /* 0x000ea8000c1e1500 */
[----:B----4-:R-:W-:Y:S04]  /*ea20*/  @P3 STL [R1+0x578], R22 ;  /* 0x0005781601003387 */ /* 0x010fe80000100800 */
[----:B------:R-:W-:Y:S04]  /*ea30*/  @P3 STL [R1+0x57c], R23 ;  /* 0x00057c1701003387 */ /* 0x000fe80000100800 */
[----:B------:R0:W-:Y:S04]  /*ea40*/  @P6 STL [R1+0x570], R76 ;  /* 0x0005704c01006387 */ /* 0x0001e80000100800 */
[----:B------:R-:W-:Y:S04]  /*ea50*/  @P6 STL [R1+0x574], R77 ;  /* 0x0005744d01006387 */ /* 0x000fe80000100800 */
[----:B------:R-:W-:Y:S04]  /*ea60*/  @P5 STL [R1+0x568], R5 ;  /* 0x0005680501005387 */ /* 0x000fe80000100800 */
[----:B------:R1:W-:Y:S04]  /*ea70*/  @P5 STL [R1+0x56c], R55 ;  /* 0x00056c3701005387 */ /* 0x0003e80000100800 */
[----:B------:R-:W4:Y:S04]  /*ea80*/  LDL.LU R6, [R1+0x60] ;  /* 0x0000600001067983 */ /* 0x000f280000300800 */
[----:B0-----:R-:W4:Y:S04]  /*ea90*/  LDL R76, [R1+0x554] ;  /* 0x00055400014c7983 */ /* 0x001f280000100800 */
[----:B------:R-:W4:Y:S04]  /*eaa0*/  LDL R16, [R1+0x550] ;  /* 0x0005500001107983 */ /* 0x000f280000100800 */
[----:B------:R-:W4:Y:S04]  /*eab0*/  LDL R67, [R1+0x54c] ;  /* 0x00054c0001437983 */ /* 0x000f280000100800 */
[----:B------:R-:W4:Y:S04]  /*eac0*/  LDL R66, [R1+0x548] ;  /* 0x0005480001427983 */ /* 0x000f280000100800 */
[----:B-1----:R-:W4:Y:S04]  /*ead0*/  LDL R55, [R1+0x544] ;  /* 0x0005440001377983 */ /* 0x002f280000100800 */
[----:B---3--:R0:W-:Y:S01]  /*eae0*/  @P4 STL [R1+0x560], R38 ;  /* 0x0005602601004387 */ /* 0x0081e20000100800 */
[----:B------:R-:W-:-:S03]  /*eaf0*/  ISETP.GT.AND P3, PT, R4, 0x8, PT ;  /* 0x000000080400780c */ /* 0x000fc60003f64270 */
[----:B------:R-:W3:Y:S04]  /*eb00*/  @P2 LDG.E.U16 R52, desc[UR16][R110.64] ;  /* 0x000000106e342981 */ /* 0x000ee8000c1e1500 */
[----:B0-----:R-:W3:Y:S04]  /*eb10*/  LDL R38, [R1+0x540] ;  /* 0x0005400001267983 */ /* 0x001ee80000100800 */
[----:B------:R-:W-:Y:S04]  /*eb20*/  @P4 STL [R1+0x564], R53 ;  /* 0x0005643501004387 */ /* 0x000fe80000100800 */
[----:B------:R-:W3:Y:S04]  /*eb30*/  LDL.LU.64 R112, [R1+0x980] ;  /* 0x0009800001707983 */ /* 0x000ee80000300a00 */
[----:B------:R-:W3:Y:S04]  /*eb40*/  @P3 LDG.E.U16 R37, desc[UR16][R46.64] ;  /* 0x000000102e253981 */ /* 0x000ee8000c1e1500 */
[----:B------:R-:W3:Y:S04]  /*eb50*/  @P3 LDG.E.U16 R39, desc[UR16][R100.64] ;  /* 0x0000001064273981 */ /* 0x000ee8000c1e1500 */
[----:B--2---:R0:W-:Y:S04]  /*eb60*/  STL [R1+0x55c], R54 ;  /* 0x00055c3601007387 */ /* 0x0041e80000100800 */
[----:B0-----:R-:W2:Y:S01]  /*eb70*/  LDL.LU R54, [R1+0x978] ;  /* 0x0009780001367983 */ /* 0x001ea20000300800 */
[----:B------:R-:W-:-:S03]  /*eb80*/  ISETP.GT.AND P6, PT, R4, 0x9, PT ;  /* 0x000000090400780c */ /* 0x000fc60003fc4270 */
[----:B------:R-:W2:Y:S04]  /*eb90*/  LDL R5, [R1+0x53c] ;  /* 0x00053c0001057983 */ /* 0x000ea80000100800 */
[----:B------:R-:W2:Y:S04]  /*eba0*/  LDL R53, [R1+0x538] ;  /* 0x0005380001357983 */ /* 0x000ea80000100800 */
[----:B------:R-:W2:Y:S04]  /*ebb0*/  LDL.LU.64 R110, [R1+0x970] ;  /* 0x00097000016e7983 */ /* 0x000ea80000300a00 */
[----:B------:R-:W2:Y:S01]  /*ebc0*/  @P6 LDG.E.U16 R120, desc[UR16][R98.64] ;  /* 0x0000001062786981 */ /* 0x000ea2000c1e1500 */
[----:B----4-:R-:W-:-:S03]  /*ebd0*/  IMAD.MOV.U32 R10, RZ, RZ, R6 ;  /* 0x000000ffff0a7224 */ /* 0x010fc600078e0006 */
[----:B---3--:R-:W-:Y:S04]  /*ebe0*/  @P2 STL [R1+0x558], R52 ;  /* 0x0005583401002387 */ /* 0x008fe80000100800 */
[----:B------:R-:W3:Y:S04]  /*ebf0*/  LDL.LU.64 R100, [R1+0x968] ;  /* 0x0009680001647983 */ /* 0x000ee80000300a00 */
[----:B------:R-:W-:Y:S04]  /*ec00*/  @P3 STL [R1+0x248], R37 ;  /* 0x0002482501003387 */ /* 0x000fe80000100800 */
[----:B------:R-:W-:Y:S04]  /*ec10*/  @P3 STL [R1+0x244], R39 ;  /* 0x0002442701003387 */ /* 0x000fe80000100800 */
[----:B------:R-:W4:Y:S01]  /*ec20*/  LDL.LU R6, [R1+0x9c] ;  /* 0x00009c0001067983 */ /* 0x000f220000300800 */
[----:B--2---:R-:W-:-:S05]  /*ec30*/  IMAD.MOV.U32 R11, RZ, RZ, R54 ;  /* 0x000000ffff0b7224 */ /* 0x004fca00078e0036 */
[----:B------:R-:W2:Y:S04]  /*ec40*/  @P6 LDG.E.U16 R121, desc[UR16][R10.64] ;  /* 0x000000100a796981 */ /* 0x000ea8000c1e1500 */
[----:B------:R0:W-:Y:S04]  /*ec50*/  STL.64 [R1+0x1a0], R10 ;  /* 0x0001a00a01007387 */ /* 0x0001e80000100a00 */
[----:B------:R-:W4:Y:S04]  /*ec60*/  LDL.LU R7, [R1+0x84] ;  /* 0x0000840001077983 */ /* 0x000f280000300800 */
[----:B0-----:R-:W3:Y:S04]  /*ec70*/  LDL.LU R11, [R1+0x88] ;  /* 0x00008800010b7983 */ /* 0x001ee80000300800 */
[----:B------:R-:W3:Y:S01]  /*ec80*/  LDL.LU R10, [R1+0xa0] ;  /* 0x0000a000010a7983 */ /* 0x000ee20000300800 */
[----:B------:R-:W-:-:S02]  /*ec90*/  ISETP.GT.AND P5, PT, R4, 0xa, PT ;  /* 0x0000000a0400780c */ /* 0x000fc40003fa4270 */
[C---:B------:R-:W-:Y:S01]  /*eca0*/  ISETP.GT.AND P4, PT, R4.reuse, 0xb, PT ;  /* 0x0000000b0400780c */ /* 0x040fe20003f84270 */
[----:B------:R-:W3:Y:S01]  /*ecb0*/  LDL R52, [R1+0x250] ;  /* 0x0002500001347983 */ /* 0x000ee20000100800 */
[----:B------:R-:W-:-:S03]  /*ecc0*/  ISETP.GT.AND P2, PT, R4, 0xc, PT ;  /* 0x0000000c0400780c */ /* 0x000fc60003f44270 */
[----:B------:R-:W3:Y:S04]  /*ecd0*/  LDL R47, [R1+0x534] ;  /* 0x00053400012f7983 */ /* 0x000ee80000100800 */
[----:B------:R-:W3:Y:S04]  /*ece0*/  LDL R37, [R1+0x530] ;  /* 0x0005300001257983 */ /* 0x000ee80000100800 */
[----:B------:R-:W3:Y:S04]  /*ecf0*/  @P5 LDG.E.U16 R16, desc[UR16][R122.64] ;  /* 0x000000107a105981 */ /* 0x000ee8000c1e1500 */
[----:B------:R-:W3:Y:S01]  /*ed00*/  @P5 LDG.E.U16 R76, desc[UR16][R88.64] ;  /* 0x00000010584c5981 */ /* 0x000ee2000c1e1500 */
[----:B------:R-:W-:-:S03]  /*ed10*/  ISETP.GT.AND P6, PT, R4, 0xd, PT ;  /* 0x0000000d0400780c */ /* 0x000fc60003fc4270 */
[----:B------:R-:W3:Y:S04]  /*ed20*/  @P4 LDG.E.U16 R66, desc[UR16][R74.64] ;  /* 0x000000104a424981 */ /* 0x000ee8000c1e1500 */
[----:B------:R-:W3:Y:S04]  /*ed30*/  @P4 LDG.E.U16 R67, desc[UR16][R86.64] ;  /* 0x0000001056434981 */ /* 0x000ee8000c1e1500 */
[----:B------:R-:W3:Y:S04]  /*ed40*/  @P2 LDG.E.U16 R38, desc[UR16][R58.64] ;  /* 0x000000103a262981 */ /* 0x000ee8000c1e1500 */
[----:B------:R-:W3:Y:S04]  /*ed50*/  @P2 LDG.E.U16 R55, desc[UR16][R72.64] ;  /* 0x0000001048372981 */ /* 0x000ee8000c1e1500 */
[----:B--2---:R-:W-:Y:S04]  /*ed60*/  STL [R1+0x87c], R121 ;  /* 0x00087c7901007387 */ /* 0x004fe80000100800 */
[----:B------:R-:W2:Y:S04]  /*ed70*/  LDL.LU.64 R98, [R1+0x960] ;  /* 0x0009600001627983 */ /* 0x000ea80000300a00 */
[----:B------:R-:W2:Y:S04]  /*ed80*/  LDL R46, [R1+0x52c] ;  /* 0x00052c00012e7983 */ /* 0x000ea80000100800 */
[----:B------:R-:W2:Y:S04]  /*ed90*/  LDL R39, [R1+0x528] ;  /* 0x0005280001277983 */ /* 0x000ea80000100800 */
[----:B------:R-:W-:Y:S04]  /*eda0*/  STL [R1+0x880], R120 ;  /* 0x0008807801007387 */ /* 0x000fe80000100800 */
[----:B------:R-:W2:Y:S04]  /*edb0*/  LDL.LU.64 R88, [R1+0x958] ;  /* 0x0009580001587983 */ /* 0x000ea80000300a00 */
[----:B------:R-:W2:Y:S04]  /*edc0*/  LDL.LU.64 R122, [R1+0x950] ;  /* 0x00095000017a7983 */ /* 0x000ea80000300a00 */
[----:B----4-:R-:W4:Y:S04]  /*edd0*/  @P6 LDG.E.U16 R53, desc[UR16][R6.64] ;  /* 0x0000001006356981 */ /* 0x010f28000c1e1500 */
[----:B---3--:R-:W3:Y:S01]  /*ede0*/  @P6 LDG.E.U16 R5, desc[UR16][R10.64] ;  /* 0x000000100a056981 */ /* 0x008ee2000c1e1500 */
[----:B------:R-:W-:-:S03]  /*edf0*/  ISETP.GT.AND P3, PT, R4, 0x10, PT ;  /* 0x000000100400780c */ /* 0x000fc60003f64270 */
[----:B------:R-:W-:Y:S04]  /*ee00*/  @P5 STL [R1+0x550], R16 ;  /* 0x0005501001005387 */ /* 0x000fe80000100800 */
[----:B------:R-:W-:Y:S04]  /*ee10*/  @P5 STL [R1+0x554], R76 ;  /* 0x0005544c01005387 */ /* 0x000fe80000100800 */
[----:B------:R-:W3:Y:S04]  /*ee20*/  LDL.LU.64 R86, [R1+0x948] ;  /* 0x0009480001567983 */ /* 0x000ee80000300a00 */
[----:B------:R-:W3:Y:S04]  /*ee30*/  LDL.LU.64 R74, [R1+0x940] ;  /* 0x00094000014a7983 */ /* 0x000ee80000300a00 */
[----:B------:R-:W-:Y:S04]  /*ee40*/  @P4 STL [R1+0x548], R66 ;  /* 0x0005484201004387 */ /* 0x000fe80000100800 */
[----:B------:R-:W-:Y:S01]  /*ee50*/  @P4 STL [R1+0x54c], R67 ;  /* 0x00054c4301004387 */ /* 0x000fe20000100800 */
[----:B------:R-:W-:-:S03]  /*ee60*/  ISETP.GT.AND P5, PT, R4, 0xe, PT ;  /* 0x0000000e0400780c */ /* 0x000fc60003fa4270 */
[----:B------:R-:W3:Y:S04]  /*ee70*/  LDL.LU.64 R72, [R1+0x938] ;  /* 0x0009380001487983 */ /* 0x000ee80000300a00 */
[----:B------:R-:W3:Y:S04]  /*ee80*/  LDL.LU.64 R58, [R1+0x930] ;  /* 0x00093000013a7983 */ /* 0x000ee80000300a00 */
[----:B------:R-:W3:Y:S04]  /*ee90*/  @P3 LDG.E.U16 R52, desc[UR16][R42.64] ;  /* 0x000000102a343981 */ /* 0x000ee8000c1e1500 */
[----:B------:R-:W3:Y:S04]  /*eea0*/  @P5 LDG.E.U16 R47, desc[UR16][R124.64] ;  /* 0x000000107c2f5981 */ /* 0x000ee8000c1e1500 */
[----:B------:R-:W3:Y:S04]  /*eeb0*/  @P5 LDG.E.U16 R37, desc[UR16][R40.64] ;  /* 0x0000001028255981 */ /* 0x000ee8000c1e1500 */
[----:B--2---:R-:W2:Y:S04]  /*eec0*/  @P3 LDG.E.U16 R122, desc[UR16][R56.64] ;  /* 0x00000010387a3981 */ /* 0x004ea8000c1e1500 */
[----:B------:R-:W2:Y:S04]  /*eed0*/  LDL.LU.64 R56, [R1+0x928] ;  /* 0x0009280001387983 */ /* 0x000ea80000300a00 */
[----:B------:R0:W-:Y:S04]  /*eee0*/  @P2 STL [R1+0x540], R38 ;  /* 0x0005402601002387 */ /* 0x0001e80000100800 */
[----:B0-----:R-:W2:Y:S04]  /*eef0*/  LDL R38, [R1+0x258] ;  /* 0x0002580001267983 */ /* 0x001ea80000100800 */
[----:B------:R-:W-:Y:S04]  /*ef00*/  @P2 STL [R1+0x544], R55 ;  /* 0x0005443701002387 */ /* 0x000fe80000100800 */
[----:B------:R0:W-:Y:S04]  /*ef10*/  STL.64 [R1+0x160], R10 ;  /* 0x0001600a01007387 */ /* 0x0001e80000100a00 */
[----:B------:R1:W-:Y:S04]  /*ef20*/  STL.64 [R1+0x158], R6 ;  /* 0x0001580601007387 */ /* 0x0003e80000100a00 */
[----:B0-----:R-:W2:Y:S04]  /*ef30*/  LDL.LU R11, [R1+0xc8] ;  /* 0x0000c800010b7983 */ /* 0x001ea80000300800 */
[----:B------:R-:W2:Y:S04]  /*ef40*/  LDL.LU R10, [R1+0xe8] ;  /* 0x0000e800010a7983 */ /* 0x000ea80000300800 */
[----:B-1----:R-:W2:Y:S04]  /*ef50*/  LDL.LU R7, [R1+0xcc] ;  /* 0x0000cc0001077983 */ /* 0x002ea80000300800 */
[----:B------:R-:W2:Y:S04]  /*ef60*/  LDL.LU R6, [R1+0xec] ;  /* 0x0000ec0001067983 */ /* 0x000ea80000300800 */
[----:B------:R-:W2:Y:S04]  /*ef70*/  LDL.LU R17, [R1+0xd0] ;  /* 0x0000d00001117983 */ /* 0x000ea80000300800 */
[----:B------:R-:W2:Y:S04]  /*ef80*/  LDL.LU R16, [R1+0xf0] ;  /* 0x0000f00001107983 */ /* 0x000ea80000300800 */
[----:B----4-:R-:W-:Y:S04]  /*ef90*/  @P6 STL [R1+0x538], R53 ;  /* 0x0005383501006387 */ /* 0x010fe80000100800 */
[----:B---3--:R0:W-:Y:S04]  /*efa0*/  @P6 STL [R1+0x53c], R5 ;  /* 0x00053c0501006387 */ /* 0x0081e80000100800 */
[----:B------:R-:W3:Y:S04]  /*efb0*/  LDL.LU.64 R42, [R1+0x920] ;  /* 0x00092000012a7983 */ /* 0x000ee80000300a00 */
[----:B------:R-:W4:Y:S01]  /*efc0*/  LDL.LU.64 R124, [R1+0x918] ;  /* 0x00091800017c7983 */ /* 0x000f220000300a00 */
[----:B------:R-:W-:-:S02]  /*efd0*/  ISETP.GT.AND P2, PT, R4, 0x18, PT ;  /* 0x000000180400780c */ /* 0x000fc40003f44270 */
[C---:B------:R-:W-:Y:S01]  /*efe0*/  ISETP.GT.AND P4, PT, R4.reuse, 0xf, PT ;  /* 0x0000000f0400780c */ /* 0x040fe20003f84270 */
[----:B0-----:R-:W3:Y:S04]  /*eff0*/  LDL R5, [R1+0x524] ;  /* 0x0005240001057983 */ /* 0x001ee80000100800 */
[----:B------:R-:W3:Y:S01]  /*f000*/  LDL.LU.64 R40, [R1+0x910] ;  /* 0x0009100001287983 */ /* 0x000ee20000300a00 */
[----:B------:R-:W-:-:S05]  /*f010*/  ISETP.GT.AND P6, PT, R4, 0x11, PT ;  /* 0x000000110400780c */ /* 0x000fca0003fc4270 */
[----:B--2---:R-:W2:Y:S04]  /*f020*/  @P2 LDG.E.U16 R38, desc[UR16][R8.64] ;  /* 0x0000001008262981 */ /* 0x004ea8000c1e1500 */
[----:B----4-:R-:W4:Y:S04]  /*f030*/  @P2 LDG.E.U16 R124, desc[UR16][R14.64] ;  /* 0x000000100e7c2981 */ /* 0x010f28000c1e1500 */
[----:B------:R0:W-:Y:S04]  /*f040*/  @P5 STL [R1+0x530], R37 ;  /* 0x0005302501005387 */ /* 0x0001e80000100800 */
[----:B------:R-:W2:Y:S04]  /*f050*/  @P4 LDG.E.U16 R46, desc[UR16][R26.64] ;  /* 0x000000101a2e4981 */ /* 0x000ea8000c1e1500 */
[----:B------:R-:W2:Y:S04]  /*f060*/  @P4 LDG.E.U16 R39, desc[UR16][R24.64] ;  /* 0x0000001018274981 */ /* 0x000ea8000c1e1500 */
[----:B0-----:R-:W2:Y:S04]  /*f070*/  LDL R37, [R1+0x520] ;  /* 0x0005200001257983 */ /* 0x001ea80000100800 */
[----:B------:R-:W-:Y:S04]  /*f080*/  @P3 STL [R1+0x250], R52 ;  /* 0x0002503401003387 */ /* 0x000fe80000100800 */
[----:B------:R-:W2:Y:S04]  /*f090*/  LDL.LU.64 R26, [R1+0x908] ;  /* 0x00090800011a7983 */ /* 0x000ea80000300a00 */
[----:B------:R-:W2:Y:S04]  /*f0a0*/  LDL.LU.64 R24, [R1+0x900] ;  /* 0x0009000001187983 */ /* 0x000ea80000300a00 */
[----:B------:R-:W-:Y:S04]  /*f0b0*/  @P5 STL [R1+0x534], R47 ;  /* 0x0005342f01005387 */ /* 0x000fe80000100800 */
[----:B------:R-:W2:Y:S04]  /*f0c0*/  LDL.LU.64 R14, [R1+0x8f8] ;  /* 0x0008f800010e7983 */ /* 0x000ea80000300a00 */
[----:B------:R-:W2:Y:S04]  /*f0d0*/  @P6 LDG.E.U16 R125, desc[UR16][R16.64] ;  /* 0x00000010107d6981 */ /* 0x000ea8000c1e1500 */
[----:B----4-:R0:W-:Y:S04]  /*f0e0*/  STL [R1+0x254], R124 ;  /* 0x0002547c01007387 */ /* 0x0101e80000100800 */
[----:B0-----:R-:W4:Y:S01]  /*f0f0*/  LDL.LU R124, [R1+0x8f0] ;  /* 0x0008f000017c7983 */ /* 0x001f220000300800 */
[----:B------:R-:W-:-:S03]  /*f100*/  ISETP.GT.AND P3, PT, R4, 0x12, PT ;  /* 0x000000120400780c */ /* 0x000fc60003f64270 */
[----:B------:R-:W4:Y:S04]  /*f110*/  LDL R53, [R1+0x51c] ;  /* 0x00051c0001357983 */ /* 0x000f280000100800 */
[----:B------:R-:W4:Y:S06]  /*f120*/  LDL R52, [R1+0x518] ;  /* 0x0005180001347983 */ /* 0x000f2c0000100800 */
[----:B---3--:R-:W3:Y:S04]  /*f130*/  @P3 LDG.E.U16 R5, desc[UR16][R10.64] ;  /* 0x000000100a053981 */ /* 0x008ee8000c1e1500 */
[----:B--2---:R-:W2:Y:S04]  /*f140*/  @P3 LDG.E.U16 R37, desc[UR16][R108.64] ;  /* 0x000000106c253981 */ /* 0x004ea8000c1e1500 */
[----:B----4-:R-:W4:Y:S04]  /*f150*/  @P6 LDG.E.U16 R124, desc[UR16][R6.64] ;  /* 0x00000010067c6981 */ /* 0x010f28000c1e1500 */
[----:B------:R0:W-:Y:S04]  /*f160*/  @P4 STL [R1+0x528], R39 ;  /* 0x0005282701004387 */ /* 0x0001e80000100800 */
[----:B0-----:R-:W2:Y:S04]  /*f170*/  LDL R39, [R1+0x25c] ;  /* 0x00025c0001277983 */ /* 0x001ea80000100800 */
[----:B------:R0:W-:Y:S04]  /*f180*/  @P4 STL [R1+0x52c], R46 ;  /* 0x00052c2e01004387 */ /* 0x0001e80000100800 */
[----:B------:R-:W-:Y:S04]  /*f190*/  STL.64 [R1+0x120], R16 ;  /* 0x0001201001007387 */ /* 0x000fe80000100a00 */
[----:B------:R-:W-:Y:S04]  /*f1a0*/  STL.64 [R1+0x110], R10 ;  /* 0x0001100a01007387 */ /* 0x000fe80000100a00 */
[----:B------:R-:W-:Y:S04]  /*f1b0*/  STL.64 [R1+0x118], R6 ;  /* 0x0001180601007387 */ /* 0x000fe80000100a00 */
[----:B------:R-:W2:Y:S04]  /*f1c0*/  LDL R47, [R1+0x514] ;  /* 0x00051400012f7983 */ /* 0x000ea80000100800 */
[----:B------:R-:W-:Y:S04]  /*f1d0*/  STL [R1+0x884], R125 ;  /* 0x0008847d01007387 */ /* 0x000fe80000100800 */
[----:B0-----:R-:W2:Y:S04]  /*f1e0*/  LDL R46, [R1+0x510] ;  /* 0x00051000012e7983 */ /* 0x001ea80000100800 */
[----:B----4-:R0:W-:Y:S04]  /*f1f0*/  STL [R1+0x888], R124 ;  /* 0x0008887c01007387 */ /* 0x0101e80000100800 */
[----:B0-----:R-:W4:Y:S04]  /*f200*/  LDL.LU R124, [R1+0x264] ;  /* 0x00026400017c7983 */ /* 0x001f280000300800 */
[----:B------:R-:W4:Y:S04]  /*f210*/  LDL.LU.64 R8, [R1+0x8e8] ;  /* 0x0008e80001087983 */ /* 0x000f280000300a00 */
[----:B------:R-:W4:Y:S04]  /*f220*/  LDL.LU R21, [R1+0x2e4] ;  /* 0x0002e40001157983 */ /* 0x000f280000300800 */
[----:B------:R-:W4:Y:S04]  /*f230*/  LDL.LU R20, [R1+0x58c] ;  /* 0x00058c0001147983 */ /* 0x000f280000300800 */
[----:B------:R-:W4:Y:S04]  /*f240*/  LDL.LU R22, [R1+0x228] ;  /* 0x0002280001167983 */ /* 0x000f280000300800 */
[----:B------:R-:W4:Y:S04]  /*f250*/  LDL.LU R17, [R1+0x274] ;  /* 0x0002740001117983 */ /* 0x000f280000300800 */
[----:B------:R-:W4:Y:S04]  /*f260*/  LDL.LU R7, [R1+0x22c] ;  /* 0x00022c0001077983 */ /* 0x000f280000300800 */
[----:B------:R-:W4:Y:S04]  /*f270*/  LDL.LU R6, [R1+0x278] ;  /* 0x0002780001067983 */ /* 0x000f280000300800 */
[----:B------:R0:W-:Y:S04]  /*f280*/  @P2 STL [R1+0x258], R38 ;  /* 0x0002582601002387 */ /* 0x0001e80000100800 */
[----:B0-----:R-:W4:Y:S04]  /*f290*/  LDL R38, [R1+0x50c] ;  /* 0x00050c0001267983 */ /* 0x001f280000100800 */
[----:B------:R-:W4:Y:S04]  /*f2a0*/  LDL.LU R125, [R1+0x268] ;  /* 0x00026800017d7983 */ /* 0x000f280000300800 */
[----:B------:R-:W4:Y:S04]  /*f2b0*/  LDL.LU.64 R108, [R1+0x8e0] ;  /* 0x0008e000016c7983 */ /* 0x000f280000300a00 */
[----:B------:R-:W4:Y:S04]  /*f2c0*/  LDL.LU R11, [R1+0x270] ;  /* 0x00027000010b7983 */ /* 0x000f280000300800 */
[----:B------:R-:W4:Y:S04]  /*f2d0*/  LDL.LU R10, [R1+0x27c] ;  /* 0x00027c00010a7983 */ /* 0x000f280000300800 */
[----:B------:R-:W4:Y:S04]  /*f2e0*/  LDL.LU R16, [R1+0xf4] ;  /* 0x0000f40001107983 */ /* 0x000f280000300800 */
[----:B---3--:R0:W-:Y:S04]  /*f2f0*/  @P3 STL [R1+0x524], R5 ;  /* 0x0005240501003387 */ /* 0x0081e80000100800 */
[----:B0-----:R-:W3:Y:S04]  /*f300*/  LDL.LU R5, [R1+0x280] ;  /* 0x0002800001057983 */ /* 0x001ee80000300800 */
[----:B--2---:R0:W-:Y:S04]  /*f310*/  @P3 STL [R1+0x520], R37 ;  /* 0x0005202501003387 */ /* 0x0041e80000100800 */
[----:B0-----:R-:W2:Y:S01]  /*f320*/  LDL R37, [R1+0x508] ;  /* 0x0005080001257983 */ /* 0x001ea20000100800 */
[----:B------:R-:W-:-:S02]  /*f330*/  ISETP.GT.AND P5, PT, R4, 0x13, PT ;  /* 0x000000130400780c */ /* 0x000fc40003fa4270 */
[C---:B------:R-:W-:Y:S02]  /*f340*/  ISETP.GT.AND P4, PT, R4.reuse, 0x20, PT ;  /* 0x000000200400780c */ /* 0x040fe40003f84270 */
[----:B------:R-:W-:-:S09]  /*f350*/  ISETP.GT.AND P2, PT, R4, 0x14, PT ;  /* 0x000000140400780c */ /* 0x000fd20003f44270 */
[----:B------:R-:W2:Y:S04]  /*f360*/  @P5 LDG.E.U16 R52, desc[UR16][R96.64] ;  /* 0x0000001060345981 */ /* 0x000ea8000c1e1500 */
[----:B------:R-:W2:Y:S04]  /*f370*/  @P5 LDG.E.U16 R53, desc[UR16][R106.64] ;  /* 0x000000106a355981 */ /* 0x000ea8000c1e1500 */
[----:B------:R-:W2:Y:S04]  /*f380*/  @P4 LDG.E.U16 R39, desc[UR16][R94.64] ;  /* 0x000000105e274981 */ /* 0x000ea8000c1e1500 */
[----:B------:R-:W2:Y:S01]  /*f390*/  @P4 LDG.E.U16 R123, desc[UR16][R2.64] ;  /* 0x00000010027b4981 */ /* 0x000ea2000c1e1500 */
[----:B------:R-:W-:-:S03]  /*f3a0*/  ISETP.GT.AND P3, PT, R4, 0x15, PT ;  /* 0x000000150400780c */ /* 0x000fc60003f64270 */
[----:B------:R-:W2:Y:S04]  /*f3b0*/  LDL.LU.64 R106, [R1+0x8d8] ;  /* 0x0008d800016a7983 */ /* 0x000ea80000300a00 */
[----:B------:R-:W2:Y:S04]  /*f3c0*/  LDL.LU.64 R96, [R1+0x8d0] ;  /* 0x0008d00001607983 */ /* 0x000ea80000300a00 */
[----:B------:R-:W2:Y:S01]  /*f3d0*/  LDL.LU.64 R94, [R1+0x8c8] ;  /* 0x0008c800015e7983 */ /* 0x000ea20000300a00 */
[----:B----4-:R-:W-:Y:S02]  /*f3e0*/  IMAD.MOV.U32 R34, RZ, RZ, R17 ;  /* 0x000000ffff227224 */ /* 0x010fe400078e0011 */
[----:B------:R-:W-:Y:S01]  /*f3f0*/  IMAD.MOV.U32 R35, RZ, RZ, R22 ;  /* 0x000000ffff237224 */ /* 0x000fe200078e0016 */
[----:B------:R-:W4:Y:S04]  /*f400*/  @P3 LDG.E.U16 R38, desc[UR16][R6.64] ;  /* 0x0000001006263981 */ /* 0x000f28000c1e1500 */
[----:B------:R-:W4:Y:S01]  /*f410*/  @P2 LDG.E.U16 R46, desc[UR16][R10.64] ;  /* 0x000000100a2e2981 */ /* 0x000f22000c1e1500 */
[----:B------:R-:W-:-:S02]  /*f420*/  IMAD.MOV.U32 R17, RZ, RZ, R16 ;  /* 0x000000ffff117224 */ /* 0x000fc400078e0010 */
[----:B---3--:R-:W-:-:S05]  /*f430*/  IMAD.MOV.U32 R16, RZ, RZ, R5 ;  /* 0x000000ffff107224 */ /* 0x008fca00078e0005 */
[----:B------:R-:W3:Y:S04]  /*f440*/  @P2 LDG.E.U16 R47, desc[UR16][R16.64] ;  /* 0x00000010102f2981 */ /* 0x000ee8000c1e1500 */
[----:B--2---:R-:W2:Y:S04]  /*f450*/  @P3 LDG.E.U16 R37, desc[UR16][R34.64] ;  /* 0x0000001022253981 */ /* 0x004ea8000c1e1500 */
[----:B------:R0:W-:Y:S04]  /*f460*/  @P5 STL [R1+0x518], R52 ;  /* 0x0005183401005387 */ /* 0x0001e80000100800 */
[----:B------:R-:W-:Y:S04]  /*f470*/  @P5 STL [R1+0x51c], R53 ;  /* 0x00051c3501005387 */ /* 0x000fe80000100800 */
[----:B0-----:R-:W2:Y:S04]  /*f480*/  LDL R52, [R1+0x504] ;  /* 0x0005040001347983 */ /* 0x001ea80000100800 */
[----:B------:R0:W-:Y:S04]  /*f490*/  @P4 STL [R1+0x25c], R39 ;  /* 0x00025c2701004387 */ /* 0x0001e80000100800 */
[----:B0-----:R-:W2:Y:S04]  /*f4a0*/  LDL R39, [R1+0x500] ;  /* 0x0005000001277983 */ /* 0x001ea80000100800 */
[----:B------:R-:W-:Y:S04]  /*f4b0*/  STL.64 [R1+0xd8], R34 ;  /* 0x0000d82201007387 */ /* 0x000fe80000100a00 */
[----:B------:R-:W-:Y:S04]  /*f4c0*/  STL.64 [R1+0xe0], R6 ;  /* 0x0000e00601007387 */ /* 0x000fe80000100a00 */
[----:B------:R-:W2:Y:S04]  /*f4d0*/  LDL.LU R120, [R1+0x26c] ;  /* 0x00026c0001787983 */ /* 0x000ea80000300800 */
[----:B------:R-:W-:Y:S04]  /*f4e0*/  STL.64 [R1+0x48], R20 ;  /* 0x0000481401007387 */ /* 0x000fe80000100a00 */
[----:B------:R-:W2:Y:S04]  /*f4f0*/  LDL.LU.64 R2, [R1+0x8c0] ;  /* 0x0008c00001027983 */ /* 0x000ea80000300a00 */
[----:B------:R0:W-:Y:S04]  /*f500*/  STL [R1+0x260], R123 ;  /* 0x0002607b01007387 */ /* 0x0001e80000100800 */
[----:B0-----:R-:W2:Y:S04]  /*f510*/  LDL.LU R123, [R1+0x8b8] ;  /* 0x0008b800017b7983 */ /* 0x001ea80000300800 */
[----:B------:R-:W-:Y:S04]  /*f520*/  STL.64 [R1+0xe8], R10 ;  /* 0x0000e80a01007387 */ /* 0x000fe80000100a00 */
[----:B------:R0:W-:Y:S04]  /*f530*/  STL.64 [R1+0xf0], R16 ;  /* 0x0000f01001007387 */ /* 0x0001e80000100a00 */
[----:B------:R-:W2:Y:S04]  /*f540*/  LDL.LU R23, [R1+0x2e8] ;  /* 0x0002e80001177983 */ /* 0x000ea80000300800 */
[----:B------:R-:W2:Y:S04]  /*f550*/  LDL.LU R22, [R1+0x590] ;  /* 0x0005900001167983 */ /* 0x000ea80000300800 */
[----:B------:R-:W2:Y:S04]  /*f560*/  LDL.LU R32, [R1+0x284] ;  /* 0x0002840001207983 */ /* 0x000ea80000300800 */
[----:B0-----:R-:W2:Y:S04]  /*f570*/  LDL.LU R17, [R1+0x29c] ;  /* 0x00029c0001117983 */ /* 0x001ea80000300800 */
[----:B------:R-:W2:Y:S04]  /*f580*/  LDL.LU R16, [R1+0x288] ;  /* 0x0002880001107983 */ /* 0x000ea80000300800 */
[----:B------:R-:W2:Y:S04]  /*f590*/  LDL.LU R11, [R1+0x2a0] ;  /* 0x0002a000010b7983 */ /* 0x000ea80000300800 */
[----:B----4-:R-:W-:Y:S04]  /*f5a0*/  @P2 STL [R1+0x510], R46 ;  /* 0x0005102e01002387 */ /* 0x010fe80000100800 */
[----:B---3--:R-:W-:Y:S04]  /*f5b0*/  @P2 STL [R1+0x514], R47 ;  /* 0x0005142f01002387 */ /* 0x008fe80000100800 */
[----:B------:R-:W3:Y:S04]  /*f5c0*/  LDL.LU R7, [R1+0x28c] ;  /* 0x00028c0001077983 */ /* 0x000ee80000300800 */
[----:B------:R-:W3:Y:S04]  /*f5d0*/  LDL.LU R6, [R1+0x2a4] ;  /* 0x0002a40001067983 */ /* 0x000ee80000300800 */
[----:B------:R-:W4:Y:S04]  /*f5e0*/  LDL.LU R10, [R1+0x290] ;  /* 0x00029000010a7983 */ /* 0x000f280000300800 */
[----:B------:R-:W4:Y:S04]  /*f5f0*/  LDL.LU R5, [R1+0x2a8] ;  /* 0x0002a80001057983 */ /* 0x000f280000300800 */
[----:B------:R-:W4:Y:S04]  /*f600*/  LDL.LU R121, [R1+0x31c] ;  /* 0x00031c0001797983 */ /* 0x000f280000300800 */
[----:B------:R0:W-:Y:S04]  /*f610*/  @P3 STL [R1+0x50c], R38 ;  /* 0x00050c2601003387 */ /* 0x0001e80000100800 */
[----:B0-----:R-:W4:Y:S04]  /*f620*/  LDL R38, [R1+0x4fc] ;  /* 0x0004fc0001267983 */ /* 0x001f280000100800 */
[----:B--2---:R0:W-:Y:S04]  /*f630*/  @P3 STL [R1+0x508], R37 ;  /* 0x0005082501003387 */ /* 0x0041e80000100800 */
[----:B0-----:R-:W2:Y:S01]  /*f640*/  LDL R37, [R1+0x4f8] ;  /* 0x0004f80001257983 */ /* 0x001ea20000100800 */
[----:B------:R-:W-:-:S02]  /*f650*/  ISETP.GT.AND P4, PT, R4, 0x16, PT ;  /* 0x000000160400780c */ /* 0x000fc40003f84270 */
[----:B------:R-:W-:Y:S01]  /*f660*/  ISETP.GT.AND P2, PT, R4, 0x17, PT ;  /* 0x000000170400780c */ /* 0x000fe20003f44270 */
[----:B------:R-:W-:Y:S04]  /*f670*/  STL [R1+0x724], R116 ;  /* 0x0007247401007387 */ /* 0x000fe80000100800 */
[----:B------:R-:W-:Y:S04]  /*f680*/  STL [R1+0x720], R117 ;  /* 0x0007207501007387 */ /* 0x000fe80000100800 */
[----:B------:R-:W2:Y:S01]  /*f690*/  LDL.LU R119, [R1+0x320] ;  /* 0x0003200001777983 */ /* 0x000ea20000300800 */
[----:B------:R-:W-:-:S02]  /*f6a0*/  IMAD.MOV.U32 R55, RZ, RZ, R16 ;  /* 0x000000ffff377224 */ /* 0x000fc400078e0010 */
[----:B------:R-:W-:Y:S02]  /*f6b0*/  IMAD.MOV.U32 R54, RZ, RZ, R11 ;  /* 0x000000ffff367224 */ /* 0x000fe400078e000b */
[----:B------:R-:W-:Y:S02]  /*f6c0*/  IMAD.MOV.U32 R46, RZ, RZ, R17 ;  /* 0x000000ffff2e7224 */ /* 0x000fe400078e0011 */
[----:B------:R-:W-:Y:S01]  /*f6d0*/  IMAD.MOV.U32 R47, RZ, RZ, R32 ;  /* 0x000000ffff2f7224 */ /* 0x000fe200078e0020 */
[----:B------:R-:W-:Y:S04]  /*f6e0*/  STL.64 [R1+0x50], R22 ;  /* 0x0000501601007387 */ /* 0x000fe80000100a00 */
[----:B------:R-:W-:Y:S04]  /*f6f0*/  STL.64 [R1+0xb8], R46 ;  /* 0x0000b82e01007387 */ /* 0x000fe80000100a00 */
[----:B------:R-:W-:Y:S04]  /*f700*/  STL.64 [R1+0xc0], R54 ;  /* 0x0000c03601007387 */ /* 0x000fe80000100a00 */
[----:B------:R-:W-:Y:S04]  /*f710*/  STL [R1+0x72c], R114 ;  /* 0x00072c7201007387 */ /* 0x000fe80000100800 */
[----:B---3--:R-:W3:Y:S01]  /*f720*/  @P4 LDG.E.U16 R39, desc[UR16][R6.64] ;  /* 0x0000001006274981 */ /* 0x008ee2000c1e1500 */
[----:B----4-:R-:W-:-:S02]  /*f730*/  IMAD.MOV.U32 R11, RZ, RZ, R10 ;  /* 0x000000ffff0b7224 */ /* 0x010fc400078e000a */
[----:B------:R-:W-:-:S05]  /*f740*/  IMAD.MOV.U32 R10, RZ, RZ, R5 ;  /* 0x000000ffff0a7224 */ /* 0x000fca00078e0005 */
[----:B------:R-:W4:Y:S04]  /*f750*/  @P4 LDG.E.U16 R52, desc[UR16][R10.64] ;  /* 0x000000100a344981 */ /* 0x000f28000c1e1500 */
[----:B------:R-:W4:Y:S04]  /*f760*/  @P2 LDG.E.U16 R38, desc[UR16][R54.64] ;  /* 0x0000001036262981 */ /* 0x000f28000c1e1500 */
[----:B------:R-:W-:Y:S04]  /*f770*/  STL.64 [R1+0xc8], R6 ;  /* 0x0000c80601007387 */ /* 0x000fe80000100a00 */
[----:B------:R0:W-:Y:S04]  /*f780*/  STL.64 [R1+0xd0], R10 ;  /* 0x0000d00a01007387 */ /* 0x0001e80000100a00 */
[----:B------:R-:W-:Y:S04]  /*f790*/  STL [R1+0x728], R115 ;  /* 0x0007287301007387 */ /* 0x000fe80000100800 */
[----:B------:R-:W4:Y:S04]  /*f7a0*/  LDL.LU R17, [R1+0x2c4] ;  /* 0x0002c40001117983 */ /* 0x000f280000300800 */
[----:B------:R-:W4:Y:S04]  /*f7b0*/  LDL.LU R16, [R1+0x300] ;  /* 0x0003000001107983 */ /* 0x000f280000300800 */
[----:B--2---:R-:W2:Y:S04]  /*f7c0*/  @P2 LDG.E.U16 R37, desc[UR16][R46.64] ;  /* 0x000000102e252981 */ /* 0x004ea8000c1e1500 */
[----:B------:R-:W2:Y:S04]  /*f7d0*/  LDL.LU R33, [R1+0x2c8] ;  /* 0x0002c80001217983 */ /* 0x000ea80000300800 */
[----:B------:R-:W2:Y:S04]  /*f7e0*/  LDL.LU R32, [R1+0x304] ;  /* 0x0003040001207983 */ /* 0x000ea80000300800 */
[----:B------:R-:W2:Y:S04]  /*f7f0*/  LDL.LU R34, [R1+0x2b4] ;  /* 0x0002b40001227983 */ /* 0x000ea80000300800 */
[----:B0-----:R-:W2:Y:S04]  /*f800*/  LDL.LU R11, [R1+0x2dc] ;  /* 0x0002dc00010b7983 */ /* 0x001ea80000300800 */
[----:B------:R-:W2:Y:S04]  /*f810*/  LDL.LU R10, [R1+0x2ac] ;  /* 0x0002ac00010a7983 */ /* 0x000ea80000300800 */
[----:B------:R-:W2:Y:S04]  /*f820*/  LDL.LU R7, [R1+0x2bc] ;  /* 0x0002bc0001077983 */ /* 0x000ea80000300800 */
[----:B------:R-:W2:Y:S04]  /*f830*/  LDL R53, [R1+0x440] ;  /* 0x0004400001357983 */ /* 0x000ea80000100800 */
[----:B------:R-:W2:Y:S04]  /*f840*/  LDL.LU R118, [R1+0x324] ;  /* 0x0003240001767983 */ /* 0x000ea80000300800 */
[----:B---3--:R-:W-:Y:S04]  /*f850*/  @P4 STL [R1+0x500], R39 ;  /* 0x0005002701004387 */ /* 0x008fe80000100800 */
[----:B----4-:R-:W-:Y:S04]  /*f860*/  @P4 STL [R1+0x504], R52 ;  /* 0x0005043401004387 */ /* 0x010fe80000100800 */
[----:B------:R0:W-:Y:S04]  /*f870*/  @P2 STL [R1+0x4fc], R38 ;  /* 0x0004fc2601002387 */ /* 0x0001e80000100800 */
[----:B0-----:R-:W3:Y:S04]  /*f880*/  LDL R38, [R1+0x4f4] ;  /* 0x0004f40001267983 */ /* 0x001ee80000100800 */
[----:B------:R-:W4:Y:S04]  /*f890*/  LDL.LU R6, [R1+0x2b0] ;  /* 0x0002b00001067983 */ /* 0x000f280000300800 */
[----:B------:R-:W3:Y:S04]  /*f8a0*/  LDL.LU R5, [R1+0x2c0] ;  /* 0x0002c00001057983 */ /* 0x000ee80000300800 */
[----:B--2---:R0:W-:Y:S04]  /*f8b0*/  @P2 STL [R1+0x4f8], R37 ;  /* 0x0004f82501002387 */ /* 0x0041e80000100800 */
[----:B0-----:R-:W2:Y:S01]  /*f8c0*/  LDL R37, [R1+0x4f0] ;  /* 0x0004f00001257983 */ /* 0x001ea20000100800 */
[----:B------:R-:W-:-:S03]  /*f8d0*/  IMAD.MOV.U32 R35, RZ, RZ, R34 ;  /* 0x000000ffff237224 */ /* 0x000fc600078e0022 */
[----:B------:R-:W-:Y:S01]  /*f8e0*/  STL [R1+0x734], R112 ;  /* 0x0007347001007387 */ /* 0x000fe20000100800 */
[----:B------:R-:W-:-:S03]  /*f8f0*/  IMAD.MOV.U32 R34, RZ, RZ, R11 ;  /* 0x000000ffff227224 */ /* 0x000fc600078e000b */
[----:B------:R-:W-:Y:S04]  /*f900*/  STL [R1+0x730], R113 ;  /* 0x0007307101007387 */ /* 0x000fe80000100800 */
[----:B------:R-:W2:Y:S04]  /*f910*/  LDL.LU R36, [R1+0x2b8] ;  /* 0x0002b80001247983 */ /* 0x000ea80000300800 */
[----:B------:R-:W2:Y:S01]  /*f920*/  LDL.LU R11, [R1+0x2e0] ;  /* 0x0002e000010b7983 */ /* 0x000ea20000300800 */
[----:B------:R-:W-:Y:S02]  /*f930*/  IMAD.MOV.U32 R46, RZ, RZ, R7 ;  /* 0x000000ffff2e7224 */ /* 0x000fe400078e0007 */
[----:B------:R-:W-:Y:S01]  /*f940*/  IMAD.MOV.U32 R47, RZ, RZ, R10 ;  /* 0x000000ffff2f7224 */ /* 0x000fe200078e000a */
[----:B------:R-:W2:Y:S01]  /*f950*/  LDL R52, [R1+0x4ec] ;  /* 0x0004ec0001347983 */ /* 0x000ea20000100800 */
[----:B------:R-:W-:-:S03]  /*f960*/  ISETP.GT.AND P5, PT, R4, 0x28, PT ;  /* 0x000000280400780c */ /* 0x000fc60003fa4270 */
[----:B------:R-:W-:Y:S04]  /*f970*/  STL.64 [R1+0x98], R46 ;  /* 0x0000982e01007387 */ /* 0x000fe80000100a00 */
[----:B------:R-:W-:Y:S04]  /*f980*/  STL.64 [R1+0x68], R16 ;  /* 0x0000681001007387 */ /* 0x000fe80000100a00 */
[----:B------:R-:W-:Y:S04]  /*f990*/  STL.64 [R1+0x88], R34 ;  /* 0x0000882201007387 */ /* 0x000fe80000100a00 */
[----:B------:R-:W-:Y:S04]  /*f9a0*/  STL.64 [R1+0x70], R32 ;  /* 0x0000702001007387 */ /* 0x000fe80000100a00 */
[----:B------:R-:W-:Y:S04]  /*f9b0*/  STL [R1+0x73c], R110 ;  /* 0x00073c6e01007387 */ /* 0x000fe80000100800 */
[----:B------:R-:W-:Y:S04]  /*f9c0*/  STL [R1+0x738], R111 ;  /* 0x0007386f01007387 */ /* 0x000fe80000100800 */
[----:B------:R-:W2:Y:S04]  /*f9d0*/  LDL.LU R10, [R1+0x2cc] ;  /* 0x0002cc00010a7983 */ /* 0x000ea80000300800 */
[----:B------:R-:W2:Y:S04]  /*f9e0*/  LDL.LU R7, [R1+0x2d4] ;  /* 0x0002d40001077983 */ /* 0x000ea80000300800 */
[----:B------:R-:W2:Y:S04]  /*f9f0*/  @P5 LDG.E.U16 R124, desc[UR16][R116.64] ;  /* 0x00000010747c5981 */ /* 0x000ea8000c1e1500 */
[----:B------:R-:W2:Y:S01]  /*fa00*/  @P5 LDG.E.U16 R125, desc[UR16][R114.64] ;  /* 0x00000010727d5981 */ /* 0x000ea2000c1e1500 */
[----:B------:R-:W-:-:S02]  /*fa10*/  ISETP.GT.AND P5, PT, R4, 0x19, PT ;  /* 0x000000190400780c */ /* 0x000fc40003fa4270 */
[C---:B------:R-:W-:Y:S01]  /*fa20*/  ISETP.GT.AND P4, PT, R4.reuse, 0x1a, PT ;  /* 0x0000001a0400780c */ /* 0x040fe20003f84270 */
[----:B----4-:R-:W-:Y:S02]  /*fa30*/  IMAD.MOV.U32 R55, RZ, RZ, R6 ;  /* 0x000000ffff377224 */ /* 0x010fe400078e0006 */
[----:B---3--:R-:W-:Y:S01]  /*fa40*/  IMAD.MOV.U32 R54, RZ, RZ, R5 ;  /* 0x000000ffff367224 */ /* 0x008fe200078e0005 */
[----:B------:R-:W3:Y:S04]  /*fa50*/  LDL.LU R6, [R1+0x2d0] ;  /* 0x0002d00001067983 */ /* 0x000ee80000300800 */
[----:B------:R0:W-:Y:S04]  /*fa60*/  STL.64 [R1+0xa0], R54 ;  /* 0x0000a03601007387 */ /* 0x0001e80000100a00 */
[----:B------:R-:W4:Y:S04]  /*fa70*/  LDL.LU R5, [R1+0x2d8] ;  /* 0x0002d80001057983 */ /* 0x000f280000300800 */
[----:B------:R-:W4:Y:S04]  /*fa80*/  LDL R39, [R1+0x4e8] ;  /* 0x0004e80001277983 */ /* 0x000f280000100800 */
[----:B------:R0:W4:Y:S04]  /*fa90*/  @P5 LDG.E.U16 R53, desc[UR16][R54.64] ;  /* 0x0000001036355981 */ /* 0x000128000c1e1500 */
[----:B--2---:R1:W2:Y:S01]  /*faa0*/  @P4 LDG.E.U16 R37, desc[UR16][R34.64] ;  /* 0x0000001022254981 */ /* 0x0042a2000c1e1500 */
[----:B------:R-:W-:-:S03]  /*fab0*/  ISETP.GT.AND P2, PT, R4, 0x1b, PT ;  /* 0x0000001b0400780c */ /* 0x000fc60003f44270 */
[----:B------:R-:W2:Y:S01]  /*fac0*/  @P5 LDG.E.U16 R123, desc[UR16][R46.64] ;  /* 0x000000102e7b5981 */ /* 0x000ea2000c1e1500 */
[----:B0-----:R-:W-:-:S03]  /*fad0*/  IMAD.MOV.U32 R55, RZ, RZ, R36 ;  /* 0x000000ffff377224 */ /* 0x001fc600078e0024 */
[----:B------:R-:W2:Y:S01]  /*fae0*/  LDL R67, [R1+0x4e4] ;  /* 0x0004e40001437983 */ /* 0x000ea20000100800 */
[----:B------:R-:W-:-:S03]  /*faf0*/  IMAD.MOV.U32 R54, RZ, RZ, R11 ;  /* 0x000000ffff367224 */ /* 0x000fc600078e000b */
[----:B------:R-:W2:Y:S04]  /*fb00*/  LDL R47, [R1+0x4e0] ;  /* 0x0004e000012f7983 */ /* 0x000ea80000100800 */
[----:B------:R-:W2:Y:S04]  /*fb10*/  @P4 LDG.E.U16 R38, desc[UR16][R54.64] ;  /* 0x0000001036264981 */ /* 0x000ea8000c1e1500 */
[----:B------:R-:W-:Y:S01]  /*fb20*/  STL.64 [R1+0x90], R54 ;  /* 0x0000903601007387 */ /* 0x000fe20000100a00 */
[----:B-1----:R-:W-:Y:S02]  /*fb30*/  IMAD.MOV.U32 R35, RZ, RZ, R10 ;  /* 0x000000ffff237224 */ /* 0x002fe400078e000a */
[----:B------:R-:W-:-:S02]  /*fb40*/  IMAD.MOV.U32 R34, RZ, RZ, R7 ;  /* 0x000000ffff227224 */ /* 0x000fc400078e0007 */
[----:B---3--:R-:W-:Y:S02]  /*fb50*/  IMAD.MOV.U32 R77, RZ, RZ, R6 ;  /* 0x000000ffff4d7224 */ /* 0x008fe400078e0006 */
[----:B----4-:R-:W-:Y:S01]  /*fb60*/  IMAD.MOV.U32 R76, RZ, RZ, R5 ;  /* 0x000000ffff4c7224 */ /* 0x010fe200078e0005 */
[----:B------:R-:W3:Y:S04]  /*fb70*/  @P2 LDG.E.U16 R39, desc[UR16][R34.64] ;  /* 0x0000001022272981 */ /* 0x000ee8000c1e1500 */
[----:B------:R-:W4:Y:S04]  /*fb80*/  @P2 LDG.E.U16 R52, desc[UR16][R76.64] ;  /* 0x000000104c342981 */ /* 0x000f28000c1e1500 */
[----:B--2---:R0:W-:Y:S04]  /*fb90*/  @P4 STL [R1+0x4f4], R38 ;  /* 0x0004f42601004387 */ /* 0x0041e80000100800 */
[----:B0-----:R-:W2:Y:S04]  /*fba0*/  LDL R38, [R1+0x4dc] ;  /* 0x0004dc0001267983 */ /* 0x001ea80000100800 */
[----:B------:R-:W-:Y:S04]  /*fbb0*/  STL [R1+0x744], R108 ;  /* 0x0007446c01007387 */ /* 0x000fe80000100800 */
[----:B------:R-:W-:Y:S04]  /*fbc0*/  STL [R1+0x740], R109 ;  /* 0x0007406d01007387 */ /* 0x000fe80000100800 */
[----:B------:R-:W2:Y:S04]  /*fbd0*/  LDL R66, [R1+0x4d8] ;  /* 0x0004d80001427983 */ /* 0x000ea80000100800 */
[----:B------:R-:W-:Y:S04]  /*fbe0*/  @P4 STL [R1+0x4f0], R37 ;  /* 0x0004f02501004387 */ /* 0x000fe80000100800 */
[----:B------:R0:W-:Y:S04]  /*fbf0*/  @P5 STL [R1+0x440], R53 ;  /* 0x0004403501005387 */ /* 0x0001e80000100800 */
[----:B0-----:R-:W2:Y:S04]  /*fc00*/  LDL R53, [R1+0x4d4] ;  /* 0x0004d40001357983 */ /* 0x001ea80000100800 */
[----:B------:R-:W2:Y:S04]  /*fc10*/  LDL.LU R11, [R1+0x2ec] ;  /* 0x0002ec00010b7983 */ /* 0x000ea80000300800 */
[----:B------:R-:W-:Y:S04]  /*fc20*/  STL.64 [R1+0x78], R34 ;  /* 0x0000782201007387 */ /* 0x000fe80000100a00 */
[----:B------:R-:W2:Y:S04]  /*fc30*/  LDL.LU R10, [R1+0x2f8] ;  /* 0x0002f800010a7983 */ /* 0x000ea80000300800 */
[----:B------:R-:W-:Y:S04]  /*fc40*/  STL.64 [R1+0x80], R76 ;  /* 0x0000804c01007387 */ /* 0x000fe80000100a00 */
[----:B------:R-:W2:Y:S04]  /*fc50*/  LDL.LU R7, [R1+0x2f0] ;  /* 0x0002f00001077983 */ /* 0x000ea80000300800 */
[----:B------:R-:W2:Y:S01]  /*fc60*/  LDL.LU R6, [R1+0x2fc] ;  /* 0x0002fc0001067983 */ /* 0x000ea20000300800 */
[----:B------:R-:W-:-:S03]  /*fc70*/  ISETP.GT.AND P3, PT, R4, 0x30, PT ;  /* 0x000000300400780c */ /* 0x000fc60003f64270 */
[----:B------:R-:W2:Y:S04]  /*fc80*/  LDL R46, [R1+0x4d0] ;  /* 0x0004d000012e7983 */ /* 0x000ea80000100800 */
[----:B------:R-:W2:Y:S04]  /*fc90*/  LDL R55, [R1+0x4cc] ;  /* 0x0004cc0001377983 */ /* 0x000ea80000100800 */
[----:B------:R-:W2:Y:S04]  /*fca0*/  LDL R37, [R1+0x4c8] ;  /* 0x0004c80001257983 */ /* 0x000ea80000100800 */
[----:B------:R-:W2:Y:S04]  /*fcb0*/  @P3 LDG.E.U16 R120, desc[UR16][R112.64] ;  /* 0x0000001070783981 */ /* 0x000ea8000c1e1500 */
[----:B------:R-:W2:Y:S01]  /*fcc0*/  @P3 LDG.E.U16 R121, desc[UR16][R110.64] ;  /* 0x000000106e793981 */ /* 0x000ea2000c1e1500 */
[----:B------:R-:W-:-:S13]  /*fcd0*/  ISETP.GT.AND P3, PT, R4, 0x1c, PT ;  /* 0x0000001c0400780c */ /* 0x000fda0003f64270 */
[----:B------:R-:W2:Y:S04]  /*fce0*/  @P3 LDG.E.U16 R47, desc[UR16][R16.64] ;  /* 0x00000010102f3981 */ /* 0x000ea8000c1e1500 */
[----:B------:R0:W2:Y:S01]  /*fcf0*/  @P3 LDG.E.U16 R67, desc[UR16][R32.64] ;  /* 0x0000001020433981 */ /* 0x0000a2000c1e1500 */
[----:B------:R-:W-:-:S03]  /*fd00*/  ISETP.GT.AND P4, PT, R4, 0x1d, PT ;  /* 0x0000001d0400780c */ /* 0x000fc60003f84270 */
[----:B----4-:R1:W-:Y:S04]  /*fd10*/  @P2 STL [R1+0x4ec], R52 ;  /* 0x0004ec3401002387 */ /* 0x0103e80000100800 */
[----:B-1----:R-:W4:Y:S04]  /*fd20*/  LDL R52, [R1+0x44c] ;  /* 0x00044c0001347983 */ /* 0x002f280000100800 */
[----:B------:R-:W-:Y:S04]  /*fd30*/  STL [R1+0x74c], R106 ;  /* 0x00074c6a01007387 */ /* 0x000fe80000100800 */
[----:B------:R-:W-:Y:S04]  /*fd40*/  STL [R1+0x748], R107 ;  /* 0x0007486b01007387 */ /* 0x000fe80000100800 */
[----:B---3--:R1:W-:Y:S04]  /*fd50*/  @P2 STL [R1+0x4e8], R39 ;  /* 0x0004e82701002387 */ /* 0x0083e80000100800 */
[----:B------:R-:W3:Y:S04]  /*fd60*/  LDL R5, [R1+0x4c0] ;  /* 0x0004c00001057983 */ /* 0x000ee80000100800 */
[----:B-1----:R-:W3:Y:S04]  /*fd70*/  LDL R39, [R1+0x4c4] ;  /* 0x0004c40001277983 */ /* 0x002ee80000100800 */
[----:B------:R-:W3:Y:S04]  /*fd80*/  LDL.LU R17, [R1+0x2f4] ;  /* 0x0002f40001117983 */ /* 0x000ee80000300800 */
[----:B------:R-:W3:Y:S04]  /*fd90*/  LDL.LU R16, [R1+0x588] ;  /* 0x0005880001107983 */ /* 0x000ee80000300800 */
[----:B--2---:R-:W2:Y:S01]  /*fda0*/  @P4 LDG.E.U16 R38, desc[UR16][R6.64] ;  /* 0x0000001006264981 */ /* 0x004ea2000c1e1500 */
[C---:B------:R-:W-:Y:S01]  /*fdb0*/  ISETP.GT.AND P5, PT, R4.reuse, 0x1e, PT ;  /* 0x0000001e0400780c */ /* 0x040fe20003fa4270 */
[----:B0-----:R-:W-:Y:S01]  /*fdc0*/  IMAD.MOV.U32 R32, RZ, RZ, R10 ;  /* 0x000000ffff207224 */ /* 0x001fe200078e000a */
[----:B------:R-:W-:Y:S01]  /*fdd0*/  ISETP.GT.AND P2, PT, R4, 0x1f, PT ;  /* 0x0000001f0400780c */ /* 0x000fe20003f44270 */
[----:B------:R-:W-:-:S05]  /*fde0*/  IMAD.MOV.U32 R33, RZ, RZ, R11 ;  /* 0x000000ffff217224 */ /* 0x000fca00078e000b */
[----:B------:R-:W2:Y:S05]  /*fdf0*/  @P4 LDG.E.U16 R66, desc[UR16][R32.64] ;  /* 0x0000001020424981 */ /* 0x000eaa000c1e1500 */
[----:B------:R-:W2:Y:S04]  /*fe00*/  @P5 LDG.E.U16 R53, desc[UR16][R22.64] ;  /* 0x0000001016355981 */ /* 0x000ea8000c1e1500 */
[----:B------:R-:W2:Y:S04]  /*fe10*/  @P5 LDG.E.U16 R46, desc[UR16][R20.64] ;  /* 0x00000010142e5981 */ /* 0x000ea8000c1e1500 */
[----:B------:R-:W2:Y:S04]  /*fe20*/  @P2 LDG.E.U16 R37, desc[UR16][R84.64] ;  /* 0x0000001054252981 */ /* 0x000ea8000c1e1500 */
[----:B------:R0:W-:Y:S04]  /*fe30*/  @P3 STL [R1+0x4e0], R47 ;  /* 0x0004e02f01003387 */ /* 0x0001e80000100800 */
[----:B0-----:R-:W2:Y:S04]  /*fe40*/  LDL R47, [R1+0x4bc] ;  /* 0x0004bc00012f7983 */ /* 0x001ea80000100800 */
[----:B------:R-:W-:Y:S01]  /*fe50*/  @P3 STL [R1+0x4e4], R67 ;  /* 0x0004e44301003387 */ /* 0x000fe20000100800 */
[----:B------:R-:W-:-:S03]  /*fe60*/  ISETP.GT.AND P3, PT, R4, 0x21, PT ;  /* 0x000000210400780c */ /* 0x000fc60003f64270 */
[----:B------:R0:W-:Y:S10]  /*fe70*/  STL.64 [R1+0x60], R6 ;  /* 0x0000600601007387 */ /* 0x0001f40000100a00 */
[----:B------:R-:W2:Y:S04]  /*fe80*/  @P3 LDG.E.U16 R3, desc[UR16][R82.64] ;  /* 0x0000001052033981 */ /* 0x000ea8000c1e1500 */
[----:B0-----:R-:W2:Y:S04]  /*fe90*/  LDL.LU R7, [R1+0x594] ;  /* 0x0005940001077983 */ /* 0x001ea80000300800 */
[----:B------:R-:W-:Y:S04]  /*fea0*/  STL.64 [R1+0x58], R32 ;  /* 0x0000582001007387 */ /* 0x000fe80000100a00 */
[----:B------:R-:W2:Y:S04]  /*feb0*/  LDL.LU R6, [R1+0x5a8] ;  /* 0x0005a80001067983 */ /* 0x000ea80000300800 */
[----:B------:R-:W2:Y:S04]  /*fec0*/  LDL.LU R11, [R1+0x598] ;  /* 0x00059800010b7983 */ /* 0x000ea80000300800 */
[----:B------:R-:W2:Y:S04]  /*fed0*/  LDL.LU R10, [R1+0x5ac] ;  /* 0x0005ac00010a7983 */ /* 0x000ea80000300800 */
[----:B----4-:R-:W4:Y:S04]  /*fee0*/  @P3 LDG.E.U16 R52, desc[UR16][R70.64] ;  /* 0x0000001046343981 */ /* 0x010f28000c1e1500 */
[----:B---3--:R-:W3:Y:S04]  /*fef0*/  @P2 LDG.E.U16 R55, desc[UR16][R16.64] ;  /* 0x0000001010372981 */ /* 0x008ee8000c1e1500 */
[----:B--2---:R0:W-:Y:S04]  /*ff00*/  @P4 STL [R1+0x4dc], R38 ;  /* 0x0004dc2601004387 */ /* 0x0041e80000100800 */
[----:B0-----:R-:W2:Y:S04]  /*ff10*/  LDL R38, [R1+0x4b8] ;  /* 0x0004b80001267983 */ /* 0x001ea80000100800 */
[----:B------:R-:W-:Y:S04]  /*ff20*/  @P4 STL [R1+0x4d8], R66 ;  /* 0x0004d84201004387 */ /* 0x000fe80000100800 */
[----:B------:R0:W-:Y:S01]  /*ff30*/  @P5 STL [R1+0x4d4], R53 ;  /* 0x0004d43501005387 */ /* 0x0001e20000100800 */
[----:B------:R-:W-:-:S03]  /*ff40*/  ISETP.GT.AND P4, PT, R4, 0x22, PT ;  /* 0x000000220400780c */ /* 0x000fc60003f84270 */
[----:B0-----:R-:W2:Y:S04]  /*ff50*/  LDL R53, [R1+0x4b4] ;  /* 0x0004b40001357983 */ /* 0x001ea80000100800 */
[----:B------:R0:W-:Y:S04]  /*ff60*/  @P5 STL [R1+0x4d0], R46 ;  /* 0x0004d02e01005387 */ /* 0x0001e80000100800 */
[----:B0-----:R-:W2:Y:S04]  /*ff70*/  LDL R46, [R1+0x4b0] ;  /* 0x0004b000012e7983 */ /* 0x001ea80000100800 */
[----:B------:R-:W-:Y:S04]  /*ff80*/  STL.64 [R1+0x40], R16 ;  /* 0x0000401001007387 */ /* 0x000fe80000100a00 */
[----:B------:R-:W2:Y:S04]  /*ff90*/  LDL.LU.64 R84, [R1+0x8b0] ;  /* 0x0008b00001547983 */ /* 0x000ea80000300a00 */
[----:B------:R0:W-:Y:S04]  /*ffa0*/  @P2 STL [R1+0x4c8], R37 ;  /* 0x0004c82501002387 */ /* 0x0001e80000100800 */
[----:B0-----:R-:W2:Y:S01]  /*ffb0*/  LDL R37, [R1+0x4ac] ;  /* 0x0004ac0001257983 */ /* 0x001ea20000100800 */
[----:B------:R-:W-:-:S03]  /*ffc0*/  ISETP.GT.AND P5, PT, R4, 0x23, PT ;  /* 0x000000230400780c */ /* 0x000fc60003fa4270 */
[----:B------:R-:W2:Y:S01]  /*ffd0*/  @P4 LDG.E.U16 R5, desc[UR16][R6.64] ;  /* 0x0000001006054981 */ /* 0x000ea2000c1e1500 */
[----:B------:R-:W-:-:S09]  /*ffe0*/  IMAD.MOV.U32 R21, RZ, RZ, R11 ;  /* 0x000000ffff157224 */ /* 0x000fd200078e000b */
[----:B------:R-:W2:Y:S01]  /*fff0*/  @P5 LDG.E.U16 R47, desc[UR16][R68.64] ;  /* 0x00000010442f5981 */ /* 0x000ea2000c1e1500 */
[----:B------:R-:W-:-:S05]  /*10000*/  IMAD.MOV.U32 R20, RZ, RZ, R10 ;  /* 0x000000ffff147224 */ /* 0x000fca00078e000a */
[----:B------:R-:W2:Y:S04]  /*10010*/  @P4 LDG.E.U16 R39, desc[UR16][R20.64] ;  /* 0x0000001014274981 */ /* 0x000ea8000c1e1500 */
[----:B---3--:R-:W-:Y:S04]  /*10020*/  @P2 STL [R1+0x4cc], R55 ;  /* 0x0004cc3701002387 */ /* 0x008fe80000100800 */
[----:B------:R-:W3:Y:S04]  /*10030*/  LDL.LU.64 R82, [R1+0x8a8] ;  /* 0x0008a80001527983 */ /* 0x000ee80000300a00 */
[----:B------:R-:W3:Y:S04]  /*10040*/  LDL.LU.64 R70, [R1+0x8a0] ;  /* 0x0008a00001467983 */ /* 0x000ee80000300a00 */
[----:B----4-:R0:W-:Y:S04]  /*10050*/  @P3 STL [R1+0x44c], R52 ;  /* 0x00044c3401003387 */ /* 0x0101e80000100800 */
[----:B------:R-:W4:Y:S04]  /*10060*/  LDL.LU R16, [R1+0x59c] ;  /* 0x00059c0001107983 */ /* 0x000f280000300800 */
[----:B------:R-:W3:Y:S04]  /*10070*/  LDL.LU R11, [R1+0x5bc] ;  /* 0x0005bc00010b7983 */ /* 0x000ee80000300800 */
[----:B--2---:R-:W2:Y:S01]  /*10080*/  @P5 LDG.E.U16 R38, desc[UR16][R80.64] ;  /* 0x0000001050265981 */ /* 0x004ea2000c1e1500 */
[----:B------:R-:W-:-:S02]  /*10090*/  ISETP.GT.AND P2, PT, R4, 0x24, PT ;  /* 0x000000240400780c */ /* 0x000fc40003f44270 */
[-C--:B------:R-:W-:Y:S02]  /*100a0*/  LOP3.LUT R51, R51, R50.reuse, RZ, 0x3c, !PT ;  /* 0x0000003233337212 */ /* 0x080fe400078e3cff */
[----:B------:R-:W-:Y:S01]  /*100b0*/  ISETP.GT.AND P3, PT, R4, 0x25, PT ;  /* 0x000000250400780c */ /* 0x000fe20003f64270 */
[----:B------:R-:W-:Y:S01]  /*100c0*/  STL.64 [R1+0x8], R6 ;  /* 0x0000080601007387 */ /* 0x000fe20000100a00 */
[----:B------:R-:W-:-:S03]  /*100d0*/  LOP3.LUT R50, R51, R50, RZ, 0x3c, !PT ;  /* 0x0000003233327212 */ /* 0x000fc600078e3cff */
[----:B------:R-:W-:Y:S01]  /*100e0*/  STL.64 [R1+0x10], R20 ;  /* 0x0000101401007387 */ /* 0x000fe20000100a00 */
[----:B------:R-:W-:-:S03]  /*100f0*/  LOP3.LUT R51, R51, R50, RZ, 0x3c, !PT ;  /* 0x0000003233337212 */ /* 0x000fc600078e3cff */
[----:B0-----:R-:W2:Y:S04]  /*10100*/  LDL R52, [R1+0x4a8] ;  /* 0x0004a80001347983 */ /* 0x001ea80000100800 */
[----:B------:R-:W2:Y:S04]  /*10110*/  @P2 LDG.E.U16 R46, desc[UR16][R64.64] ;  /* 0x00000010402e2981 */ /* 0x000ea8000c1e1500 */
[----:B------:R-:W2:Y:S04]  /*10120*/  @P3 LDG.E.U16 R37, desc[UR16][R50.64] ;  /* 0x0000001032253981 */ /* 0x000ea8000c1e1500 */
[----:B------:R0:W-:Y:S04]  /*10130*/  @P4 STL [R1+0x4c4], R39 ;  /* 0x0004c42701004387 */ /* 0x0001e80000100800 */
[----:B0-----:R-:W2:Y:S04]  /*10140*/  LDL R39, [R1+0x4a4] ;  /* 0x0004a40001277983 */ /* 0x001ea80000100800 */
[----:B------:R-:W2:Y:S04]  /*10150*/  LDL.LU R10, [R1+0x5c0] ;  /* 0x0005c000010a7983 */ /* 0x000ea80000300800 */
[----:B------:R-:W2:Y:S04]  /*10160*/  LDL.LU R7, [R1+0x5d4] ;  /* 0x0005d40001077983 */ /* 0x000ea80000300800 */
[----:B------:R0:W-:Y:S04]  /*10170*/  @P4 STL [R1+0x4c0], R5 ;  /* 0x0004c00501004387 */ /* 0x0001e80000100800 */
[----:B------:R-:W2:Y:S04]  /*10180*/  LDL.LU.64 R68, [R1+0x898] ;  /* 0x0008980001447983 */ /* 0x000ea80000300a00 */
[----:B------:R-:W2:Y:S04]  /*10190*/  LDL.LU R6, [R1+0x5c4] ;  /* 0x0005c40001067983 */ /* 0x000ea80000300800 */
[----:B0-----:R-:W2:Y:S04]  /*101a0*/  LDL.LU R5, [R1+0x5d8] ;  /* 0x0005d80001057983 */ /* 0x001ea80000300800 */
[----:B------:R0:W-:Y:S04]  /*101b0*/  @P5 STL [R1+0x4bc], R47 ;  /* 0x0004bc2f01005387 */ /* 0x0001e80000100800 */
[----:B0-----:R-:W2:Y:S01]  /*101c0*/  LDL R47, [R1+0x4a0] ;  /* 0x0004a000012f7983 */ /* 0x001ea20000100800 */
[----:B----4-:R-:W-:-:S02]  /*101d0*/  IMAD.MOV.U32 R67, RZ, RZ, R16 ;  /* 0x000000ffff437224 */ /* 0x010fc400078e0010 */
[----:B---3--:R-:W-:-:S05]  /*101e0*/  IMAD.MOV.U32 R66, RZ, RZ, R11 ;  /* 0x000000ffff427224 */ /* 0x008fca00078e000b */
[----:B------:R-:W3:Y:S04]  /*101f0*/  @P2 LDG.E.U16 R53, desc[UR16][R66.64] ;  /* 0x0000001042352981 */ /* 0x000ee8000c1e1500 */
[----:B--2---:R0:W-:Y:S04]  /*10200*/  @P5 STL [R1+0x4b8], R38 ;  /* 0x0004b82601005387 */ /* 0x0041e80000100800 */
[----:B0-----:R-:W2:Y:S04]  /*10210*/  LDL R38, [R1+0x49c] ;  /* 0x00049c0001267983 */ /* 0x001ea80000100800 */
[----:B------:R-:W-:Y:S04]  /*10220*/  STL [R1+0x754], R80 ;  /* 0x0007545001007387 */ /* 0x000fe80000100800 */
[----:B------:R-:W-:Y:S04]  /*10230*/  STL [R1+0x750], R81 ;  /* 0x0007505101007387 */ /* 0x000fe80000100800 */
[----:B------:R-:W-:Y:S01]  /*10240*/  STL [R1+0x75c], R66 ;  /* 0x00075c4201007387 */ /* 0x000fe20000100800 */
[----:B------:R-:W-:-:S03]  /*10250*/  LOP3.LUT R49, R49, R48, RZ, 0x3c, !PT ;  /* 0x0000003031317212 */ /* 0x000fc600078e3cff */
[----:B------:R-:W-:Y:S01]  /*10260*/  STL [R1+0x758], R67 ;  /* 0x0007584301007387 */ /* 0x000fe20000100800 */
[----:B------:R-:W-:-:S03]  /*10270*/  ISETP.GT.AND P4, PT, R4, 0x26, PT ;  /* 0x000000260400780c */ /* 0x000fc60003f84270 */
[----:B------:R0:W-:Y:S01]  /*10280*/  @P2 STL [R1+0x4b0], R46 ;  /* 0x0004b02e01002387 */ /* 0x0001e20000100800 */
[----:B------:R-:W-:-:S03]  /*10290*/  LOP3.LUT R48, R49, R48, RZ, 0x3c, !PT ;  /* 0x0000003031307212 */ /* 0x000fc600078e3cff */
[----:B0-----:R-:W4:Y:S04]  /*102a0*/  LDL R46, [R1+0x498] ;  /* 0x00049800012e7983 */ /* 0x001f280000100800 */
[----:B------:R-:W-:Y:S04]  /*102b0*/  STL [R1+0x764], R64 ;  /* 0x0007644001007387 */ /* 0x000fe80000100800 */
[----:B------:R-:W-:Y:S01]  /*102c0*/  STL [R1+0x760], R65 ;  /* 0x0007604101007387 */ /* 0x000fe20000100800 */
[----:B------:R-:W-:Y:S02]  /*102d0*/  LOP3.LUT R19, R19, R18, RZ, 0x3c, !PT ;  /* 0x0000001213137212 */ /* 0x000fe400078e3cff */
[----:B------:R-:W-:-:S02]  /*102e0*/  LOP3.LUT R49, R49, R48, RZ, 0x3c, !PT ;  /* 0x0000003031317212 */ /* 0x000fc400078e3cff */
[----:B------:R-:W-:Y:S02]  /*102f0*/  ISETP.GT.AND P5, PT, R4, 0x27, PT ;  /* 0x000000270400780c */ /* 0x000fe40003fa4270 */
[C---:B------:R-:W-:Y:S01]  /*10300*/  LOP3.LUT R18, R19.reuse, R18, RZ, 0x3c, !PT ;  /* 0x0000001213127212 */ /* 0x040fe200078e3cff */
[----:B------:R-:W4:Y:S03]  /*10310*/  @P3 LDG.E.U16 R52, desc[UR16][R48.64] ;  /* 0x0000001030343981 */ /* 0x000f26000c1e1500 */
[----:B------:R-:W-:Y:S01]  /*10320*/  LOP3.LUT R19, R19, R18, RZ, 0x3c, !PT ;  /* 0x0000001213137212 */ /* 0x000fe200078e3cff */
[----:B------:R-:W-:Y:S02]  /*10330*/  IMAD.MOV.U32 R33, RZ, RZ, R10 ;  /* 0x000000ffff217224 */ /* 0x000fe400078e000a */
[----:B------:R-:W-:Y:S02]  /*10340*/  IMAD.MOV.U32 R32, RZ, RZ, R7 ;  /* 0x000000ffff207224 */ /* 0x000fe400078e0007 */
[----:B------:R-:W-:-:S02]  /*10350*/  IMAD.MOV.U32 R35, RZ, RZ, R6 ;  /* 0x000000ffff237224 */ /* 0x000fc400078e0006 */
[----:B------:R-:W-:-:S05]  /*10360*/  IMAD.MOV.U32 R34, RZ, RZ, R5 ;  /* 0x000000ffff227224 */ /* 0x000fca00078e0005 */
[----:B------:R-:W4:Y:S04]  /*10370*/  @P4 LDG.E.U16 R39, desc[UR16][R34.64] ;  /* 0x0000001022274981 */ /* 0x000f28000c1e1500 */
[----:B------:R-:W4:Y:S04]  /*10380*/  @P4 LDG.E.U16 R47, desc[UR16][R32.64] ;  /* 0x00000010202f4981 */ /* 0x000f28000c1e1500 */
[----:B---3--:R-:W-:Y:S04]  /*10390*/  @P2 STL [R1+0x4b4], R53 ;  /* 0x0004b43501002387 */ /* 0x008fe80000100800 */
[----:B------:R-:W3:Y:S04]  /*103a0*/  LDL.LU R16, [R1+0x5c8] ;  /* 0x0005c80001107983 */ /* 0x000ee80000300800 */
[----:B------:R-:W3:Y:S04]  /*103b0*/  LDL.LU R11, [R1+0x5e0] ;  /* 0x0005e000010b7983 */ /* 0x000ee80000300800 */
[----:B------:R0:W-:Y:S04]  /*103c0*/  @P3 STL [R1+0x4ac], R37 ;  /* 0x0004ac2501003387 */ /* 0x0001e80000100800 */
[----:B0-----:R-:W3:Y:S04]  /*103d0*/  LDL R37, [R1+0x494] ;  /* 0x0004940001257983 */ /* 0x001ee80000100800 */
[----:B--2---:R-:W2:Y:S01]  /*103e0*/  @P5 LDG.E.U16 R38, desc[UR16][R18.64] ;  /* 0x0000001012265981 */ /* 0x004ea2000c1e1500 */
[----:B------:R-:W-:-:S02]  /*103f0*/  LOP3.LUT R13, R13, R12, RZ, 0x3c, !PT ;  /* 0x0000000c0d0d7212 */ /* 0x000fc400078e3cff */
[----:B------:R-:W-:Y:S02]  /*10400*/  ISETP.GT.AND P2, PT, R4, 0x29, PT ;  /* 0x000000290400780c */ /* 0x000fe40003f44270 */
[----:B------:R-:W-:-:S04]  /*10410*/  LOP3.LUT R12, R13, R12, RZ, 0x3c, !PT ;  /* 0x0000000c0d0c7212 */ /* 0x000fc800078e3cff */
[----:B------:R-:W-:Y:S01]  /*10420*/  LOP3.LUT R13, R13, R12, RZ, 0x3c, !PT ;  /* 0x0000000c0d0d7212 */ /* 0x000fe200078e3cff */
[----:B------:R-:W-:Y:S04]  /*10430*/  STL [R1+0x76c], R50 ;  /* 0x00076c3201007387 */ /* 0x000fe80000100800 */
[----:B------:R-:W-:Y:S04]  /*10440*/  STL [R1+0x768], R51 ;  /* 0x0007683301007387 */ /* 0x000fe80000100800 */
[----:B------:R-:W-:Y:S04]  /*10450*/  STL [R1+0x774], R48 ;  /* 0x0007743001007387 */ /* 0x000fe80000100800 */
[----:B------:R-:W-:Y:S04]  /*10460*/  STL [R1+0x770], R49 ;  /* 0x0007703101007387 */ /* 0x000fe80000100800 */
[----:B----4-:R-:W4:Y:S04]  /*10470*/  @P5 LDG.E.U16 R46, desc[UR16][R12.64] ;  /* 0x000000100c2e5981 */ /* 0x010f28000c1e1500 */
[----:B------:R-:W-:Y:S04]  /*10480*/  @P3 STL [R1+0x4a8], R52 ;  /* 0x0004a83401003387 */ /* 0x000fe80000100800 */
[----:B------:R0:W-:Y:S04]  /*10490*/  @P4 STL [R1+0x4a4], R39 ;  /* 0x0004a42701004387 */ /* 0x0001e80000100800 */
[----:B0-----:R-:W4:Y:S04]  /*104a0*/  LDL R39, [R1+0x48c] ;  /* 0x00048c0001277983 */ /* 0x001f280000100800 */
[----:B------:R-:W-:Y:S04]  /*104b0*/  STL [R1+0x780], R34 ;  /* 0x0007802201007387 */ /* 0x000fe80000100800 */
[----:B------:R-:W-:Y:S04]  /*104c0*/  STL [R1+0x778], R35 ;  /* 0x0007782301007387 */ /* 0x000fe80000100800 */
[----:B------:R-:W-:Y:S04]  /*104d0*/  STL [R1+0x788], R32 ;  /* 0x0007882001007387 */ /* 0x000fe80000100800 */
[----:B------:R-:W-:Y:S04]  /*104e0*/  STL [R1+0x784], R33 ;  /* 0x0007842101007387 */ /* 0x000fe80000100800 */
[----:B------:R-:W-:Y:S01]  /*104f0*/  @P4 STL [R1+0x4a0], R47 ;  /* 0x0004a02f01004387 */ /* 0x000fe20000100800 */
[----:B---3--:R-:W-:-:S02]  /*10500*/  IMAD.MOV.U32 R105, RZ, RZ, R16 ;  /* 0x000000ffff697224 */ /* 0x008fc400078e0010 */
[----:B------:R-:W-:-:S05]  /*10510*/  IMAD.MOV.U32 R104, RZ, RZ, R11 ;  /* 0x000000ffff687224 */ /* 0x000fca00078e000b */
[----:B------:R-:W3:Y:S04]  /*10520*/  @P2 LDG.E.U16 R37, desc[UR16][R104.64] ;  /* 0x0000001068252981 */ /* 0x000ee8000c1e1500 */
[----:B--2---:R0:W-:Y:S04]  /*10530*/  @P5 STL [R1+0x49c], R38 ;  /* 0x00049c2601005387 */ /* 0x0041e80000100800 */
[----:B0-----:R-:W2:Y:S04]  /*10540*/  LDL R38, [R1+0x488] ;  /* 0x0004880001267983 */ /* 0x001ea80000100800 */
[----:B------:R-:W2:Y:S04]  /*10550*/  LDL.LU R10, [R1+0x5ec] ;  /* 0x0005ec00010a7983 */ /* 0x000ea80000300800 */
[----:B------:R-:W2:Y:S04]  /*10560*/  LDL.LU R7, [R1+0x5f8] ;  /* 0x0005f80001077983 */ /* 0x000ea80000300800 */
[----:B------:R-:W2:Y:S04]  /*10570*/  LDL.LU R6, [R1+0x5f0] ;  /* 0x0005f00001067983 */ /* 0x000ea80000300800 */
[----:B------:R-:W2:Y:S04]  /*10580*/  LDL.LU R5, [R1+0x5fc] ;  /* 0x0005fc0001057983 */ /* 0x000ea80000300800 */
[----:B------:R0:W-:Y:S01]  /*10590*/  STL [R1+0x790], R18 ;  /* 0x0007901201007387 */ /* 0x0001e20000100800 */
[----:B------:R-:W-:-:S03]  /*105a0*/  ISETP.GT.AND P3, PT, R4, 0x2a, PT ;  /* 0x0000002a0400780c */ /* 0x000fc60003f64270 */
[----:B0-----:R-:W2:Y:S04]  /*105b0*/  LDL.LU R18, [R1+0x460] ;  /* 0x0004600001127983 */ /* 0x001ea80000300800 */
[----:B------:R-:W-:Y:S04]  /*105c0*/  STL [R1+0x78c], R19 ;  /* 0x00078c1301007387 */ /* 0x000fe80000100800 */
[----:B------:R-:W-:Y:S04]  /*105d0*/  STL [R1+0x798], R12 ;  /* 0x0007980c01007387 */ /* 0x000fe80000100800 */
[----:B------:R0:W-:Y:S04]  /*105e0*/  STL [R1+0x794], R13 ;  /* 0x0007940d01007387 */ /* 0x0001e80000100800 */
[----:B0-----:R-:W2:Y:S04]  /*105f0*/  LDL.LU R13, [R1+0x464] ;  /* 0x00046400010d7983 */ /* 0x001ea80000300800 */
[----:B----4-:R-:W-:Y:S04]  /*10600*/  @P5 STL [R1+0x498], R46 ;  /* 0x0004982e01005387 */ /* 0x010fe80000100800 */
[----:B------:R-:W4:Y:S04]  /*10610*/  LDL.LU R12, [R1+0x470] ;  /* 0x00047000010c7983 */ /* 0x000f280000300800 */
[----:B------:R-:W4:Y:S04]  /*10620*/  @P3 LDG.E.U16 R39, desc[UR16][R92.64] ;  /* 0x000000105c273981 */ /* 0x000f28000c1e1500 */
[----:B---3--:R0:W-:Y:S04]  /*10630*/  @P2 STL [R1+0x494], R37 ;  /* 0x0004942501002387 */ /* 0x0081e80000100800 */
[----:B0-----:R-:W3:Y:S04]  /*10640*/  LDL R37, [R1+0x47c] ;  /* 0x00047c0001257983 */ /* 0x001ee80000100800 */
[----:B------:R0:W-:Y:S04]  /*10650*/  STL [R1+0x7a0], R104 ;  /* 0x0007a06801007387 */ /* 0x0001e80000100800 */
[----:B0-----:R-:W4:Y:S04]  /*10660*/  LDL.LU R104, [R1+0x474] ;  /* 0x0004740001687983 */ /* 0x001f280000300800 */
[----:B------:R0:W-:Y:S04]  /*10670*/  STL [R1+0x79c], R105 ;  /* 0x00079c6901007387 */ /* 0x0001e80000100800 */
[----:B--2---:R-:W2:Y:S04]  /*10680*/  @P3 LDG.E.U16 R38, desc[UR16][R90.64] ;  /* 0x000000105a263981 */ /* 0x004ea8000c1e1500 */
[----:B0-----:R-:W2:Y:S04]  /*10690*/  LDL.LU R105, [R1+0x490] ;  /* 0x0004900001697983 */ /* 0x001ea80000300800 */
[----:B------:R-:W-:Y:S04]  /*106a0*/  STL [R1+0x7a8], R102 ;  /* 0x0007a86601007387 */ /* 0x000fe80000100800 */
[----:B------:R-:W-:Y:S04]  /*106b0*/  STL [R1+0x7a4], R103 ;  /* 0x0007a46701007387 */ /* 0x000fe80000100800 */
[----:B------:R-:W4:Y:S04]  /*106c0*/  LDL.LU R16, [R1+0x5f4] ;  /* 0x0005f40001107983 */ /* 0x000f280000300800 */
[----:B------:R-:W4:Y:S04]  /*106d0*/  LDL.LU R11, [R1+0x60c] ;  /* 0x00060c00010b7983 */ /* 0x000f280000300800 */
[----:B------:R-:W-:Y:S04]  /*106e0*/  STL [R1+0x7b0], R92 ;  /* 0x0007b05c01007387 */ /* 0x000fe80000100800 */
[----:B------:R0:W-:Y:S04]  /*106f0*/  STL [R1+0x7ac], R93 ;  /* 0x0007ac5d01007387 */ /* 0x0001e80000100800 */
[----:B0-----:R-:W4:Y:S04]  /*10700*/  LDL.LU R93, [R1+0x480] ;  /* 0x00048000015d7983 */ /* 0x001f280000300800 */
[----:B------:R0:W-:Y:S04]  /*10710*/  STL [R1+0x7b8], R90 ;  /* 0x0007b85a01007387 */ /* 0x0001e80000100800 */
[----:B0-----:R-:W4:Y:S01]  /*10720*/  LDL.LU R90, [R1+0x484] ;  /* 0x00048400015a7983 */ /* 0x001f220000300800 */
[C---:B------:R-:W-:Y:S01]  /*10730*/  ISETP.GT.AND P4, PT, R4.reuse, 0x2b, PT ;  /* 0x0000002b0400780c */ /* 0x040fe20003f84270 */
[----:B------:R-:W-:Y:S01]  /*10740*/  IMAD.MOV.U32 R78, RZ, RZ, R5 ;  /* 0x000000ffff4e7224 */ /* 0x000fe200078e0005 */
[----:B------:R-:W-:Y:S01]  /*10750*/  ISETP.GT.AND P5, PT, R4, 0x2c, PT ;  /* 0x0000002c0400780c */ /* 0x000fe20003fa4270 */
[----:B------:R-:W-:-:S02]  /*10760*/  IMAD.MOV.U32 R79, RZ, RZ, R6 ;  /* 0x000000ffff4f7224 */ /* 0x000fc400078e0006 */
[----:B------:R-:W-:Y:S02]  /*10770*/  IMAD.MOV.U32 R76, RZ, RZ, R7 ;  /* 0x000000ffff4c7224 */ /* 0x000fe400078e0007 */
[----:B------:R-:W-:-:S08]  /*10780*/  IMAD.MOV.U32 R77, RZ, RZ, R10 ;  /* 0x000000ffff4d7224 */ /* 0x000fd000078e000a */
[----:B------:R-:W4:Y:S04]  /*10790*/  @P5 LDG.E.U16 R2, desc[UR16][R60.64] ;  /* 0x000000103c025981 */ /* 0x000f28000c1e1500 */
[----:B------:R-:W-:Y:S04]  /*107a0*/  STL [R1+0x7b4], R91 ;  /* 0x0007b45b01007387 */ /* 0x000fe80000100800 */
[----:B---3--:R-:W3:Y:S04]  /*107b0*/  @P5 LDG.E.U16 R37, desc[UR16][R62.64] ;  /* 0x000000103e255981 */ /* 0x008ee8000c1e1500 */
[----:B--2---:R-:W2:Y:S04]  /*107c0*/  @P2 LDG.E.U16 R105, desc[UR16][R102.64] ;  /* 0x0000001066692981 */ /* 0x004ea8000c1e1500 */
[----:B----4-:R-:W4:Y:S04]  /*107d0*/  @P4 LDG.E.U16 R93, desc[UR16][R76.64] ;  /* 0x000000104c5d4981 */ /* 0x010f28000c1e1500 */
[----:B------:R-:W2:Y:S04]  /*107e0*/  @P4 LDG.E.U16 R90, desc[UR16][R78.64] ;  /* 0x000000104e5a4981 */ /* 0x000ea8000c1e1500 */
[----:B------:R-:W-:Y:S04]  /*107f0*/  @P3 STL [R1+0x488], R38 ;  /* 0x0004882601003387 */ /* 0x000fe80000100800 */
[----:B------:R-:W-:Y:S04]  /*10800*/  @P3 STL [R1+0x48c], R39 ;  /* 0x00048c2701003387 */ /* 0x000fe80000100800 */
[----:B------:R-:W3:Y:S04]  /*10810*/  LDL.LU R10, [R1+0x618] ;  /* 0x00061800010a7983 */ /* 0x000ee80000300800 */
[----:B------:R-:W3:Y:S04]  /*10820*/  LDL.LU R7, [R1+0x680] ;  /* 0x0006800001077983 */ /* 0x000ee80000300800 */
[----:B------:R-:W3:Y:S04]  /*10830*/  LDL.LU R6, [R1+0x61c] ;  /* 0x00061c0001067983 */ /* 0x000ee80000300800 */
[----:B------:R-:W3:Y:S04]  /*10840*/  LDL.LU R5, [R1+0x684] ;  /* 0x0006840001057983 */ /* 0x000ee80000300800 */
[----:B--2---:R-:W-:Y:S04]  /*10850*/  STL [R1+0x830], R90 ;  /* 0x0008305a01007387 */ /* 0x004fe80000100800 */
[----:B------:R-:W-:Y:S04]  /*10860*/  STL [R1+0x7c0], R78 ;  /* 0x0007c04e01007387 */ /* 0x000fe80000100800 */
[----:B------:R-:W-:Y:S04]  /*10870*/  STL [R1+0x7bc], R79 ;  /* 0x0007bc4f01007387 */ /* 0x000fe80000100800 */
[----:B----4-:R-:W-:Y:S04]  /*10880*/  STL [R1+0x834], R93 ;  /* 0x0008345d01007387 */ /* 0x010fe80000100800 */
[----:B------:R-:W-:Y:S04]  /*10890*/  STL [R1+0x7c8], R76 ;  /* 0x0007c84c01007387 */ /* 0x000fe80000100800 */
[----:B------:R-:W-:Y:S04]  /*108a0*/  STL [R1+0x7c4], R77 ;  /* 0x0007c44d01007387 */ /* 0x000fe80000100800 */
[----:B------:R0:W-:Y:S04]  /*108b0*/  STL [R1+0x7d0], R62 ;  /* 0x0007d03e01007387 */ /* 0x0001e80000100800 */
[----:B0-----:R-:W2:Y:S04]  /*108c0*/  LDL.LU R62, [R1+0x468] ;  /* 0x00046800013e7983 */ /* 0x001ea80000300800 */
[----:B------:R-:W-:Y:S04]  /*108d0*/  STL [R1+0x7cc], R63 ;  /* 0x0007cc3f01007387 */ /* 0x000fe80000100800 */
[----:B------:R0:W-:Y:S04]  /*108e0*/  STL [R1+0x478], R2 ;  /* 0x0004780201007387 */ /* 0x0001e80000100800 */
[----:B0-----:R-:W4:Y:S04]  /*108f0*/  LDL.LU R2, [R1+0x894] ;  /* 0x0008940001027983 */ /* 0x001f280000300800 */
[----:B------:R-:W-:Y:S04]  /*10900*/  STL [R1+0x7d8], R60 ;  /* 0x0007d83c01007387 */ /* 0x000fe80000100800 */
[----:B------:R0:W-:Y:S04]  /*10910*/  STL [R1+0x7d4], R61 ;  /* 0x0007d43d01007387 */ /* 0x0001e80000100800 */
[----:B0-----:R-:W4:Y:S01]  /*10920*/  LDL.LU R61, [R1+0x46c] ;  /* 0x00046c00013d7983 */ /* 0x001f220000300800 */
[----:B------:R-:W-:-:S02]  /*10930*/  ISETP.GT.AND P2, PT, R4, 0x2d, PT ;  /* 0x0000002d0400780c */ /* 0x000fc40003f44270 */
[C---:B------:R-:W-:Y:S01]  /*10940*/  ISETP.GT.AND P3, PT, R4.reuse, 0x2e, PT ;  /* 0x0000002e0400780c */ /* 0x040fe20003f64270 */
[----:B------:R-:W-:Y:S02]  /*10950*/  IMAD.MOV.U32 R46, RZ, RZ, R11 ;  /* 0x000000ffff2e7224 */ /* 0x000fe400078e000b */
[----:B------:R-:W-:Y:S01]  /*10960*/  IMAD.MOV.U32 R47, RZ, RZ, R16 ;  /* 0x000000ffff2f7224 */ /* 0x000fe200078e0010 */
[----:B------:R-:W-:-:S07]  /*10970*/  ISETP.GT.AND P4, PT, R4, 0x2f, PT ;  /* 0x0000002f0400780c */ /* 0x000fce0003f84270 */
[----:B------:R-:W4:Y:S04]  /*10980*/  @P2 LDG.E.U16 R104, desc[UR16][R46.64] ;  /* 0x000000102e682981 */ /* 0x000f28000c1e1500 */
[----:B------:R-:W4:Y:S01]  /*10990*/  @P2 LDG.E.U16 R12, desc[UR16][R44.64] ;  /* 0x000000102c0c2981 */ /* 0x000f22000c1e1500 */
[----:B---3--:R-:W-:Y:S02]  /*109a0*/  IMAD.MOV.U32 R16, RZ, RZ, R5 ;  /* 0x000000ffff107224 */ /* 0x008fe400078e0005 */
[----:B------:R-:W-:-:S05]  /*109b0*/  IMAD.MOV.U32 R17, RZ, RZ, R6 ;  /* 0x000000ffff117224 */ /* 0x000fca00078e0006 */
[----:B------:R-:W3:Y:S04]  /*109c0*/  @P4 LDG.E.U16 R13, desc[UR16][R16.64] ;  /* 0x00000010100d4981 */ /* 0x000ee8000c1e1500 */
[----:B--2---:R-:W2:Y:S04]  /*109d0*/  @P3 LDG.E.U16 R62, desc[UR16][R28.64] ;  /* 0x000000101c3e3981 */ /* 0x004ea8000c1e1500 */
[----:B----4-:R-:W4:Y:S01]  /*109e0*/  @P3 LDG.E.U16 R61, desc[UR16][R30.64] ;  /* 0x000000101e3d3981 */ /* 0x010f22000c1e1500 */
[----:B------:R-:W-:Y:S02]  /*109f0*/  IMAD.MOV.U32 R11, RZ, RZ, R10 ;  /* 0x000000ffff0b7224 */ /* 0x000fe400078e000a */
[----:B------:R-:W-:Y:S01]  /*10a00*/  IMAD.MOV.U32 R10, RZ, RZ, R7 ;  /* 0x000000ffff0a7224 */ /* 0x000fe200078e0007 */
[----:B------:R-:W-:Y:S04]  /*10a10*/  @P5 STL [R1+0x47c], R37 ;  /* 0x00047c2501005387 */ /* 0x000fe80000100800 */
[----:B------:R-:W2:Y:S01]  /*10a20*/  @P4 LDG.E.U16 R18, desc[UR16][R10.64] ;  /* 0x000000100a124981 */ /* 0x000ea2000c1e1500 */
[----:B------:R-:W-:-:S03]  /*10a30*/  ISETP.GT.AND P5, PT, R4, 0x31, PT ;  /* 0x000000310400780c */ /* 0x000fc60003fa4270 */
[----:B------:R-:W-:Y:S04]  /*10a40*/  STL [R1+0x810], R104 ;  /* 0x0008106801007387 */ /* 0x000fe80000100800 */
[----:B------:R-:W-:Y:S04]  /*10a50*/  STL [R1+0x7e0], R46 ;  /* 0x0007e02e01007387 */ /* 0x000fe80000100800 */
[----:B------:R-:W-:Y:S04]  /*10a60*/  STL [R1+0x7dc], R47 ;  /* 0x0007dc2f01007387 */ /* 0x000fe80000100800 */
[----:B------:R-:W-:Y:S04]  /*10a70*/  STL [R1+0x814], R12 ;  /* 0x0008140c01007387 */ /* 0x000fe80000100800 */
[----:B------:R-:W-:Y:S01]  /*10a80*/  STL [R1+0x7e8], R44 ;  /* 0x0007e82c01007387 */ /* 0x000fe20000100800 */
[----:B------:R-:W-:-:S03]  /*10a90*/  PRMT R0, RZ, 0x7610, R0 ;  /* 0x00007610ff007816 */ /* 0x000fc60000000000 */
[----:B------:R-:W-:Y:S04]  /*10aa0*/  STL [R1+0x7e4], R45 ;  /* 0x0007e42d01007387 */ /* 0x000fe80000100800 */
[----:B------:R-:W3:Y:S04]  /*10ab0*/  @P5 LDG.E.U16 R0, desc[UR16][R98.64] ;  /* 0x0000001062005981 */ /* 0x000ee8000c1e1500 */
[----:B----4-:R0:W-:Y:S04]  /*10ac0*/  STL [R1+0x7f4], R61 ;  /* 0x0007f43d01007387 */ /* 0x0101e80000100800 */
[----:B0-----:R-:W4:Y:S04]  /*10ad0*/  LDL.LU R61, [R1+0x450] ;  /* 0x00045000013d7983 */ /* 0x001f280000300800 */
[----:B------:R-:W-:Y:S04]  /*10ae0*/  STL [R1+0x7f0], R30 ;  /* 0x0007f01e01007387 */ /* 0x000fe80000100800 */
[----:B------:R-:W-:Y:S04]  /*10af0*/  STL [R1+0x7ec], R31 ;  /* 0x0007ec1f01007387 */ /* 0x000fe80000100800 */
[----:B--2---:R-:W-:Y:S04]  /*10b00*/  STL [R1+0x800], R62 ;  /* 0x0008003e01007387 */ /* 0x004fe80000100800 */
[----:B------:R-:W-:Y:S04]  /*10b10*/  STL [R1+0x7fc], R28 ;  /* 0x0007fc1c01007387 */ /* 0x000fe80000100800 */
[----:B------:R-:W-:Y:S04]  /*10b20*/  STL [R1+0x7f8], R29 ;  /* 0x0007f81d01007387 */ /* 0x000fe80000100800 */
[----:B---3--:R-:W-:Y:S04]  /*10b30*/  STL [R1+0x80c], R13 ;  /* 0x00080c0d01007387 */ /* 0x008fe80000100800 */
[----:B------:R-:W-:Y:S04]  /*10b40*/  STL [R1+0x808], R16 ;  /* 0x0008081001007387 */ /* 0x000fe80000100800 */
[----:B------:R0:W-:Y:S04]  /*10b50*/  STL [R1+0x804], R17 ;  /* 0x0008041101007387 */ /* 0x0001e80000100800 */
[----:B0-----:R-:W2:Y:S04]  /*10b60*/  LDL.LU R17, [R1+0x454] ;  /* 0x0004540001117983 */ /* 0x001ea80000300800 */
[----:B------:R-:W-:Y:S04]  /*10b70*/  STL [R1+0x820], R18 ;  /* 0x0008201201007387 */ /* 0x000fe80000100800 */
[----:B------:R0:W-:Y:S01]  /*10b80*/  STL [R1+0x81c], R10 ;  /* 0x00081c0a01007387 */ /* 0x0001e20000100800 */
[----:B------:R-:W-:-:S03]  /*10b90*/  ISETP.GT.AND P2, PT, R4, 0x32, PT ;  /* 0x000000320400780c */ /* 0x000fc60003f44270 */
[----:B0-----:R-:W3:Y:S04]  /*10ba0*/  LDL.LU R10, [R1+0x45c] ;  /* 0x00045c00010a7983 */ /* 0x001ee80000300800 */
[----:B------:R-:W-:Y:S04]  /*10bb0*/  STL [R1+0x818], R11 ;  /* 0x0008180b01007387 */ /* 0x000fe80000100800 */
[----:B------:R-:W-:Y:S04]  /*10bc0*/  STL [R1+0x828], R100 ;  /* 0x0008286401007387 */ /* 0x000fe80000100800 */
[----:B------:R-:W-:Y:S04]  /*10bd0*/  STL [R1+0x824], R101 ;  /* 0x0008246501007387 */ /* 0x000fe80000100800 */
[----:B------:R0:W-:Y:S04]  /*10be0*/  STL [R1+0x458], R0 ;  /* 0x0004580001007387 */ /* 0x0001e80000100800 */
[----:B0-----:R-:W3:Y:S04]  /*10bf0*/  LDL.LU R0, [R1+0x890] ;  /* 0x0008900001007983 */ /* 0x001ee80000300800 */
        /* <DEDUP_REMOVED lines=16> */
[----:B------:R-:W0:Y:S01]  /*10d00*/  S2R R55, SR_TID.X ;  /* 0x0000000000377919 */ /* 0x000e220000002100 */
[----:B------:R-:W-:-:S02]  /*10d10*/  ISETP.GT.AND P3, PT, R4, 0x33, PT ;  /* 0x000000330400780c */ /* 0x000fc40003f64270 */
[----:B------:R-:W-:Y:S02]  /*10d20*/  ISETP.GT.AND P4, PT, R4, 0x34, PT ;  /* 0x000000340400780c */ /* 0x000fe40003f84270 */
[----:B------:R-:W-:Y:S02]  /*10d30*/  PRMT R29, RZ, 0x7610, R29 ;  /* 0x00007610ff1d7816 */ /* 0x000fe4000000001d */
[----:B------:R-:W-:Y:S02]  /*10d40*/  PRMT R44, RZ, 0x7610, R44 ;  /* 0x00007610ff2c7816 */ /* 0x000fe4000000002c */
[----:B------:R-:W-:Y:S02]  /*10d50*/  PRMT R31, RZ, 0x7610, R31 ;  /* 0x00007610ff1f7816 */ /* 0x000fe4000000001f */
[----:B------:R-:W-:Y:S02]  /*10d60*/  PRMT R77, RZ, 0x7610, R77 ;  /* 0x00007610ff4d7816 */ /* 0x000fe4000000004d */
[----:B------:R-:W-:-:S02]  /*10d70*/  PRMT R13, RZ, 0x7610, R13 ;  /* 0x00007610ff0d7816 */ /* 0x000fc4000000000d */
[----:B------:R-:W-:Y:S02]  /*10d80*/  PRMT R34, RZ, 0x7610, R34 ;  /* 0x00007610ff227816 */ /* 0x000fe40000000022 */
[----:B------:R-:W-:Y:S02]  /*10d90*/  PRMT R63, RZ, 0x7610, R63 ;  /* 0x00007610ff3f7816 */ /* 0x000fe4000000003f */
[----:B------:R-:W-:Y:S02]  /*10da0*/  ISETP.GT.AND P6, PT, R4, 0x38, PT ;  /* 0x000000380400780c */ /* 0x000fe40003fc4270 */
[----:B------:R-:W-:Y:S02]  /*10db0*/  PRMT R19, RZ, 0x7610, R19 ;  /* 0x00007610ff137816 */ /* 0x000fe40000000013 */
[----:B------:R-:W-:Y:S02]  /*10dc0*/  PRMT R32, RZ, 0x7610, R32 ;  /* 0x00007610ff207816 */ /* 0x000fe40000000020 */
[----:B------:R-:W-:-:S02]  /*10dd0*/  PRMT R46, RZ, 0x7610, R46 ;  /* 0x00007610ff2e7816 */ /* 0x000fc4000000002e */
[----:B------:R-:W-:Y:S02]  /*10de0*/  PRMT R45, RZ, 0x7610, R45 ;  /* 0x00007610ff2d7816 */ /* 0x000fe4000000002d */
[----:B------:R-:W-:Y:S02]  /*10df0*/  PRMT R12, RZ, 0x7610, R12 ;  /* 0x00007610ff0c7816 */ /* 0x000fe4000000000c */
[----:B------:R-:W-:Y:S01]  /*10e00*/  PRMT R18, RZ, 0x7610, R18 ;  /* 0x00007610ff127816 */ /* 0x000fe20000000012 */
[----:B----4-:R-:W4:Y:S04]  /*10e10*/  @P2 LDG.E.U16 R61, desc[UR16][R86.64] ;  /* 0x00000010563d2981 */ /* 0x010f28000c1e1500 */
[----:B--2---:R-:W2:Y:S01]  /*10e20*/  @P2 LDG.E.U16 R17, desc[UR16][R88.64] ;  /* 0x0000001058112981 */ /* 0x004ea2000c1e1500 */
[----:B------:R-:W-:-:S03]  /*10e30*/  ISETP.GT.AND P2, PT, R4, 0x36, PT ;  /* 0x000000360400780c */ /* 0x000fc60003f44270 */
[----:B------:R-:W-:Y:S04]  /*10e40*/  STL [R1+0x838], R98 ;  /* 0x0008386201007387 */ /* 0x000fe80000100800 */
[----:B------:R1:W-:Y:S04]  /*10e50*/  STL [R1+0x82c], R99 ;  /* 0x00082c6301007387 */ /* 0x0003e80000100800 */
[----:B------:R-:W4:Y:S04]  /*10e60*/  @P3 LDG.E.U16 R29, desc[UR16][R74.64] ;  /* 0x000000104a1d3981 */ /* 0x000f28000c1e1500 */
[----:B------:R-:W4:Y:S04]  /*10e70*/  @P4 LDG.E.U16 R44, desc[UR16][R58.64] ;  /* 0x000000103a2c4981 */ /* 0x000f28000c1e1500 */
[----:B---3--:R3:W4:Y:S01]  /*10e80*/  @P5 LDG.E.U16 R10, desc[UR16][R100.64] ;  /* 0x00000010640a5981 */ /* 0x008722000c1e1500 */
[----:B------:R-:W-:-:S02]  /*10e90*/  ISETP.GT.AND P5, PT, R4, 0x35, PT ;  /* 0x000000350400780c */ /* 0x000fc40003fa4270 */
[----:B-1----:R-:W-:Y:S01]  /*10ea0*/  PRMT R99, RZ, 0x7610, R99 ;  /* 0x00007610ff637816 */ /* 0x002fe20000000063 */
[----:B------:R-:W4:Y:S01]  /*10eb0*/  @P4 LDG.E.U16 R31, desc[UR16][R56.64] ;  /* 0x00000010381f4981 */ /* 0x000f22000c1e1500 */
[----:B------:R-:W-:-:S03]  /*10ec0*/  ISETP.GT.AND P4, PT, R4, 0x39, PT ;  /* 0x000000390400780c */ /* 0x000fc60003f84270 */
[----:B------:R-:W4:Y:S04]  /*10ed0*/  @P2 LDG.E.U16 R34, desc[UR16][R26.64] ;  /* 0x000000101a222981 */ /* 0x000f28000c1e1500 */
[----:B------:R-:W4:Y:S01]  /*10ee0*/  @P3 LDG.E.U16 R99, desc[UR16][R72.64] ;  /* 0x0000001048633981 */ /* 0x000f22000c1e1500 */
[----:B------:R-:W-:-:S03]  /*10ef0*/  ISETP.GT.AND P3, PT, R4, 0x37, PT ;  /* 0x000000370400780c */ /* 0x000fc60003f64270 */
[----:B------:R-:W4:Y:S04]  /*10f00*/  @P5 LDG.E.U16 R77, desc[UR16][R42.64] ;  /* 0x000000102a4d5981 */ /* 0x000f28000c1e1500 */
[----:B------:R-:W4:Y:S01]  /*10f10*/  @P5 LDG.E.U16 R13, desc[UR16][R40.64] ;  /* 0x00000010280d5981 */ /* 0x000f22000c1e1500 */
[----:B------:R-:W-:-:S03]  /*10f20*/  ISETP.GT.AND P5, PT, R4, 0x3a, PT ;  /* 0x0000003a0400780c */ /* 0x000fc60003fa4270 */
[----:B------:R-:W4:Y:S01]  /*10f30*/  @P2 LDG.E.U16 R63, desc[UR16][R24.64] ;  /* 0x00000010183f2981 */ /* 0x000f22000c1e1500 */
[----:B------:R-:W-:Y:S02]  /*10f40*/  ISETP.GT.AND P2, PT, R4, 0x3b, PT ;  /* 0x0000003b0400780c */ /* 0x000fe40003f44270 */
[----:B---3--:R-:W-:Y:S01]  /*10f50*/  PRMT R100, RZ, 0x7610, R100 ;  /* 0x00007610ff647816 */ /* 0x008fe20000000064 */
[----:B------:R-:W3:Y:S01]  /*10f60*/  @P6 LDG.E.U16 R119, desc[UR16][R108.64] ;  /* 0x000000106c776981 */ /* 0x000ee2000c1e1500 */
[----:B0-----:R-:W-:-:S03]  /*10f70*/  LOP3.LUT R55, R55, 0x3f, RZ, 0xc0, !PT ;  /* 0x0000003f37377812 */ /* 0x001fc600078ec0ff */
[----:B------:R-:W3:Y:S01]  /*10f80*/  @P6 LDG.E.U16 R118, desc[UR16][R106.64] ;  /* 0x000000106a766981 */ /* 0x000ee2000c1e1500 */
[----:B------:R-:W-:-:S03]  /*10f90*/  ISETP.GT.AND P6, PT, R4, 0x3d, PT ;  /* 0x0000003d0400780c */ /* 0x000fc60003fc4270 */
[----:B------:R-:W3:Y:S04]  /*10fa0*/  @P3 LDG.E.U16 R19, desc[UR16][R14.64] ;  /* 0x000000100e133981 */ /* 0x000ee8000c1e1500 */
[----:B------:R-:W3:Y:S01]  /*10fb0*/  @P3 LDG.E.U16 R32, desc[UR16][R8.64] ;  /* 0x0000001008203981 */ /* 0x000ee2000c1e1500 */
[----:B------:R-:W-:-:S03]  /*10fc0*/  ISETP.GT.AND P3, PT, R4, 0x3c, PT ;  /* 0x0000003c0400780c */ /* 0x000fc60003f64270 */
[----:B------:R-:W3:Y:S04]  /*10fd0*/  @P4 LDG.E.U16 R46, desc[UR16][R94.64] ;  /* 0x000000105e2e4981 */ /* 0x000ee8000c1e1500 */
[----:B------:R-:W3:Y:S04]  /*10fe0*/  @P5 LDG.E.U16 R45, desc[UR16][R84.64] ;  /* 0x00000010542d5981 */ /* 0x000ee8000c1e1500 */
[----:B------:R-:W3:Y:S01]  /*10ff0*/  @P5 LDG.E.U16 R12, desc[UR16][R82.64] ;  /* 0x00000010520c5981 */ /* 0x000ee2000c1e1500 */
[----:B------:R-:W-:-:S03]  /*11000*/  ISETP.GT.AND P5, PT, R4, 0x3f, PT ;  /* 0x0000003f0400780c */ /* 0x000fc60003fa4270 */
[----:B------:R-:W3:Y:S04]  /*11010*/  @P2 LDG.E.U16 R100, desc[UR16][R70.64] ;  /* 0x0000001046642981 */ /* 0x000ee8000c1e1500 */
[----:B------:R-:W3:Y:S01]  /*11020*/  @P2 LDG.E.U16 R18, desc[UR16][R68.64] ;  /* 0x0000001044122981 */ /* 0x000ee2000c1e1500 */
[----:B------:R-:W-:-:S03]  /*11030*/  ISETP.GE.AND P2, PT, R55, R4, PT ;  /* 0x000000043700720c */ /* 0x000fc60003f46270 */
[----:B--2---:R-:W-:Y:S04]  /*11040*/  STL [R1+0x844], R17 ;  /* 0x0008441101007387 */ /* 0x004fe80000100800 */
[----:B------:R-:W-:Y:S04]  /*11050*/  STL [R1+0x840], R88 ;  /* 0x0008405801007387 */ /* 0x000fe80000100800 */
[----:B------:R-:W-:Y:S04]  /*11060*/  STL [R1+0x83c], R89 ;  /* 0x00083c5901007387 */ /* 0x000fe80000100800 */
[----:B------:R-:W-:Y:S04]  /*11070*/  STL [R1+0x84c], R86 ;  /* 0x00084c5601007387 */ /* 0x000fe80000100800 */
[----:B------:R0:W-:Y:S02]  /*11080*/  STL [R1+0x848], R87 ;  /* 0x0008485701007387 */ /* 0x0001e40000100800 */
[----:B0-----:R-:W-:-:S02]  /*11090*/  PRMT R87, RZ, 0x7610, R87 ;  /* 0x00007610ff577816 */ /* 0x001fc40000000057 */
[----:B------:R0:W-:Y:S04]  /*110a0*/  STL.64 [R1+0x850], R74 ;  /* 0x0008504a01007387 */ /* 0x0001e80000100a00 */
[----:B------:R-:W2:Y:S04]  /*110b0*/  LDL R17, [R1+0x354] ;  /* 0x0003540001117983 */ /* 0x000ea80000100800 */
[----:B------:R-:W3:Y:S01]  /*110c0*/  @P4 LDG.E.U16 R87, desc[UR16][R96.64] ;  /* 0x0000001060574981 */ /* 0x000ee2000c1e1500 */
[----:B------:R-:W-:Y:S01]  /*110d0*/  ISETP.GT.AND P4, PT, R4, 0x3e, PT ;  /* 0x0000003e0400780c */ /* 0x000fe20003f84270 */
[----:B------:R-:W-:-:S02]  /*110e0*/  IMAD.MOV.U32 R4, RZ, RZ, R5 ;  /* 0x000000ffff047224 */ /* 0x000fc400078e0005 */
[----:B------:R-:W-:Y:S01]  /*110f0*/  IMAD.MOV.U32 R5, RZ, RZ, R54 ;  /* 0x000000ffff057224 */ /* 0x000fe200078e0036 */
[----:B0-----:R-:W3:Y:S01]  /*11100*/  LDL R75, [R1+0x344] ;  /* 0x00034400014b7983 */ /* 0x001ee20000100800 */
[----:B------:R-:W-:-:S03]  /*11110*/  IMAD.MOV.U32 R54, RZ, RZ, R11 ;  /* 0x000000ffff367224 */ /* 0x000fc600078e000b */
[----:B------:R-:W3:Y:S04]  /*11120*/  LDL R74, [R1+0x348] ;  /* 0x00034800014a7983 */ /* 0x000ee80000100800 */
[----:B------:R-:W4:Y:S01]  /*11130*/  LDL R11, [R1+0x358] ;  /* 0x00035800010b7983 */ /* 0x000f220000100800 */
[----:B------:R-:W-:Y:S01]  /*11140*/  PRMT R30, RZ, 0x7610, R30 ;  /* 0x00007610ff1e7816 */ /* 0x000fe2000000001e */
[----:B------:R-:W-:Y:S01]  /*11150*/  IMAD.MOV.U32 R55, RZ, RZ, R47 ;  /* 0x000000ffff377224 */ /* 0x000fe200078e002f */
[----:B------:R-:W-:Y:S01]  /*11160*/  PRMT R28, RZ, 0x7610, R28 ;  /* 0x00007610ff1c7816 */ /* 0x000fe2000000001c */
[----:B------:R-:W4:Y:S01]  /*11170*/  LDL R60, [R1+0x364] ;  /* 0x00036400013c7983 */ /* 0x000f220000100800 */
[----:B------:R-:W-:Y:S02]  /*11180*/  PRMT R16, RZ, 0x7610, R16 ;  /* 0x00007610ff107816 */ /* 0x000fe40000000010 */
[----:B------:R-:W-:Y:S01]  /*11190*/  PRMT R62, RZ, 0x7610, R62 ;  /* 0x00007610ff3e7816 */ /* 0x000fe2000000003e */
[----:B------:R-:W4:Y:S01]  /*111a0*/  @P3 LDG.E.U16 R30, desc[UR16][R54.64] ;  /* 0x00000010361e3981 */ /* 0x000f22000c1e1500 */
[----:B------:R-:W-:-:S02]  /*111b0*/  PRMT R76, RZ, 0x7610, R76 ;  /* 0x00007610ff4c7816 */ /* 0x000fc4000000004c */
[----:B------:R-:W-:Y:S01]  /*111c0*/  PRMT R78, RZ, 0x7610, R78 ;  /* 0x00007610ff4e7816 */ /* 0x000fe2000000004e */
[----:B------:R-:W4:Y:S01]  /*111d0*/  @P3 LDG.E.U16 R28, desc[UR16][R52.64] ;  /* 0x00000010341c3981 */ /* 0x000f22000c1e1500 */
[----:B------:R-:W-:Y:S02]  /*111e0*/  PRMT R33, RZ, 0x7610, R33 ;  /* 0x00007610ff217816 */ /* 0x000fe40000000021 */
[----:B------:R-:W-:Y:S01]  /*111f0*/  PRMT R2, RZ, 0x7610, R2 ;  /* 0x00007610ff027816 */ /* 0x000fe20000000002 */
[----:B------:R-:W4:Y:S04]  /*11200*/  @P6 LDG.E.U16 R16, desc[UR16][R38.64] ;  /* 0x0000001026106981 */ /* 0x000f28000c1e1500 */
[----:B------:R-:W4:Y:S04]  /*11210*/  @P6 LDG.E.U16 R62, desc[UR16][R36.64] ;  /* 0x00000010243e6981 */ /* 0x000f28000c1e1500 */
[----:B------:R-:W4:Y:S04]  /*11220*/  @P4 LDG.E.U16 R76, desc[UR16][R22.64] ;  /* 0x00000010164c4981 */ /* 0x000f28000c1e1500 */
[----:B------:R-:W4:Y:S04]  /*11230*/  @P4 LDG.E.U16 R78, desc[UR16][R20.64] ;  /* 0x00000010144e4981 */ /* 0x000f28000c1e1500 */
[----:B------:R-:W4:Y:S04]  /*11240*/  @P5 LDG.E.U16 R33, desc[UR16][R6.64] ;  /* 0x0000001006215981 */ /* 0x000f28000c1e1500 */
[----:B------:R-:W4:Y:S01]  /*11250*/  @P5 LDG.E.U16 R2, desc[UR16][R4.64] ;  /* 0x0000001004025981 */ /* 0x000f22000c1e1500 */
[----:B------:R-:W-:Y:S01]  /*11260*/  BAR.SYNC.DEFER_BLOCKING 0x0 ;  /* 0x0000000000007b1d */ /* 0x000fe20000010000 */
[----:B------:R-:W-:-:S05]  /*11270*/  PRMT R35, RZ, 0x7610, R35 ;  /* 0x00007610ff237816 */ /* 0x000fca0000000023 */
[----:B------:R-:W4:Y:S04]  /*11280*/  LDL R47, [R1+0x368] ;  /* 0x00036800012f7983 */ /* 0x000f280000100800 */
[----:B------:R-:W4:Y:S04]  /*11290*/  LDL R86, [R1+0x374] ;  /* 0x0003740001567983 */ /* 0x000f280000100800 */
[----:B------:R-:W4:Y:S04]  /*112a0*/  LDL R79, [R1+0x378] ;  /* 0x00037800014f7983 */ /* 0x000f280000100800 */
[----:B------:R-:W4:Y:S04]  /*112b0*/  LDL.LU R92, [R1+0x23c] ;  /* 0x00023c00015c7983 */ /* 0x000f280000300800 */
[----:B------:R-:W4:Y:S01]  /*112c0*/  LDL.LU R103, [R1+0x240] ;  /* 0x0002400001677983 */ /* 0x000f220000300800 */
[----:B--2---:R-:W-:-:S03]  /*112d0*/  @!P2 IMAD.MOV.U32 R89, RZ, RZ, R17 ;  /* 0x000000ffff59a224 */ /* 0x004fc600078e0011 */
[----:B------:R-:W2:Y:S04]  /*112e0*/  LDL R17, [R1+0x394] ;  /* 0x0003940001117983 */ /* 0x000ea80000100800 */
[----:B---3--:R-:W3:Y:S01]  /*112f0*/  @!P2 LDG.E.U16 R35, desc[UR16][R74.64] ;  /* 0x000000104a23a981 */ /* 0x008ee2000c1e1500 */
[----:B----4-:R-:W-:-:S03]  /*11300*/  @!P2 IMAD.MOV.U32 R88, RZ, RZ, R11 ;  /* 0x000000ffff58a224 */ /* 0x010fc600078e000b */
[----:B------:R-:W4:Y:S04]  /*11310*/  LDL R11, [R1+0x398] ;  /* 0x00039800010b7983 */ /* 0x000f280000100800 */
[----:B------:R-:W3:Y:S04]  /*11320*/  LDL R75, [R1+0x384] ;  /* 0x00038400014b7983 */ /* 0x000ee80000100800 */
[----:B------:R-:W3:Y:S01]  /*11330*/  LDL R74, [R1+0x388] ;  /* 0x00038800014a7983 */ /* 0x000ee20000100800 */
[----:B------:R-:W-:Y:S02]  /*11340*/  PRMT R48, RZ, 0x7610, R48 ;  /* 0x00007610ff307816 */ /* 0x000fe40000000030 */
[----:B------:R-:W-:Y:S01]  /*11350*/  PRMT R49, RZ, 0x7610, R49 ;  /* 0x00007610ff317816 */ /* 0x000fe20000000031 */
[----:B------:R-:W3:Y:S04]  /*11360*/  LDL.LU R102, [R1+0x244] ;  /* 0x0002440001667983 */ /* 0x000ee80000300800 */
[----:B------:R0:W3:Y:S01]  /*11370*/  @!P2 LDG.E.U16 R48, desc[UR16][R88.64] ;  /* 0x000000105830a981 */ /* 0x0000e2000c1e1500 */
[----:B------:R-:W-:-:S02]  /*11380*/  PRMT R51, RZ, 0x7610, R51 ;  /* 0x00007610ff337816 */ /* 0x000fc40000000033 */
[----:B------:R-:W-:Y:S01]  /*11390*/  PRMT R50, RZ, 0x7610, R50 ;  /* 0x00007610ff327816 */ /* 0x000fe20000000032 */
[----:B0-----:R-:W-:Y:S02]  /*113a0*/  @!P2 IMAD.MOV.U32 R89, RZ, RZ, R60 ;  /* 0x000000ffff59a224 */ /* 0x001fe400078e003c */
[----:B------:R-:W3:Y:S01]  /*113b0*/  LDL R60, [R1+0x3a4] ;  /* 0x0003a400013c7983 */ /* 0x000ee20000100800 */
[----:B------:R-:W-:-:S03]  /*113c0*/  @!P2 IMAD.MOV.U32 R88, RZ, RZ, R47 ;  /* 0x000000ffff58a224 */ /* 0x000fc600078e002f */
[----:B------:R-:W3:Y:S04]  /*113d0*/  LDL R47, [R1+0x3a8] ;  /* 0x0003a800012f7983 */ /* 0x000ee80000100800 */
[----:B------:R0:W3:Y:S02]  /*113e0*/  @!P2 LDG.E.U16 R49, desc[UR16][R88.64] ;  /* 0x000000105831a981 */ /* 0x0000e4000c1e1500 */
[----:B0-----:R-:W-:Y:S02]  /*113f0*/  @!P2 IMAD.MOV.U32 R88, RZ, RZ, R79 ;  /* 0x000000ffff58a224 */ /* 0x001fe400078e004f */
[----:B------:R-:W-:Y:S01]  /*11400*/  @!P2 IMAD.MOV.U32 R89, RZ, RZ, R86 ;  /* 0x000000ffff59a224 */ /* 0x000fe200078e0056 */
[----:B------:R-:W3:Y:S04]  /*11410*/  LDL.LU R79, [R1+0x248] ;  /* 0x00024800014f7983 */ /* 0x000ee80000300800 */
[----:B------:R2:W3:Y:S02]  /*11420*/  @!P2 LDG.E.U16 R50, desc[UR16][R88.64] ;  /* 0x000000105832a981 */ /* 0x0004e4000c1e1500 */
[----:B--2---:R-:W-:-:S02]  /*11430*/  @!P2 IMAD.MOV.U32 R89, RZ, RZ, R17 ;  /* 0x000000ffff59a224 */ /* 0x004fc400078e0011 */
[----:B----4-:R-:W-:Y:S01]  /*11440*/  @!P2 IMAD.MOV.U32 R88, RZ, RZ, R11 ;  /* 0x000000ffff58a224 */ /* 0x010fe200078e000b */
[----:B---3--:R-:W2:Y:S04]  /*11450*/  @!P2 LDG.E.U16 R51, desc[UR16][R74.64] ;  /* 0x000000104a33a981 */ /* 0x008ea8000c1e1500 */
[----:B------:R-:W3:Y:S04]  /*11460*/  LDL R75, [R1+0x3b4] ;  /* 0x0003b400014b7983 */ /* 0x000ee80000100800 */
[----:B------:R-:W3:Y:S04]  /*11470*/  LDL R74, [R1+0x3b8] ;  /* 0x0003b800014a7983 */ /* 0x000ee80000100800 */
[----:B------:R-:W4:Y:S04]  /*11480*/  LDL.LU R90, [R1+0x250] ;  /* 0x00025000015a7983 */ /* 0x000f280000300800 */
[----:B------:R-:W2:Y:S04]  /*11490*/  LDL R17, [R1+0x3c4] ;  /* 0x0003c40001117983 */ /* 0x000ea80000100800 */
[----:B------:R-:W4:Y:S01]  /*114a0*/  LDL R11, [R1+0x3c8] ;  /* 0x0003c800010b7983 */ /* 0x000f220000100800 */
[----:B------:R-:W-:-:S03]  /*114b0*/  PRMT R64, RZ, 0x7610, R64 ;  /* 0x00007610ff407816 */ /* 0x000fc60000000040 */
[----:B------:R-:W4:Y:S04]  /*114c0*/  LDL.LU R91, [R1+0x254] ;  /* 0x00025400015b7983 */ /* 0x000f280000300800 */
[----:B------:R0:W4:Y:S01]  /*114d0*/  @!P2 LDG.E.U16 R64, desc[UR16][R88.64] ;  /* 0x000000105840a981 */ /* 0x000122000c1e1500 */
[----:B------:R-:W-:Y:S02]  /*114e0*/  PRMT R66, RZ, 0x7610, R66 ;  /* 0x00007610ff427816 */ /* 0x000fe40000000042 */
[----:B------:R-:W-:Y:S01]  /*114f0*/  PRMT R65, RZ, 0x7610, R65 ;  /* 0x00007610ff417816 */ /* 0x000fe20000000041 */
[----:B0-----:R-:W-:Y:S02]  /*11500*/  @!P2 IMAD.MOV.U32 R88, RZ, RZ, R47 ;  /* 0x000000ffff58a224 */ /* 0x001fe400078e002f */
[----:B------:R-:W-:Y:S01]  /*11510*/  @!P2 IMAD.MOV.U32 R89, RZ, RZ, R60 ;  /* 0x000000ffff59a224 */ /* 0x000fe200078e003c */
[----:B------:R-:W4:Y:S04]  /*11520*/  LDL R47, [R1+0x3d8] ;  /* 0x0003d800012f7983 */ /* 0x000f280000100800 */
[----:B------:R-:W4:Y:S04]  /*11530*/  LDL R60, [R1+0x3d4] ;  /* 0x0003d400013c7983 */ /* 0x000f280000100800 */
[----:B------:R0:W-:Y:S04]  /*11540*/  STS.U16 [R0+UR5+0x10000], R92 ;  /* 0x0100005c00007988 */ /* 0x0001e80008000405 */
[----:B------:R1:W-:Y:S04]  /*11550*/  STS.U16 [R0+UR5+0x18000], R103 ;  /* 0x0180006700007988 */ /* 0x0003e80008000405 */
[----:B------:R2:W4:Y:S04]  /*11560*/  @!P2 LDG.E.U16 R65, desc[UR16][R88.64] ;  /* 0x000000105841a981 */ /* 0x000528000c1e1500 */
[----:B0-----:R-:W4:Y:S04]  /*11570*/  LDL.LU R92, [R1+0x258] ;  /* 0x00025800015c7983 */ /* 0x001f280000300800 */
[----:B-1----:R-:W4:Y:S04]  /*11580*/  LDL.LU R103, [R1+0x25c] ;  /* 0x00025c0001677983 */ /* 0x002f280000300800 */
[----:B------:R0:W-:Y:S04]  /*11590*/  STS.U16 [R0+UR5+0x10400], R102 ;  /* 0x0104006600007988 */ /* 0x0001e80008000405 */
[----:B---3--:R-:W3:Y:S01]  /*115a0*/  @!P2 LDG.E.U16 R66, desc[UR16][R74.64] ;  /* 0x000000104a42a981 */ /* 0x008ee2000c1e1500 */
[----:B--2---:R-:W-:-:S03]  /*115b0*/  @!P2 IMAD.MOV.U32 R89, RZ, RZ, R17 ;  /* 0x000000ffff59a224 */ /* 0x004fc600078e0011 */
[----:B------:R-:W2:Y:S01]  /*115c0*/  LDL R75, [R1+0x3e4] ;  /* 0x0003e400014b7983 */ /* 0x000ea20000100800 */
[----:B----4-:R-:W-:-:S03]  /*115d0*/  @!P2 IMAD.MOV.U32 R88, RZ, RZ, R11 ;  /* 0x000000ffff58a224 */ /* 0x010fc600078e000b */
[----:B------:R-:W2:Y:S04]  /*115e0*/  LDL R74, [R1+0x3e8] ;  /* 0x0003e800014a7983 */ /* 0x000ea80000100800 */
[----:B0-----:R-:W4:Y:S04]  /*115f0*/  LDL.LU R102, [R1+0x260] ;  /* 0x0002600001667983 */ /* 0x001f280000300800 */
[----:B------:R-:W3:Y:S04]  /*11600*/  LDL R17, [R1+0x3f4] ;  /* 0x0003f40001117983 */ /* 0x000ee80000100800 */
[----:B------:R-:W4:Y:S01]  /*11610*/  LDL R11, [R1+0x3f8] ;  /* 0x0003f800010b7983 */ /* 0x000f220000100800 */
[----:B------:R-:W-:-:S03]  /*11620*/  PRMT R67, RZ, 0x7610, R67 ;  /* 0x00007610ff437816 */ /* 0x000fc60000000043 */
[----:B------:R0:W-:Y:S04]  /*11630*/  STS.U16 [R0+UR5+0x18400], R79 ;  /* 0x0184004f00007988 */ /* 0x0001e80008000405 */
[----:B------:R-:W4:Y:S04]  /*11640*/  LDL R86, [R1+0x404] ;  /* 0x0004040001567983 */ /* 0x000f280000100800 */
[----:B------:R1:W-:Y:S04]  /*11650*/  STS.U16 [R0+UR5+0x10800], R122 ;  /* 0x0108007a00007988 */ /* 0x0003e80008000405 */
[----:B0-----:R-:W4:Y:S04]  /*11660*/  LDL R79, [R1+0x408] ;  /* 0x00040800014f7983 */ /* 0x001f280000100800 */
[----:B------:R0:W4:Y:S04]  /*11670*/  @!P2 LDG.E.U16 R67, desc[UR16][R88.64] ;  /* 0x000000105843a981 */ /* 0x000128000c1e1500 */
[----:B-1----:R-:W4:Y:S01]  /*11680*/  LDL.LU R122, [R1+0x88c] ;  /* 0x00088c00017a7983 */ /* 0x002f220000300800 */
[----:B------:R-:W-:Y:S01]  /*11690*/  PRMT R80, RZ, 0x7610, R80 ;  /* 0x00007610ff507816 */ /* 0x000fe20000000050 */
[----:B0-----:R-:W-:-:S02]  /*116a0*/  @!P2 IMAD.MOV.U32 R88, RZ, RZ, R47 ;  /* 0x000000ffff58a224 */ /* 0x001fc400078e002f */
[----:B------:R-:W-:Y:S01]  /*116b0*/  @!P2 IMAD.MOV.U32 R89, RZ, RZ, R60 ;  /* 0x000000ffff59a224 */ /* 0x000fe200078e003c */
[----:B------:R-:W4:Y:S04]  /*116c0*/  LDL R47, [R1+0x418] ;  /* 0x00041800012f7983 */ /* 0x000f280000100800 */
[----:B------:R-:W4:Y:S01]  /*116d0*/  LDL R60, [R1+0x414] ;  /* 0x00041400013c7983 */ /* 0x000f220000100800 */
[----:B------:R-:W-:-:S03]  /*116e0*/  PRMT R81, RZ, 0x7610, R81 ;  /* 0x00007610ff517816 */ /* 0x000fc60000000051 */
[----:B------:R3:W4:Y:S04]  /*116f0*/  @!P2 LDG.E.U16 R80, desc[UR16][R88.64] ;  /* 0x000000105850a981 */ /* 0x000728000c1e1500 */
[----:B--2---:R-:W2:Y:S01]  /*11700*/  @!P2 LDG.E.U16 R81, desc[UR16][R74.64] ;  /* 0x000000104a51a981 */ /* 0x004ea2000c1e1500 */
[----:B---3--:R-:W-:-:S03]  /*11710*/  @!P2 IMAD.MOV.U32 R89, RZ, RZ, R17 ;  /* 0x000000ffff59a224 */ /* 0x008fc600078e0011 */
[----:B------:R-:W3:Y:S01]  /*11720*/  LDL R75, [R1+0x334] ;  /* 0x00033400014b7983 */ /* 0x000ee20000100800 */
[----:B----4-:R-:W-:-:S03]  /*11730*/  @!P2 IMAD.MOV.U32 R88, RZ, RZ, R11 ;  /* 0x000000ffff58a224 */ /* 0x010fc600078e000b */
[----:B------:R-:W3:Y:S04]  /*11740*/  LDL R74, [R1+0x420] ;  /* 0x00042000014a7983 */ /* 0x000ee80000100800 */
[----:B------:R-:W4:Y:S04]  /*11750*/  LDL R17, [R1+0x33c] ;  /* 0x00033c0001117983 */ /* 0x000f280000100800 */
[----:B------:R-:W2:Y:S01]  /*11760*/  LDL R11, [R1+0x428] ;  /* 0x00042800010b7983 */ /* 0x000ea20000100800 */
[----:B------:R-:W-:-:S06]  /*11770*/  PRMT R106, RZ, 0x7610, R106 ;  /* 0x00007610ff6a7816 */ /* 0x000fcc000000006a */
[----:B------:R0:W4:Y:S01]  /*11780*/  @!P2 LDG.E.U16 R106, desc[UR16][R88.64] ;  /* 0x00000010586aa981 */ /* 0x000122000c1e1500 */
[----:B------:R-:W-:Y:S01]  /*11790*/  PRMT R122, RZ, 0x7610, R122 ;  /* 0x00007610ff7a7816 */ /* 0x000fe2000000007a */
[----:B0-----:R-:W-:Y:S02]  /*117a0*/  @!P2 IMAD.MOV.U32 R88, RZ, RZ, R79 ;  /* 0x000000ffff58a224 */ /* 0x001fe400078e004f */
[----:B------:R-:W-:Y:S01]  /*117b0*/  @!P2 IMAD.MOV.U32 R89, RZ, RZ, R86 ;  /* 0x000000ffff59a224 */ /* 0x000fe200078e0056 */
[----:B------:R-:W-:Y:S01]  /*117c0*/  PRMT R108, RZ, 0x7610, R108 ;  /* 0x00007610ff6c7816 */ /* 0x000fe2000000006c */
[----:B------:R-:W4:Y:S04]  /*117d0*/  LDL R79, [R1+0x360] ;  /* 0x00036000014f7983 */ /* 0x000f280000100800 */
[----:B------:R0:W4:Y:S04]  /*117e0*/  @!P2 LDG.E.U16 R122, desc[UR16][R88.64] ;  /* 0x00000010587aa981 */ /* 0x000128000c1e1500 */
[----:B------:R-:W4:Y:S01]  /*117f0*/  LDL R86, [R1+0x35c] ;  /* 0x00035c0001567983 */ /* 0x000f220000100800 */
[----:B0-----:R-:W-:-:S02]  /*11800*/  @!P2 IMAD.MOV.U32 R88, RZ, RZ, R47 ;  /* 0x000000ffff58a224 */ /* 0x001fc400078e002f */
[----:B------:R-:W-:Y:S01]  /*11810*/  @!P2 IMAD.MOV.U32 R89, RZ, RZ, R60 ;  /* 0x000000ffff59a224 */ /* 0x000fe200078e003c */
[----:B------:R-:W4:Y:S04]  /*11820*/  LDL R47, [R1+0x350] ;  /* 0x00035000012f7983 */ /* 0x000f280000100800 */
[----:B------:R-:W4:Y:S04]  /*11830*/  LDL R60, [R1+0x34c] ;  /* 0x00034c00013c7983 */ /* 0x000f280000100800 */
[----:B---3--:R2:W3:Y:S02]  /*11840*/  @!P2 LDG.E.U16 R108, desc[UR16][R74.64] ;  /* 0x000000104a6ca981 */ /* 0x0084e4000c1e1500 */
[----:B--2---:R-:W-:-:S02]  /*11850*/  @!P2 IMAD.MOV.U32 R74, RZ, RZ, R11 ;  /* 0x000000ffff4aa224 */ /* 0x004fc400078e000b */
[----:B----4-:R-:W-:Y:S01]  /*11860*/  @!P2 IMAD.MOV.U32 R75, RZ, RZ, R17 ;  /* 0x000000ffff4ba224 */ /* 0x010fe200078e0011 */
[----:B------:R-:W2:Y:S04]  /*11870*/  LDL R11, [R1+0x370] ;  /* 0x00037000010b7983 */ /* 0x000ea80000100800 */
[----:B------:R-:W4:Y:S01]  /*11880*/  LDL R17, [R1+0x36c] ;  /* 0x00036c0001117983 */ /* 0x000f220000100800 */
[----:B------:R-:W-:Y:S02]  /*11890*/  PRMT R107, RZ, 0x7610, R107 ;  /* 0x00007610ff6b7816 */ /* 0x000fe4000000006b */
[----:B------:R-:W-:Y:S01]  /*118a0*/  PRMT R109, RZ, 0x7610, R109 ;  /* 0x00007610ff6d7816 */ /* 0x000fe2000000006d */
[----:B------:R0:W-:Y:S01]  /*118b0*/  STS.U16 [R0+UR5+0x11400], R124 ;  /* 0x0114007c00007988 */ /* 0x0001e20008000405 */
[----:B------:R-:W-:-:S03]  /*118c0*/  PRMT R110, RZ, 0x7610, R110 ;  /* 0x00007610ff6e7816 */ /* 0x000fc6000000006e */
[----:B------:R1:W3:Y:S04]  /*118d0*/  @!P2 LDG.E.U16 R107, desc[UR16][R88.64] ;  /* 0x00000010586ba981 */ /* 0x0002e8000c1e1500 */
[----:B------:R-:W3:Y:S04]  /*118e0*/  @!P2 LDG.E.U16 R109, desc[UR16][R74.64] ;  /* 0x000000104a6da981 */ /* 0x000ee8000c1e1500 */
[----:B0-----:R-:W3:Y:S04]  /*118f0*/  LDL.LU R124, [R1+0x888] ;  /* 0x00088800017c7983 */ /* 0x001ee80000300800 */
[----:B------:R0:W-:Y:S04]  /*11900*/  STS.U16 [R0+UR5+0x19000], R102 ;  /* 0x0190006600007988 */ /* 0x0001e80008000405 */
[----:B------:R-:W3:Y:S04]  /*11910*/  LDL R75, [R1+0x37c] ;  /* 0x00037c00014b7983 */ /* 0x000ee80000100800 */
[----:B------:R-:W3:Y:S01]  /*11920*/  LDL R74, [R1+0x380] ;  /* 0x00038000014a7983 */ /* 0x000ee20000100800 */
[----:B-1----:R-:W-:-:S03]  /*11930*/  @!P2 IMAD.MOV.U32 R88, RZ, RZ, R47 ;  /* 0x000000ffff58a224 */ /* 0x002fc600078e002f */
[----:B0-----:R-:W3:Y:S01]  /*11940*/  LDL.LU R102, [R1+0x328] ;  /* 0x0003280001667983 */ /* 0x001ee20000300800 */
[----:B------:R-:W-:-:S03]  /*11950*/  @!P2 IMAD.MOV.U32 R89, RZ, RZ, R60 ;  /* 0x000000ffff59a224 */ /* 0x000fc600078e003c */
[----:B------:R0:W-:Y:S01]  /*11960*/  STS.U16 [R0+UR5+0x19400], R125 ;  /* 0x0194007d00007988 */ /* 0x0001e20008000405 */
[----:B------:R-:W-:-:S03]  /*11970*/  PRMT R111, RZ, 0x7610, R111 ;  /* 0x00007610ff6f7816 */ /* 0x000fc6000000006f */
[----:B------:R1:W3:Y:S04]  /*11980*/  @!P2 LDG.E.U16 R110, desc[UR16][R88.64] ;  /* 0x00000010586ea981 */ /* 0x0002e8000c1e1500 */
[----:B0-----:R-:W3:Y:S04]  /*11990*/  LDL.LU R125, [R1+0x884] ;  /* 0x00088400017d7983 */ /* 0x001ee80000300800 */
[----:B------:R-:W3:Y:S01]  /*119a0*/  LDL R60, [R1+0x38c] ;  /* 0x00038c00013c7983 */ /* 0x000ee20000100800 */
[----:B-1----:R-:W-:-:S03]  /*119b0*/  @!P2 IMAD.MOV.U32 R88, RZ, RZ, R79 ;  /* 0x000000ffff58a224 */ /* 0x002fc600078e004f */
[----:B------:R-:W3:Y:S01]  /*119c0*/  LDL R47, [R1+0x390] ;  /* 0x00039000012f7983 */ /* 0x000ee20000100800 */
[----:B------:R-:W-:-:S03]  /*119d0*/  @!P2 IMAD.MOV.U32 R89, RZ, RZ, R86 ;  /* 0x000000ffff59a224 */ /* 0x000fc600078e0056 */
[----:B------:R0:W-:Y:S04]  /*119e0*/  STS.U16 [R0+UR5+0x11800], R120 ;  /* 0x0118007800007988 */ /* 0x0001e80008000405 */
[----:B------:R2:W3:Y:S04]  /*119f0*/  @!P2 LDG.E.U16 R111, desc[UR16][R88.64] ;  /* 0x00000010586fa981 */ /* 0x0004e8000c1e1500 */
[----:B0-----:R-:W3:Y:S01]  /*11a00*/  LDL.LU R120, [R1+0x880] ;  /* 0x0008800001787983 */ /* 0x001ee20000300800 */
[----:B--2---:R-:W-:-:S03]  /*11a10*/  @!P2 IMAD.MOV.U32 R88, RZ, RZ, R11 ;  /* 0x000000ffff58a224 */ /* 0x004fc600078e000b */
[----:B------:R-:W2:Y:S01]  /*11a20*/  LDL R11, [R1+0x3a0] ;  /* 0x0003a000010b7983 */ /* 0x000ea20000100800 */
[----:B----4-:R-:W-:-:S03]  /*11a30*/  @!P2 IMAD.MOV.U32 R89, RZ, RZ, R17 ;  /* 0x000000ffff59a224 */ /* 0x010fc600078e0011 */
[----:B------:R-:W4:Y:S04]  /*11a40*/  LDL R17, [R1+0x39c] ;  /* 0x00039c0001117983 */ /* 0x000f280000100800 */
[----:B------:R0:W-:Y:S04]  /*11a50*/  STS.U16 [R0+UR5+0x19800], R121 ;  /* 0x0198007900007988 */ /* 0x0001e80008000405 */
[----:B------:R1:W-:Y:S04]  /*11a60*/  STS.U16 [R0+UR5+0x11c00], R119 ;  /* 0x011c007700007988 */ /* 0x0003e80008000405 */
[----:B0-----:R-:W4:Y:S04]  /*11a70*/  LDL.LU R121, [R1+0x87c] ;  /* 0x00087c0001797983 */ /* 0x001f280000300800 */
[----:B-1----:R-:W4:Y:S01]  /*11a80*/  LDL.LU R119, [R1+0x878] ;  /* 0x0008780001777983 */ /* 0x002f220000300800 */
[----:B------:R-:W-:-:S02]  /*11a90*/  PRMT R112, RZ, 0x7610, R112 ;  /* 0x00007610ff707816 */ /* 0x000fc40000000070 */
[----:B------:R-:W-:Y:S01]  /*11aa0*/  PRMT R113, RZ, 0x7610, R113 ;  /* 0x00007610ff717816 */ /* 0x000fe20000000071 */
[----:B------:R-:W4:Y:S01]  /*11ab0*/  LDL R86, [R1+0x3b0] ;  /* 0x0003b00001567983 */ /* 0x000f220000100800 */
[----:B------:R-:W-:-:S03]  /*11ac0*/  PRMT R114, RZ, 0x7610, R114 ;  /* 0x00007610ff727816 */ /* 0x000fc60000000072 */
[----:B------:R-:W4:Y:S04]  /*11ad0*/  @!P2 LDG.E.U16 R112, desc[UR16][R88.64] ;  /* 0x000000105870a981 */ /* 0x000f28000c1e1500 */
[----:B---3--:R0:W3:Y:S04]  /*11ae0*/  @!P2 LDG.E.U16 R113, desc[UR16][R74.64] ;  /* 0x000000104a71a981 */ /* 0x0080e8000c1e1500 */
[----:B------:R-:W3:Y:S04]  /*11af0*/  LDL R79, [R1+0x3bc] ;  /* 0x0003bc00014f7983 */ /* 0x000ee80000100800 */
[----:B------:R-:W3:Y:S01]  /*11b00*/  LDL R88, [R1+0x3ac] ;  /* 0x0003ac0001587983 */ /* 0x000ee20000100800 */
[----:B0-----:R-:W-:-:S02]  /*11b10*/  @!P2 IMAD.MOV.U32 R75, RZ, RZ, R60 ;  /* 0x000000ffff4ba224 */ /* 0x001fc400078e003c */
[----:B------:R-:W-:Y:S01]  /*11b20*/  @!P2 IMAD.MOV.U32 R74, RZ, RZ, R47 ;  /* 0x000000ffff4aa224 */ /* 0x000fe200078e002f */
[----:B------:R-:W-:Y:S04]  /*11b30*/  STS.U16 [R0+UR5+0x18800], R90 ;  /* 0x0188005a00007988 */ /* 0x000fe80008000405 */
[----:B------:R-:W3:Y:S04]  /*11b40*/  @!P2 LDG.E.U16 R114, desc[UR16][R74.64] ;  /* 0x000000104a72a981 */ /* 0x000ee8000c1e1500 */
[----:B------:R-:W-:Y:S04]  /*11b50*/  STS.U16 [R0+UR5+0x10c00], R91 ;  /* 0x010c005b00007988 */ /* 0x000fe80008000405 */
[----:B------:R-:W3:Y:S04]  /*11b60*/  LDL R75, [R1+0x3c0] ;  /* 0x0003c000014b7983 */ /* 0x000ee80000100800 */
[----:B------:R0:W-:Y:S04]  /*11b70*/  STS.U16 [R0+UR5+0x19c00], R118 ;  /* 0x019c007600007988 */ /* 0x0001e80008000405 */
[----:B0-----:R-:W3:Y:S01]  /*11b80*/  LDL.LU R118, [R1+0x874] ;  /* 0x0008740001767983 */ /* 0x001ee20000300800 */
[----:B------:R-:W-:-:S03]  /*11b90*/  LOP3.LUT R47, R0, 0x10, RZ, 0x3c, !PT ;  /* 0x00000010002f7812 */ /* 0x000fc600078e3cff */
[----:B------:R0:W-:Y:S04]  /*11ba0*/  STS.U16 [R0+UR5+0x18c00], R92 ;  /* 0x018c005c00007988 */ /* 0x0001e80008000405 */
[----:B------:R-:W-:Y:S01]  /*11bb0*/  STS.U16 [R0+UR5+0x11000], R103 ;  /* 0x0110006700007988 */ /* 0x000fe20008000405 */
[----:B--2---:R-:W-:-:S03]  /*11bc0*/  @!P2 IMAD.MOV.U32 R90, RZ, RZ, R11 ;  /* 0x000000ffff5aa224 */ /* 0x004fc600078e000b */
[----:B------:R-:W2:Y:S01]  /*11bd0*/  LDL R74, [R1+0x3dc] ;  /* 0x0003dc00014a7983 */ /* 0x000ea20000100800 */
[----:B----4-:R-:W-:-:S03]  /*11be0*/  @!P2 IMAD.MOV.U32 R91, RZ, RZ, R17 ;  /* 0x000000ffff5ba224 */ /* 0x010fc600078e0011 */
[----:B------:R-:W4:Y:S04]  /*11bf0*/  LDL R11, [R1+0x3d0] ;  /* 0x0003d000010b7983 */ /* 0x000f280000100800 */
[----:B------:R-:W2:Y:S04]  /*11c00*/  LDL R17, [R1+0x3cc] ;  /* 0x0003cc0001117983 */ /* 0x000ea80000100800 */
[----:B------:R-:W-:Y:S04]  /*11c10*/  STS.U16 [R47+UR5+0x10080], R102 ;  /* 0x010080662f007988 */ /* 0x000fe80008000405 */
[----:B------:R-:W2:Y:S04]  /*11c20*/  LDL R60, [R1+0x3e0] ;  /* 0x0003e000013c7983 */ /* 0x000ea80000100800 */
[----:B0-----:R-:W2:Y:S04]  /*11c30*/  LDL.LU R92, [R1+0x440] ;  /* 0x00044000015c7983 */ /* 0x001ea80000300800 */
[----:B------:R0:W-:Y:S04]  /*11c40*/  STS.U16 [R47+UR5+0x18080], R119 ;  /* 0x018080772f007988 */ /* 0x0001e80008000405 */
[----:B0-----:R-:W2:Y:S01]  /*11c50*/  LDL.LU R119, [R1+0x870] ;  /* 0x0008700001777983 */ /* 0x001ea20000300800 */
[----:B------:R-:W-:Y:S01]  /*11c60*/  PRMT R116, RZ, 0x7610, R116 ;  /* 0x00007610ff747816 */ /* 0x000fe20000000074 */
[----:B---3--:R-:W-:-:S02]  /*11c70*/  @!P2 IMAD.MOV.U32 R89, RZ, RZ, R88 ;  /* 0x000000ffff59a224 */ /* 0x008fc400078e0058 */
[----:B------:R-:W-:Y:S01]  /*11c80*/  @!P2 IMAD.MOV.U32 R88, RZ, RZ, R86 ;  /* 0x000000ffff58a224 */ /* 0x000fe200078e0056 */
[----:B------:R-:W-:Y:S02]  /*11c90*/  PRMT R115, RZ, 0x7610, R115 ;  /* 0x00007610ff737816 */ /* 0x000fe40000000073 */
[----:B------:R-:W-:Y:S02]  /*11ca0*/  PRMT R117, RZ, 0x7610, R117 ;  /* 0x00007610ff757816 */ /* 0x000fe40000000075 */
[----:B------:R0:W3:Y:S04]  /*11cb0*/  @!P2 LDG.E.U16 R116, desc[UR16][R88.64] ;  /* 0x000000105874a981 */ /* 0x0000e8000c1e1500 */
[----:B------:R4:W3:Y:S01]  /*11cc0*/  @!P2 LDG.E.U16 R115, desc[UR16][R90.64] ;  /* 0x000000105a73a981 */ /* 0x0008e2000c1e1500 */
[----:B0-----:R-:W-:-:S03]  /*11cd0*/  @!P2 IMAD.MOV.U32 R89, RZ, RZ, R79 ;  /* 0x000000ffff59a224 */ /* 0x001fc600078e004f */
[----:B------:R0:W-:Y:S04]  /*11ce0*/  STS.U16 [R47+UR5+0x10480], R121 ;  /* 0x010480792f007988 */ /* 0x0001e80008000405 */
[----:B------:R1:W-:Y:S04]  /*11cf0*/  STS.U16 [R47+UR5+0x18480], R120 ;  /* 0x018480782f007988 */ /* 0x0003e80008000405 */
[----:B0-----:R-:W3:Y:S01]  /*11d00*/  LDL.LU R121, [R1+0x86c] ;  /* 0x00086c0001797983 */ /* 0x001ee20000300800 */
[----:B------:R-:W-:-:S03]  /*11d10*/  @!P2 IMAD.MOV.U32 R88, RZ, RZ, R75 ;  /* 0x000000ffff58a224 */ /* 0x000fc600078e004b */
[----:B------:R-:W3:Y:S04]  /*11d20*/  LDL R86, [R1+0x3f0] ;  /* 0x0003f00001567983 */ /* 0x000ee80000100800 */
[----:B------:R0:W3:Y:S04]  /*11d30*/  @!P2 LDG.E.U16 R117, desc[UR16][R88.64] ;  /* 0x000000105875a981 */ /* 0x0000e8000c1e1500 */
[----:B------:R-:W0:Y:S01]  /*11d40*/  LDL R88, [R1+0x3ec] ;  /* 0x0003ec0001587983 */ /* 0x000e220000100800 */
[----:B----4-:R-:W-:-:S03]  /*11d50*/  @!P2 IMAD.MOV.U32 R90, RZ, RZ, R11 ;  /* 0x000000ffff5aa224 */ /* 0x010fc600078e000b */
[----:B------:R-:W4:Y:S01]  /*11d60*/  LDL R11, [R1+0x400] ;  /* 0x00040000010b7983 */ /* 0x000f220000100800 */
[----:B--2---:R-:W-:-:S03]  /*11d70*/  @!P2 IMAD.MOV.U32 R91, RZ, RZ, R17 ;  /* 0x000000ffff5ba224 */ /* 0x004fc600078e0011 */
[----:B------:R-:W2:Y:S04]  /*11d80*/  LDL R17, [R1+0x3fc] ;  /* 0x0003fc0001117983 */ /* 0x000ea80000100800 */
[----:B-1----:R-:W2:Y:S01]  /*11d90*/  LDL.LU R120, [R1+0x868] ;  /* 0x0008680001787983 */ /* 0x002ea20000300800 */
[----:B------:R-:W-:Y:S02]  /*11da0*/  @!P2 IMAD.MOV.U32 R75, RZ, RZ, R74 ;  /* 0x000000ffff4ba224 */ /* 0x000fe400078e004a */
[----:B------:R-:W-:Y:S01]  /*11db0*/  @!P2 IMAD.MOV.U32 R74, RZ, RZ, R60 ;  /* 0x000000ffff4aa224 */ /* 0x000fe200078e003c */
[----:B------:R-:W4:Y:S04]  /*11dc0*/  LDL R79, [R1+0x40c] ;  /* 0x00040c00014f7983 */ /* 0x000f280000100800 */
[----:B------:R1:W-:Y:S01]  /*11dd0*/  STS.U16 [R47+UR5+0x10880], R125 ;  /* 0x0108807d2f007988 */ /* 0x0003e20008000405 */
[----:B------:R-:W-:-:S03]  /*11de0*/  PRMT R119, RZ, 0x7610, R119 ;  /* 0x00007610ff777816 */ /* 0x000fc60000000077 */
[----:B------:R1:W-:Y:S04]  /*11df0*/  STS.U16 [R47+UR5+0x18880], R124 ;  /* 0x0188807c2f007988 */ /* 0x0003e80008000405 */
[----:B------:R-:W4:Y:S04]  /*11e00*/  @!P2 LDG.E.U16 R119, desc[UR16][R74.64] ;  /* 0x000000104a77a981 */ /* 0x000f28000c1e1500 */
[----:B------:R-:W4:Y:S04]  /*11e10*/  LDL R75, [R1+0x410] ;  /* 0x00041000014b7983 */ /* 0x000f280000100800 */
[----:B-1----:R-:W4:Y:S04]  /*11e20*/  LDL.LU R125, [R1+0x864] ;  /* 0x00086400017d7983 */ /* 0x002f280000300800 */
[----:B------:R-:W4:Y:S04]  /*11e30*/  LDL R74, [R1+0x330] ;  /* 0x00033000014a7983 */ /* 0x000f280000100800 */
[----:B------:R-:W4:Y:S04]  /*11e40*/  LDL R60, [R1+0x41c] ;  /* 0x00041c00013c7983 */ /* 0x000f280000100800 */
[----:B------:R-:W4:Y:S04]  /*11e50*/  LDL.LU R103, [R1+0x44c] ;  /* 0x00044c0001677983 */ /* 0x000f280000300800 */
[----:B------:R-:W4:Y:S01]  /*11e60*/  LDL.LU R124, [R1+0x860] ;  /* 0x00086000017c7983 */ /* 0x000f220000300800 */
[----:B0-----:R-:W-:-:S02]  /*11e70*/  @!P2 IMAD.MOV.U32 R89, RZ, RZ, R88 ;  /* 0x000000ffff59a224 */ /* 0x001fc400078e0058 */
[----:B---3--:R-:W-:Y:S01]  /*11e80*/  @!P2 IMAD.MOV.U32 R88, RZ, RZ, R86 ;  /* 0x000000ffff58a224 */ /* 0x008fe200078e0056 */
[----:B--2---:R-:W-:-:S06]  /*11e90*/  PRMT R120, RZ, 0x7610, R120 ;  /* 0x00007610ff787816 */ /* 0x004fcc0000000078 */
[----:B------:R0:W2:Y:S02]  /*11ea0*/  @!P2 LDG.E.U16 R120, desc[UR16][R88.64] ;  /* 0x000000105878a981 */ /* 0x0000a4000c1e1500 */
[----:B0-----:R-:W-:Y:S02]  /*11eb0*/  @!P2 IMAD.MOV.U32 R89, RZ, RZ, R17 ;  /* 0x000000ffff59a224 */ /* 0x001fe400078e0011 */
[----:B------:R-:W3:Y:S01]  /*11ec0*/  LDL R17, [R1+0x338] ;  /* 0x0003380001117983 */ /* 0x000ee20000100800 */
[----:B------:R-:W-:Y:S01]  /*11ed0*/  PRMT R121, RZ, 0x7610, R121 ;  /* 0x00007610ff797816 */ /* 0x000fe20000000079 */
[----:B----4-:R-:W-:Y:S02]  /*11ee0*/  @!P2 IMAD.MOV.U32 R88, RZ, RZ, R11 ;  /* 0x000000ffff58a224 */ /* 0x010fe400078e000b */
[----:B------:R-:W4:Y:S04]  /*11ef0*/  LDL R11, [R1+0x424] ;  /* 0x00042400010b7983 */ /* 0x000f280000100800 */
[----:B------:R0:W2:Y:S04]  /*11f00*/  @!P2 LDG.E.U16 R121, desc[UR16][R88.64] ;  /* 0x000000105879a981 */ /* 0x0000a8000c1e1500 */
[----:B------:R-:W-:Y:S04]  /*11f10*/  STS.U16 [R47+UR5+0x10c80], R92 ;  /* 0x010c805c2f007988 */ /* 0x000fe80008000405 */
[----:B------:R-:W2:Y:S01]  /*11f20*/  LDL.LU R102, [R1+0x494] ;  /* 0x0004940001667983 */ /* 0x000ea20000300800 */
[----:B0-----:R-:W-:-:S03]  /*11f30*/  @!P2 IMAD.MOV.U32 R88, RZ, RZ, R75 ;  /* 0x000000ffff58a224 */ /* 0x001fc600078e004b */
[----:B------:R0:W-:Y:S01]  /*11f40*/  STS.U16 [R47+UR5+0x18c80], R123 ;  /* 0x018c807b2f007988 */ /* 0x0001e20008000405 */
[----:B------:R-:W-:-:S03]  /*11f50*/  @!P2 IMAD.MOV.U32 R75, RZ, RZ, R74 ;  /* 0x000000ffff4ba224 */ /* 0x000fc600078e004a */
[----:B0-----:R-:W2:Y:S01]  /*11f60*/  LDL.LU R123, [R1+0x85c] ;  /* 0x00085c00017b7983 */ /* 0x001ea20000300800 */
[----:B------:R-:W-:-:S03]  /*11f70*/  @!P2 IMAD.MOV.U32 R74, RZ, RZ, R60 ;  /* 0x000000ffff4aa224 */ /* 0x000fc600078e003c */
[----:B------:R-:W2:Y:S01]  /*11f80*/  LDL.LU R86, [R1+0x458] ;  /* 0x0004580001567983 */ /* 0x000ea20000300800 */
[----:B------:R-:W-:-:S03]  /*11f90*/  PRMT R124, RZ, 0x7610, R124 ;  /* 0x00007610ff7c7816 */ /* 0x000fc6000000007c */
[----:B------:R0:W-:Y:S04]  /*11fa0*/  STS.U16 [R47+UR5+0x11080], R3 ;  /* 0x011080032f007988 */ /* 0x0001e80008000405 */
[----:B------:R-:W2:Y:S04]  /*11fb0*/  @!P2 LDG.E.U16 R124, desc[UR16][R74.64] ;  /* 0x000000104a7ca981 */ /* 0x000ea8000c1e1500 */
[----:B------:R-:W2:Y:S04]  /*11fc0*/  LDL R75, [R1+0x32c] ;  /* 0x00032c00014b7983 */ /* 0x000ea80000100800 */
[----:B------:R-:W2:Y:S04]  /*11fd0*/  LDL R74, [R1+0x340] ;  /* 0x00034000014a7983 */ /* 0x000ea80000100800 */
[----:B------:R-:W2:Y:S04]  /*11fe0*/  LDL.LU R104, [R1+0x584] ;  /* 0x0005840001687983 */ /* 0x000ea80000300800 */
[----:B------:R-:W2:Y:S04]  /*11ff0*/  LDL.LU R60, [R1+0x580] ;  /* 0x00058000013c7983 */ /* 0x000ea80000300800 */
[----:B0-----:R-:W2:Y:S01]  /*12000*/  LDL.LU R3, [R1+0x858] ;  /* 0x0008580001037983 */ /* 0x001ea20000300800 */
[----:B------:R-:W-:Y:S01]  /*12010*/  PRMT R125, RZ, 0x7610, R125 ;  /* 0x00007610ff7d7816 */ /* 0x000fe2000000007d */
[----:B------:R-:W-:-:S05]  /*12020*/  @!P2 IMAD.MOV.U32 R89, RZ, RZ, R79 ;  /* 0x000000ffff59a224 */ /* 0x000fca00078e004f */
[----:B------:R3:W2:Y:S02]  /*12030*/  @!P2 LDG.E.U16 R125, desc[UR16][R88.64] ;  /* 0x00000010587da981 */ /* 0x0006a4000c1e1500 */
[----:B---3--:R-:W-:Y:S02]  /*12040*/  @!P2 IMAD.MOV.U32 R89, RZ, RZ, R17 ;  /* 0x000000ffff59a224 */ /* 0x008fe400078e0011 */
[----:B------:R-:W3:Y:S01]  /*12050*/  LDL.LU R17, [R1+0x554] ;  /* 0x0005540001117983 */ /* 0x000ee20000300800 */
[----:B----4-:R-:W-:Y:S01]  /*12060*/  @!P2 IMAD.MOV.U32 R88, RZ, RZ, R11 ;  /* 0x000000ffff58a224 */ /* 0x010fe200078e000b */
[----:B------:R-:W-:Y:S02]  /*12070*/  PRMT R118, RZ, 0x7610, R118 ;  /* 0x00007610ff767816 */ /* 0x000fe40000000076 */
[----:B------:R0:W-:Y:S04]  /*12080*/  STS.U16 [R47+UR5+0x19080], R103 ;  /* 0x019080672f007988 */ /* 0x0001e80008000405 */
[----:B------:R-:W4:Y:S01]  /*12090*/  @!P2 LDG.E.U16 R118, desc[UR16][R90.64] ;  /* 0x000000105a76a981 */ /* 0x000f22000c1e1500 */
[----:B--2---:R-:W-:-:S06]  /*120a0*/  PRMT R123, RZ, 0x7610, R123 ;  /* 0x00007610ff7b7816 */ /* 0x004fcc000000007b */
[----:B------:R-:W2:Y:S04]  /*120b0*/  @!P2 LDG.E.U16 R123, desc[UR16][R88.64] ;  /* 0x00000010587ba981 */ /* 0x000ea8000c1e1500 */
[----:B------:R-:W2:Y:S04]  /*120c0*/  LDL.LU R88, [R1+0x550] ;  /* 0x0005500001587983 */ /* 0x000ea80000300800 */
[----:B------:R-:W4:Y:S04]  /*120d0*/  LDL.LU R89, [R1+0x524] ;  /* 0x0005240001597983 */ /* 0x000f280000300800 */
[----:B------:R-:W4:Y:S04]  /*120e0*/  LDL.LU R98, [R1+0x520] ;  /* 0x0005200001627983 */ /* 0x000f280000300800 */
[----:B------:R-:W4:Y:S04]  /*120f0*/  LDL.LU R79, [R1+0x4f4] ;  /* 0x0004f400014f7983 */ /* 0x000f280000300800 */
[----:B------:R-:W4:Y:S04]  /*12100*/  LDL.LU R91, [R1+0x4f0] ;  /* 0x0004f000015b7983 */ /* 0x000f280000300800 */
[----:B------:R-:W4:Y:S01]  /*12110*/  LDL.LU R93, [R1+0x4c4] ;  /* 0x0004c400015d7983 */ /* 0x000f220000300800 */
[----:B------:R-:W-:-:S03]  /*12120*/  PRMT R3, RZ, 0x7610, R3 ;  /* 0x00007610ff037816 */ /* 0x000fc60000000003 */
[----:B------:R-:W4:Y:S04]  /*12130*/  LDL.LU R90, [R1+0x4c0] ;  /* 0x0004c000015a7983 */ /* 0x000f280000300800 */
[----:B------:R-:W4:Y:S04]  /*12140*/  LDL.LU R101, [R1+0x48c] ;  /* 0x00048c0001657983 */ /* 0x000f280000300800 */
[----:B------:R-:W4:Y:S04]  /*12150*/  LDL.LU R11, [R1+0x488] ;  /* 0x00048800010b7983 */ /* 0x000f280000300800 */
[----:B------:R-:W4:Y:S04]  /*12160*/  @!P2 LDG.E.U16 R3, desc[UR16][R74.64] ;  /* 0x000000104a03a981 */ /* 0x000f28000c1e1500 */
[----:B------:R1:W-:Y:S04]  /*12170*/  STS.U16 [R47+UR5+0x11480], R102 ;  /* 0x011480662f007988 */ /* 0x0003e80008000405 */
[----:B------:R0:W-:Y:S04]  /*12180*/  STS.U16 [R47+UR5+0x19480], R105 ;  /* 0x019480692f007988 */ /* 0x0001e80008000405 */
[----:B------:R0:W5:Y:S04]  /*12190*/  LDL.LU.64 R74, [R1+0x850] ;  /* 0x00085000014a7983 */ /* 0x0001680000300a00 */
[----:B------:R-:W4:Y:S04]  /*121a0*/  LDL.LU R92, [R1+0x57c] ;  /* 0x00057c00015c7983 */ /* 0x000f280000300800 */
[----:B0-----:R-:W4:Y:S04]  /*121b0*/  LDL.LU R103, [R1+0x578] ;  /* 0x0005780001677983 */ /* 0x001f280000300800 */
[----:B------:R0:W-:Y:S04]  /*121c0*/  STS.U16 [R47+UR5+0x11880], R10 ;  /* 0x0118800a2f007988 */ /* 0x0001e80008000405 */
[----:B-1----:R-:W4:Y:S04]  /*121d0*/  LDL.LU R102, [R1+0x54c] ;  /* 0x00054c0001667983 */ /* 0x002f280000300800 */
[----:B------:R-:W4:Y:S01]  /*121e0*/  LDL.LU R105, [R1+0x548] ;  /* 0x0005480001697983 */ /* 0x000f220000300800 */
[----:B0-----:R-:W-:-:S03]  /*121f0*/  LOP3.LUT R10, R0, 0x20, RZ, 0x3c, !PT ;  /* 0x00000020000a7812 */ /* 0x001fc600078e3cff */
[----:B------:R0:W-:Y:S04]  /*12200*/  STS.U16 [R47+UR5+0x19880], R86 ;  /* 0x019880562f007988 */ /* 0x0001e80008000405 */
[----:B------:R1:W-:Y:S04]  /*12210*/  STS.U16 [R47+UR5+0x11c80], R87 ;  /* 0x011c80572f007988 */ /* 0x0003e80008000405 */
[----:B------:R1:W-:Y:S04]  /*12220*/  STS.U16 [R47+UR5+0x19c80], R46 ;  /* 0x019c802e2f007988 */ /* 0x0003e80008000405 */
[----:B0-----:R0:W5:Y:S04]  /*12230*/  LDL.LU R86, [R1+0x84c] ;  /* 0x00084c0001567983 */ /* 0x0011680000300800 */
[----:B-1----:R0:W5:Y:S04]  /*12240*/  LDL.LU R87, [R1+0x848] ;  /* 0x0008480001577983 */ /* 0x0021680000300800 */
[----:B------:R-:W4:Y:S04]  /*12250*/  LDL.LU R47, [R1+0x51c] ;  /* 0x00051c00012f7983 */ /* 0x000f280000300800 */
[----:B------:R1:W-:Y:S04]  /*12260*/  STS.U16 [R10+UR5+0x10100], R104 ;  /* 0x010100680a007988 */ /* 0x0003e80008000405 */
[----:B------:R-:W4:Y:S04]  /*12270*/  LDL.LU R46, [R1+0x518] ;  /* 0x00051800012e7983 */ /* 0x000f280000300800 */
[----:B------:R0:W-:Y:S04]  /*12280*/  STS.U16 [R10+UR5+0x18100], R60 ;  /* 0x0181003c0a007988 */ /* 0x0001e80008000405 */
[----:B-1----:R-:W4:Y:S04]  /*12290*/  LDL.LU R104, [R1+0x4ec] ;  /* 0x0004ec0001687983 */ /* 0x002f280000300800 */
[----:B0-----:R-:W4:Y:S04]  /*122a0*/  LDL.LU R60, [R1+0x4e8] ;  /* 0x0004e800013c7983 */ /* 0x001f280000300800 */
[----:B---3--:R0:W-:Y:S04]  /*122b0*/  STS.U16 [R10+UR5+0x10500], R17 ;  /* 0x010500110a007988 */ /* 0x0081e80008000405 */
[----:B0-----:R-:W3:Y:S04]  /*122c0*/  LDL.LU R17, [R1+0x844] ;  /* 0x0008440001117983 */ /* 0x001ee80000300800 */
[----:B--2---:R0:W-:Y:S04]  /*122d0*/  STS.U16 [R10+UR5+0x18500], R88 ;  /* 0x018500580a007988 */ /* 0x0041e80008000405 */
[----:B----4-:R1:W-:Y:S04]  /*122e0*/  STS.U16 [R10+UR5+0x10900], R89 ;  /* 0x010900590a007988 */ /* 0x0103e80008000405 */
[----:B------:R2:W-:Y:S04]  /*122f0*/  STS.U16 [R10+UR5+0x18900], R98 ;  /* 0x018900620a007988 */ /* 0x0005e80008000405 */
[----:B0-----:R0:W5:Y:S04]  /*12300*/  LDL.LU R88, [R1+0x840] ;  /* 0x0008400001587983 */ /* 0x0011680000300800 */
[----:B-1----:R0:W5:Y:S04]  /*12310*/  LDL.LU R89, [R1+0x83c] ;  /* 0x00083c0001597983 */ /* 0x0021680000300800 */
[----:B--2---:R0:W5:Y:S04]  /*12320*/  LDL.LU R98, [R1+0x838] ;  /* 0x0008380001627983 */ /* 0x0041680000300800 */
[----:B------:R1:W-:Y:S04]  /*12330*/  STS.U16 [R10+UR5+0x10d00], R79 ;  /* 0x010d004f0a007988 */ /* 0x0003e80008000405 */
[----:B------:R2:W-:Y:S04]  /*12340*/  STS.U16 [R10+UR5+0x18d00], R91 ;  /* 0x018d005b0a007988 */ /* 0x0005e80008000405 */
[----:B------:R4:W-:Y:S04]  /*12350*/  STS.U16 [R10+UR5+0x11100], R93 ;  /* 0x0111005d0a007988 */ /* 0x0009e80008000405 */
[----:B-1----:R-:W3:Y:S04]  /*12360*/  LDL.LU R79, [R1+0x4bc] ;  /* 0x0004bc00014f7983 */ /* 0x002ee80000300800 */
[----:B--2---:R-:W2:Y:S04]  /*12370*/  LDL.LU R91, [R1+0x4b8] ;  /* 0x0004b800015b7983 */ /* 0x004ea80000300800 */
[----:B----4-:R-:W4:Y:S04]  /*12380*/  LDL.LU R93, [R1+0x834] ;  /* 0x00083400015d7983 */ /* 0x010f280000300800 */
[----:B------:R1:W-:Y:S04]  /*12390*/  STS.U16 [R10+UR5+0x19100], R90 ;  /* 0x0191005a0a007988 */ /* 0x0003e80008000405 */
[----:B------:R0:W-:Y:S04]  /*123a0*/  STS.U16 [R10+UR5+0x11500], R101 ;  /* 0x011500650a007988 */ /* 0x0001e80008000405 */
[----:B-1----:R-:W2:Y:S04]  /*123b0*/  LDL.LU R90, [R1+0x830] ;  /* 0x00083000015a7983 */ /* 0x002ea80000300800 */
[----:B------:R-:W-:Y:S01]  /*123c0*/  STS.U16 [R10+UR5+0x19500], R11 ;  /* 0x0195000b0a007988 */ /* 0x000fe20008000405 */
[----:B0-----:R-:W-:-:S03]  /*123d0*/  LOP3.LUT R101, R0, 0x30, RZ, 0x3c, !PT ;  /* 0x0000003000657812 */ /* 0x001fc600078e3cff */
[----:B---3--:R-:W-:Y:S04]  /*123e0*/  STS.U16 [R10+UR5+0x11900], R17 ;  /* 0x011900110a007988 */ /* 0x008fe80008000405 */
[----:B------:R-:W-:Y:S04]  /*123f0*/  STS.U16 [R10+UR5+0x19900], R61 ;  /* 0x0199003d0a007988 */ /* 0x000fe80008000405 */
[----:B------:R-:W-:Y:S04]  /*12400*/  STS.U16 [R10+UR5+0x11d00], R45 ;  /* 0x011d002d0a007988 */ /* 0x000fe80008000405 */
[----:B------:R0:W-:Y:S04]  /*12410*/  STS.U16 [R10+UR5+0x19d00], R12 ;  /* 0x019d000c0a007988 */ /* 0x0001e80008000405 */
[----:B------:R1:W-:Y:S04]  /*12420*/  STS.U16 [R101+UR5+0x10180], R92 ;  /* 0x0101805c65007988 */ /* 0x0003e80008000405 */
[----:B------:R3:W-:Y:S04]  /*12430*/  STS.U16 [R101+UR5+0x18180], R103 ;  /* 0x0181806765007988 */ /* 0x0007e80008000405 */
[----:B0-----:R-:W4:Y:S04]  /*12440*/  LDL.LU R10, [R1+0x574] ;  /* 0x00057400010a7983 */ /* 0x001f280000300800 */
[----:B------:R-:W4:Y:S04]  /*12450*/  LDL.LU R11, [R1+0x570] ;  /* 0x00057000010b7983 */ /* 0x000f280000300800 */
[----:B------:R0:W-:Y:S04]  /*12460*/  STS.U16 [R101+UR5+0x10580], R102 ;  /* 0x0105806665007988 */ /* 0x0001e80008000405 */
[----:B-1----:R-:W4:Y:S04]  /*12470*/  LDL.LU R92, [R1+0x544] ;  /* 0x00054400015c7983 */ /* 0x002f280000300800 */
[----:B------:R1:W-:Y:S04]  /*12480*/  STS.U16 [R101+UR5+0x18580], R105 ;  /* 0x0185806965007988 */ /* 0x0003e80008000405 */
[----:B---3--:R-:W3:Y:S04]  /*12490*/  LDL.LU R103, [R1+0x540] ;  /* 0x0005400001677983 */ /* 0x008ee80000300800 */
[----:B0-----:R-:W3:Y:S04]  /*124a0*/  LDL.LU R102, [R1+0x514] ;  /* 0x0005140001667983 */ /* 0x001ee80000300800 */
[----:B------:R-:W-:Y:S04]  /*124b0*/  STS.U16 [R101+UR5+0x10980], R47 ;  /* 0x0109802f65007988 */ /* 0x000fe80008000405 */
[----:B-1----:R-:W3:Y:S04]  /*124c0*/  LDL.LU R105, [R1+0x510] ;  /* 0x0005100001697983 */ /* 0x002ee80000300800 */
[----:B------:R-:W-:Y:S04]  /*124d0*/  STS.U16 [R101+UR5+0x18980], R46 ;  /* 0x0189802e65007988 */ /* 0x000fe80008000405 */
[----:B------:R0:W-:Y:S04]  /*124e0*/  STS.U16 [R101+UR5+0x10d80], R104 ;  /* 0x010d806865007988 */ /* 0x0001e80008000405 */
[----:B------:R-:W3:Y:S04]  /*124f0*/  LDL.LU R12, [R1+0x4e4] ;  /* 0x0004e400010c7983 */ /* 0x000ee80000300800 */
[----:B0-----:R-:W3:Y:S04]  /*12500*/  LDL.LU R104, [R1+0x4e0] ;  /* 0x0004e00001687983 */ /* 0x001ee80000300800 */
[----:B------:R-:W3:Y:S04]  /*12510*/  LDL.LU R17, [R1+0x4b4] ;  /* 0x0004b40001117983 */ /* 0x000ee80000300800 */
[----:B------:R-:W3:Y:S04]  /*12520*/  LDL.LU R61, [R1+0x4b0] ;  /* 0x0004b000013d7983 */ /* 0x000ee80000300800 */
[----:B------:R-:W3:Y:S04]  /*12530*/  LDL.LU R45, [R1+0x47c] ;  /* 0x00047c00012d7983 */ /* 0x000ee80000300800 */
[----:B------:R-:W3:Y:S04]  /*12540*/  LDL.LU R47, [R1+0x478] ;  /* 0x00047800012f7983 */ /* 0x000ee80000300800 */
[----:B------:R0:W-:Y:S04]  /*12550*/  STS.U16 [R101+UR5+0x18d80], R60 ;  /* 0x018d803c65007988 */ /* 0x0001e80008000405 */
[----:B------:R1:W-:Y:S04]  /*12560*/  STS.U16 [R101+UR5+0x11180], R79 ;  /* 0x0111804f65007988 */ /* 0x0003e80008000405 */
[----:B--2---:R2:W-:Y:S04]  /*12570*/  STS.U16 [R101+UR5+0x19180], R91 ;  /* 0x0191805b65007988 */ /* 0x0045e80008000405 */
[----:B------:R-:W3:Y:S04]  /*12580*/  LDL.LU R46, [R1+0x56c] ;  /* 0x00056c00012e7983 */ /* 0x000ee80000300800 */
[----:B------:R1:W-:Y:S04]  /*12590*/  STS.U16 [R101+UR5+0x11580], R90 ;  /* 0x0115805a65007988 */ /* 0x0003e80008000405 */
[----:B0-----:R-:W3:Y:S04]  /*125a0*/  LDL.LU R60, [R1+0x568] ;  /* 0x00056800013c7983 */ /* 0x001ee80000300800 */
[----:B----4-:R0:W-:Y:S04]  /*125b0*/  STS.U16 [R101+UR5+0x19580], R93 ;  /* 0x0195805d65007988 */ /* 0x0101e80008000405 */
[----:B-1----:R-:W4:Y:S04]  /*125c0*/  LDL.LU R79, [R1+0x53c] ;  /* 0x00053c00014f7983 */ /* 0x002f280000300800 */
[----:B--2---:R-:W2:Y:S04]  /*125d0*/  LDL.LU R91, [R1+0x538] ;  /* 0x00053800015b7983 */ /* 0x004ea80000300800 */
[----:B------:R1:W-:Y:S04]  /*125e0*/  STS.U16 [R101+UR5+0x11980], R29 ;  /* 0x0119801d65007988 */ /* 0x0003e80008000405 */
[----:B------:R-:W2:Y:S04]  /*125f0*/  LDL.LU R90, [R1+0x50c] ;  /* 0x00050c00015a7983 */ /* 0x000ea80000300800 */
[----:B0-----:R-:W2:Y:S01]  /*12600*/  LDL.LU R93, [R1+0x508] ;  /* 0x00050800015d7983 */ /* 0x001ea20000300800 */
[----:B-1----:R-:W-:-:S03]  /*12610*/  LOP3.LUT R29, R0, 0x40, RZ, 0x3c, !PT ;  /* 0x00000040001d7812 */ /* 0x002fc600078e3cff */
[----:B------:R0:W-:Y:S04]  /*12620*/  STS.U16 [R101+UR5+0x19980], R99 ;  /* 0x0199806365007988 */ /* 0x0001e80008000405 */
[----:B------:R1:W-:Y:S04]  /*12630*/  STS.U16 [R101+UR5+0x11d80], R100 ;  /* 0x011d806465007988 */ /* 0x0003e80008000405 */
[----:B------:R1:W-:Y:S04]  /*12640*/  STS.U16 [R101+UR5+0x19d80], R18 ;  /* 0x019d801265007988 */ /* 0x0003e80008000405 */
[----:B0-----:R0:W5:Y:S04]  /*12650*/  LDL.LU R99, [R1+0x82c] ;  /* 0x00082c0001637983 */ /* 0x0011680000300800 */
[----:B-1----:R0:W5:Y:S04]  /*12660*/  LDL.LU R100, [R1+0x828] ;  /* 0x0008280001647983 */ /* 0x0021680000300800 */
[----:B------:R0:W5:Y:S04]  /*12670*/  LDL.LU R101, [R1+0x824] ;  /* 0x0008240001657983 */ /* 0x0001680000300800 */
[----:B------:R-:W2:Y:S04]  /*12680*/  LDL.LU R18, [R1+0x820] ;  /* 0x0008200001127983 */ /* 0x000ea80000300800 */
[----:B------:R1:W-:Y:S04]  /*12690*/  STS.U16 [R29+UR5+0x10200], R10 ;  /* 0x0102000a1d007988 */ /* 0x0003e80008000405 */
[----:B------:R0:W-:Y:S04]  /*126a0*/  STS.U16 [R29+UR5+0x18200], R11 ;  /* 0x0182000b1d007988 */ /* 0x0001e80008000405 */
[----:B-1----:R1:W5:Y:S04]  /*126b0*/  LDL.LU R10, [R1+0x81c] ;  /* 0x00081c00010a7983 */ /* 0x0023680000300800 */
[----:B0-----:R1:W5:Y:S04]  /*126c0*/  LDL.LU R11, [R1+0x818] ;  /* 0x00081800010b7983 */ /* 0x0013680000300800 */
[----:B------:R0:W-:Y:S04]  /*126d0*/  STS.U16 [R29+UR5+0x10600], R92 ;  /* 0x0106005c1d007988 */ /* 0x0001e80008000405 */
[----:B---3--:R3:W-:Y:S04]  /*126e0*/  STS.U16 [R29+UR5+0x18600], R103 ;  /* 0x018600671d007988 */ /* 0x0087e80008000405 */
[----:B------:R1:W-:Y:S04]  /*126f0*/  STS.U16 [R29+UR5+0x10a00], R102 ;  /* 0x010a00661d007988 */ /* 0x0003e80008000405 */
[----:B0-----:R-:W2:Y:S04]  /*12700*/  LDL.LU R92, [R1+0x4dc] ;  /* 0x0004dc00015c7983 */ /* 0x001ea80000300800 */
[----:B---3--:R-:W3:Y:S04]  /*12710*/  LDL.LU R103, [R1+0x4d8] ;  /* 0x0004d80001677983 */ /* 0x008ee80000300800 */
[----:B------:R0:W-:Y:S04]  /*12720*/  STS.U16 [R29+UR5+0x18a00], R105 ;  /* 0x018a00691d007988 */ /* 0x0001e80008000405 */
[----:B-1----:R-:W3:Y:S04]  /*12730*/  LDL.LU R102, [R1+0x4ac] ;  /* 0x0004ac0001667983 */ /* 0x002ee80000300800 */
[----:B------:R1:W-:Y:S04]  /*12740*/  STS.U16 [R29+UR5+0x10e00], R12 ;  /* 0x010e000c1d007988 */ /* 0x0003e80008000405 */
[----:B0-----:R-:W3:Y:S04]  /*12750*/  LDL.LU R105, [R1+0x4a8] ;  /* 0x0004a80001697983 */ /* 0x001ee80000300800 */
[----:B------:R0:W-:Y:S04]  /*12760*/  STS.U16 [R29+UR5+0x18e00], R104 ;  /* 0x018e00681d007988 */ /* 0x0001e80008000405 */
[----:B-1----:R-:W3:Y:S04]  /*12770*/  LDL.LU R12, [R1+0x814] ;  /* 0x00081400010c7983 */ /* 0x002ee80000300800 */
[----:B------:R-:W-:Y:S04]  /*12780*/  STS.U16 [R29+UR5+0x11200], R17 ;  /* 0x011200111d007988 */ /* 0x000fe80008000405 */
[----:B0-----:R-:W3:Y:S04]  /*12790*/  LDL.LU R104, [R1+0x810] ;  /* 0x0008100001687983 */ /* 0x001ee80000300800 */
[----:B------:R-:W-:Y:S04]  /*127a0*/  STS.U16 [R29+UR5+0x19200], R61 ;  /* 0x0192003d1d007988 */ /* 0x000fe80008000405 */
[----:B------:R-:W-:Y:S04]  /*127b0*/  STS.U16 [R29+UR5+0x11600], R45 ;  /* 0x0116002d1d007988 */ /* 0x000fe80008000405 */
[----:B------:R-:W-:Y:S04]  /*127c0*/  STS.U16 [R29+UR5+0x19600], R47 ;  /* 0x0196002f1d007988 */ /* 0x000fe80008000405 */
[----:B------:R-:W-:Y:S04]  /*127d0*/  STS.U16 [R29+UR5+0x11a00], R44 ;  /* 0x011a002c1d007988 */ /* 0x000fe80008000405 */
[----:B------:R-:W-:Y:S04]  /*127e0*/  STS.U16 [R29+UR5+0x19a00], R31 ;  /* 0x019a001f1d007988 */ /* 0x000fe80008000405 */
[----:B------:R-:W-:Y:S04]  /*127f0*/  STS.U16 [R29+UR5+0x11e00], R30 ;  /* 0x011e001e1d007988 */ /* 0x000fe80008000405 */
[----:B------:R0:W-:Y:S04]  /*12800*/  STS.U16 [R29+UR5+0x19e00], R28 ;  /* 0x019e001c1d007988 */ /* 0x0001e80008000405 */
[----:B0-----:R-:W3:Y:S04]  /*12810*/  LDL.LU R28, [R1+0x564] ;  /* 0x00056400011c7983 */ /* 0x001ee80000300800 */
[----:B------:R-:W3:Y:S04]  /*12820*/  LDL.LU R29, [R1+0x560] ;  /* 0x00056000011d7983 */ /* 0x000ee80000300800 */
[----:B------:R-:W3:Y:S01]  /*12830*/  LDL.LU R61, [R1+0x534] ;  /* 0x00053400013d7983 */ /* 0x000ee20000300800 */
[----:B------:R-:W-:-:S03]  /*12840*/  LOP3.LUT R17, R0, 0x50, RZ, 0x3c, !PT ;  /* 0x0000005000117812 */ /* 0x000fc600078e3cff */
[----:B------:R-:W3:Y:S04]  /*12850*/  LDL.LU R30, [R1+0x530] ;  /* 0x00053000011e7983 */ /* 0x000ee80000300800 */
[----:B------:R-:W3:Y:S04]  /*12860*/  LDL.LU R31, [R1+0x504] ;  /* 0x00050400011f7983 */ /* 0x000ee80000300800 */
[----:B------:R0:W-:Y:S04]  /*12870*/  STS.U16 [R17+UR5+0x10280], R46 ;  /* 0x0102802e11007988 */ /* 0x0001e80008000405 */
[----:B------:R-:W3:Y:S04]  /*12880*/  LDL.LU R44, [R1+0x500] ;  /* 0x00050000012c7983 */ /* 0x000ee80000300800 */
[----:B------:R1:W-:Y:S04]  /*12890*/  STS.U16 [R17+UR5+0x18280], R60 ;  /* 0x0182803c11007988 */ /* 0x0003e80008000405 */
[----:B------:R-:W3:Y:S04]  /*128a0*/  LDL.LU R45, [R1+0x4d4] ;  /* 0x0004d400012d7983 */ /* 0x000ee80000300800 */
[----:B----4-:R4:W-:Y:S04]  /*128b0*/  STS.U16 [R17+UR5+0x10680], R79 ;  /* 0x0106804f11007988 */ /* 0x0109e80008000405 */
[----:B0-----:R-:W3:Y:S04]  /*128c0*/  LDL.LU R46, [R1+0x4d0] ;  /* 0x0004d000012e7983 */ /* 0x001ee80000300800 */
[----:B--2---:R-:W-:Y:S04]  /*128d0*/  STS.U16 [R17+UR5+0x18680], R91 ;  /* 0x0186805b11007988 */ /* 0x004fe80008000405 */
[----:B------:R-:W2:Y:S04]  /*128e0*/  LDL.LU R47, [R1+0x4a4] ;  /* 0x0004a400012f7983 */ /* 0x000ea80000300800 */
[----:B------:R0:W-:Y:S04]  /*128f0*/  STS.U16 [R17+UR5+0x10a80], R90 ;  /* 0x010a805a11007988 */ /* 0x0001e80008000405 */
[----:B-1----:R-:W2:Y:S04]  /*12900*/  LDL.LU R60, [R1+0x4a0] ;  /* 0x0004a000013c7983 */ /* 0x002ea80000300800 */
[----:B------:R-:W-:Y:S04]  /*12910*/  STS.U16 [R17+UR5+0x18a80], R93 ;  /* 0x018a805d11007988 */ /* 0x000fe80008000405 */
[----:B----4-:R-:W4:Y:S04]  /*12920*/  LDL.LU R79, [R1+0x55c] ;  /* 0x00055c00014f7983 */ /* 0x010f280000300800 */
[----:B0-----:R-:W2:Y:S04]  /*12930*/  LDL.LU R90, [R1+0x558] ;  /* 0x00055800015a7983 */ /* 0x001ea80000300800 */
[----:B------:R-:W4:Y:S04]  /*12940*/  LDL.LU R91, [R1+0x52c] ;  /* 0x00052c00015b7983 */ /* 0x000f280000300800 */
[----:B------:R0:W-:Y:S04]  /*12950*/  STS.U16 [R17+UR5+0x10e80], R92 ;  /* 0x010e805c11007988 */ /* 0x0001e80008000405 */
[----:B---3--:R-:W-:Y:S04]  /*12960*/  STS.U16 [R17+UR5+0x18e80], R103 ;  /* 0x018e806711007988 */ /* 0x008fe80008000405 */
[----:B0-----:R-:W3:Y:S04]  /*12970*/  LDL.LU R92, [R1+0x528] ;  /* 0x00052800015c7983 */ /* 0x001ee80000300800 */
[----:B------:R0:W-:Y:S04]  /*12980*/  STS.U16 [R17+UR5+0x11280], R102 ;  /* 0x0112806611007988 */ /* 0x0001e80008000405 */
[----:B------:R-:W3:Y:S04]  /*12990*/  LDL.LU R93, [R1+0x4fc] ;  /* 0x0004fc00015d7983 */ /* 0x000ee80000300800 */
[----:B------:R-:W-:Y:S04]  /*129a0*/  STS.U16 [R17+UR5+0x19280], R105 ;  /* 0x0192806911007988 */ /* 0x000fe80008000405 */
[----:B0-----:R-:W3:Y:S04]  /*129b0*/  LDL.LU R102, [R1+0x4f8] ;  /* 0x0004f80001667983 */ /* 0x001ee80000300800 */
[----:B------:R-:W3:Y:S04]  /*129c0*/  LDL.LU R103, [R1+0x4cc] ;  /* 0x0004cc0001677983 */ /* 0x000ee80000300800 */
[----:B------:R0:W-:Y:S04]  /*129d0*/  STS.U16 [R17+UR5+0x11680], R104 ;  /* 0x0116806811007988 */ /* 0x0001e80008000405 */
[----:B------:R-:W-:Y:S04]  /*129e0*/  STS.U16 [R17+UR5+0x19680], R12 ;  /* 0x0196800c11007988 */ /* 0x000fe80008000405 */
[----:B------:R1:W-:Y:S04]  /*129f0*/  STS.U16 [R17+UR5+0x11a80], R77 ;  /* 0x011a804d11007988 */ /* 0x0003e80008000405 */
[----:B0-----:R-:W3:Y:S04]  /*12a00*/  LDL.LU R104, [R1+0x4c8] ;  /* 0x0004c80001687983 */ /* 0x001ee80000300800 */
[----:B------:R-:W3:Y:S01]  /*12a10*/  LDL.LU R105, [R1+0x49c] ;  /* 0x00049c0001697983 */ /* 0x000ee20000300800 */
[----:B-1----:R-:W-:-:S03]  /*12a20*/  LOP3.LUT R77, R0, 0x60, RZ, 0x3c, !PT ;  /* 0x00000060004d7812 */ /* 0x002fc600078e3cff */
[----:B------:R-:W3:Y:S04]  /*12a30*/  LDL.LU R12, [R1+0x498] ;  /* 0x00049800010c7983 */ /* 0x000ee80000300800 */
[----:B------:R0:W-:Y:S04]  /*12a40*/  STS.U16 [R17+UR5+0x19a80], R13 ;  /* 0x019a800d11007988 */ /* 0x0001e80008000405 */
[----:B------:R1:W-:Y:S04]  /*12a50*/  STS.U16 [R17+UR5+0x11e80], R16 ;  /* 0x011e801011007988 */ /* 0x0003e80008000405 */
[----:B------:R1:W-:Y:S04]  /*12a60*/  STS.U16 [R17+UR5+0x19e80], R62 ;  /* 0x019e803e11007988 */ /* 0x0003e80008000405 */
[----:B0-----:R-:W3:Y:S04]  /*12a70*/  LDL.LU R13, [R1+0x80c] ;  /* 0x00080c00010d7983 */ /* 0x001ee80000300800 */
[----:B-1----:R0:W5:Y:S04]  /*12a80*/  LDL.LU R16, [R1+0x808] ;  /* 0x0008080001107983 */ /* 0x0021680000300800 */
[----:B------:R0:W5:Y:S04]  /*12a90*/  LDL.LU R17, [R1+0x804] ;  /* 0x0008040001117983 */ /* 0x0001680000300800 */
[----:B------:R-:W3:Y:S04]  /*12aa0*/  LDL.LU R62, [R1+0x800] ;  /* 0x00080000013e7983 */ /* 0x000ee80000300800 */
[----:B------:R1:W-:Y:S04]  /*12ab0*/  STS.U16 [R77+UR5+0x10300], R28 ;  /* 0x0103001c4d007988 */ /* 0x0003e80008000405 */
[----:B------:R0:W-:Y:S04]  /*12ac0*/  STS.U16 [R77+UR5+0x18300], R29 ;  /* 0x0183001d4d007988 */ /* 0x0001e80008000405 */
[----:B------:R0:W-:Y:S04]  /*12ad0*/  STS.U16 [R77+UR5+0x10700], R61 ;  /* 0x0107003d4d007988 */ /* 0x0001e80008000405 */
[----:B-1----:R1:W5:Y:S04]  /*12ae0*/  LDL.LU R28, [R1+0x7fc] ;  /* 0x0007fc00011c7983 */ /* 0x0023680000300800 */
[----:B0-----:R1:W5:Y:S04]  /*12af0*/  LDL.LU R29, [R1+0x7f8] ;  /* 0x0007f800011d7983 */ /* 0x0013680000300800 */
[----:B------:R-:W3:Y:S04]  /*12b00*/  LDL.LU R61, [R1+0x7f4] ;  /* 0x0007f400013d7983 */ /* 0x000ee80000300800 */
[----:B------:R0:W-:Y:S04]  /*12b10*/  STS.U16 [R77+UR5+0x18700], R30 ;  /* 0x0187001e4d007988 */ /* 0x0001e80008000405 */
[----:B------:R1:W-:Y:S04]  /*12b20*/  STS.U16 [R77+UR5+0x10b00], R31 ;  /* 0x010b001f4d007988 */ /* 0x0003e80008000405 */
[----:B------:R1:W-:Y:S04]  /*12b30*/  STS.U16 [R77+UR5+0x18b00], R44 ;  /* 0x018b002c4d007988 */ /* 0x0003e80008000405 */
[----:B0-----:R0:W5:Y:S04]  /*12b40*/  LDL.LU R30, [R1+0x7f0] ;  /* 0x0007f000011e7983 */ /* 0x0011680000300800 */
[----:B------:R0:W-:Y:S04]  /*12b50*/  STS.U16 [R77+UR5+0x10f00], R45 ;  /* 0x010f002d4d007988 */ /* 0x0001e80008000405 */
[----:B-1----:R1:W5:Y:S04]  /*12b60*/  LDL.LU R31, [R1+0x7ec] ;  /* 0x0007ec00011f7983 */ /* 0x0023680000300800 */
[----:B------:R0:W-:Y:S04]  /*12b70*/  STS.U16 [R77+UR5+0x18f00], R46 ;  /* 0x018f002e4d007988 */ /* 0x0001e80008000405 */
[----:B------:R1:W5:Y:S04]  /*12b80*/  LDL.LU R44, [R1+0x7e8] ;  /* 0x0007e800012c7983 */ /* 0x0003680000300800 */
[----:B--2---:R2:W-:Y:S04]  /*12b90*/  STS.U16 [R77+UR5+0x11300], R47 ;  /* 0x0113002f4d007988 */ /* 0x0045e80008000405 */
[----:B0-----:R1:W5:Y:S04]  /*12ba0*/  LDL.LU R45, [R1+0x7e4] ;  /* 0x0007e400012d7983 */ /* 0x0013680000300800 */
[----:B------:R0:W-:Y:S04]  /*12bb0*/  STS.U16 [R77+UR5+0x19300], R60 ;  /* 0x0193003c4d007988 */ /* 0x0001e80008000405 */
[----:B------:R1:W5:Y:S04]  /*12bc0*/  LDL.LU R46, [R1+0x7e0] ;  /* 0x0007e000012e7983 */ /* 0x0003680000300800 */
[----:B--2---:R1:W5:Y:S04]  /*12bd0*/  LDL.LU R47, [R1+0x7dc] ;  /* 0x0007dc00012f7983 */ /* 0x0043680000300800 */
[----:B0-----:R1:W5:Y:S04]  /*12be0*/  LDL.LU R60, [R1+0x7d8] ;  /* 0x0007d800013c7983 */ /* 0x0013680000300800 */
[----:B---3--:R0:W-:Y:S04]  /*12bf0*/  STS.U16 [R77+UR5+0x11700], R61 ;  /* 0x0117003d4d007988 */ /* 0x0081e80008000405 */
[----:B------:R2:W-:Y:S04]  /*12c00*/  STS.U16 [R77+UR5+0x19700], R62 ;  /* 0x0197003e4d007988 */ /* 0x0005e80008000405 */
[----:B------:R3:W-:Y:S04]  /*12c10*/  STS.U16 [R77+UR5+0x11b00], R34 ;  /* 0x011b00224d007988 */ /* 0x0007e80008000405 */
[----:B0-----:R1:W5:Y:S04]  /*12c20*/  LDL.LU R61, [R1+0x7d4] ;  /* 0x0007d400013d7983 */ /* 0x0013680000300800 */
[----:B--2---:R1:W5:Y:S01]  /*12c30*/  LDL.LU R62, [R1+0x7d0] ;  /* 0x0007d000013e7983 */ /* 0x0043620000300800 */
[----:B---3--:R-:W-:-:S03]  /*12c40*/  LOP3.LUT R34, R0, 0x70, RZ, 0x3c, !PT ;  /* 0x0000007000227812 */ /* 0x008fc600078e3cff */
[----:B------:R0:W-:Y:S04]  /*12c50*/  STS.U16 [R77+UR5+0x19b00], R63 ;  /* 0x019b003f4d007988 */ /* 0x0001e80008000405 */
[----:B------:R2:W-:Y:S04]  /*12c60*/  STS.U16 [R77+UR5+0x11f00], R76 ;  /* 0x011f004c4d007988 */ /* 0x0005e80008000405 */
[----:B------:R3:W-:Y:S04]  /*12c70*/  STS.U16 [R77+UR5+0x19f00], R78 ;  /* 0x019f004e4d007988 */ /* 0x0007e80008000405 */
[----:B0-----:R1:W5:Y:S04]  /*12c80*/  LDL.LU R63, [R1+0x7cc] ;  /* 0x0007cc00013f7983 */ /* 0x0013680000300800 */
[----:B--2---:R1:W5:Y:S04]  /*12c90*/  LDL.LU R76, [R1+0x7c8] ;  /* 0x0007c800014c7983 */ /* 0x0043680000300800 */
[----:B---3--:R1:W5:Y:S04]  /*12ca0*/  LDL.LU R77, [R1+0x7c4] ;  /* 0x0007c400014d7983 */ /* 0x0083680000300800 */
[----:B------:R1:W5:Y:S04]  /*12cb0*/  LDL.LU R78, [R1+0x7c0] ;  /* 0x0007c000014e7983 */ /* 0x0003680000300800 */
[----:B----4-:R0:W-:Y:S04]  /*12cc0*/  STS.U16 [R34+UR5+0x10380], R79 ;  /* 0x0103804f22007988 */ /* 0x0101e80008000405 */
[----:B------:R2:W-:Y:S04]  /*12cd0*/  STS.U16 [R34+UR5+0x18380], R90 ;  /* 0x0183805a22007988 */ /* 0x0005e80008000405 */
[----:B------:R3:W-:Y:S04]  /*12ce0*/  STS.U16 [R34+UR5+0x10780], R91 ;  /* 0x0107805b22007988 */ /* 0x0007e80008000405 */
[----:B0-----:R1:W5:Y:S04]  /*12cf0*/  LDL.LU R79, [R1+0x7bc] ;  /* 0x0007bc00014f7983 */ /* 0x0013680000300800 */
[----:B--2---:R1:W5:Y:S04]  /*12d00*/  LDL.LU R90, [R1+0x7b8] ;  /* 0x0007b800015a7983 */ /* 0x0043680000300800 */
[----:B---3--:R1:W5:Y:S04]  /*12d10*/  LDL.LU R91, [R1+0x7b4] ;  /* 0x0007b400015b7983 */ /* 0x0083680000300800 */
[----:B------:R0:W-:Y:S04]  /*12d20*/  STS.U16 [R34+UR5+0x18780], R92 ;  /* 0x0187805c22007988 */ /* 0x0001e80008000405 */
        /* <DEDUP_REMOVED lines=24> */
[----:B0-----:R1:W5:Y:S04]  /*12eb0*/  LDL.LU R34, [R1+0x780] ;  /* 0x0007800001227983 */ /* 0x0013680000300800 */
[----:B------:R-:W2:Y:S04]  /*12ec0*/  LDL.LU R2, [R1+0x77c] ;  /* 0x00077c0001027983 */ /* 0x000ea80000300800 */
[----:B--2---:R0:W-:Y:S04]  /*12ed0*/  STS.U16 [R2+UR5+0x24000], R35 ;  /* 0x0240002302007988 */ /* 0x0041e80008000405 */
        /* <DEDUP_REMOVED lines=20> */
[----:B0-----:R1:W5:Y:S01]  /*13020*/  LDL.LU R80, [R1+0x754] ;  /* 0x0007540001507983 */ /* 0x0013620000300800 */
[----:B--2---:R-:W-:-:S03]  /*13030*/  LOP3.LUT R122, R2, 0x40, RZ, 0x3c, !PT ;  /* 0x00000040027a7812 */ /* 0x004fc600078e3cff */
[----:B------:R0:W-:Y:S04]  /*13040*/  STS.U16 [R2+UR5+0x26c00], R106 ;  /* 0x026c006a02007988 */ /* 0x0001e80008000405 */
[----:B---3--:R1:W5:Y:S04]  /*13050*/  LDL.LU R81, [R1+0x750] ;  /* 0x0007500001517983 */ /* 0x0083680000300800 */
[----:B------:R2:W-:Y:S04]  /*13060*/  STS.U16 [R2+UR5+0x27400], R107 ;  /* 0x0274006b02007988 */ /* 0x0005e80008000405 */
[----:B0-----:R1:W5:Y:S04]  /*13070*/  LDL.LU R106, [R1+0x74c] ;  /* 0x00074c00016a7983 */ /* 0x0013680000300800 */
[----:B------:R0:W-:Y:S04]  /*13080*/  STS.U16 [R2+UR5+0x27800], R108 ;  /* 0x0278006c02007988 */ /* 0x0001e80008000405 */
[----:B--2---:R1:W5:Y:S04]  /*13090*/  LDL.LU R107, [R1+0x748] ;  /* 0x00074800016b7983 */ /* 0x0043680000300800 */
        /* <DEDUP_REMOVED lines=33> */
[----:B0-----:R1:W5:Y:S01]  /*132b0*/  LDL.LU R123, [R1+0x704] ;  /* 0x00070400017b7983 */ /* 0x0013620000300800 */
[----:B------:R0:W-:Y:S06]  /*132c0*/  MEMBAR.ALL.CTA ;  /* 0x0000000000007992 */ /* 0x0001ec0000008000 */
[----:B0-----:R-:W0:Y:S04]  /*132d0*/  FENCE.VIEW.ASYNC.S ;  /* 0x00000000000073c6 */ /* 0x001e280000000000 */
[----:B--2---:R1:W5:Y:S04]  /*132e0*/  LDL.LU R122, [R1+0x700] ;  /* 0x00070000017a7983 */ /* 0x0043680000300800 */
[----:B------:R1:W5:Y:S01]  /*132f0*/  LDL.LU R3, [R1+0x6fc] ;  /* 0x0006fc0001037983 */ /* 0x0003620000300800 */
[----:B------:R-:W-:-:S04]  /*13300*/  ULEA UR8, UR11, UR5, 0x3 ;  /* 0x000000050b087291 */ /* 0x000fc8000f8e18ff */
[----:B------:R-:W-:Y:S01]  /*13310*/  UIADD3 UR8, UPT, UPT, UR8, 0x28000, URZ ;  /* 0x0002800008087890 */ /* 0x000fe2000fffe0ff */
[----:B0-----:R-:W-:Y:S06]  /*13320*/  BAR.SYNC.DEFER_BLOCKING 0x0 ;  /* 0x0000000000007b1d */ /* 0x001fec0000010000 */
[----:B------:R-:W-:Y:S05]  /*13330*/  @P0 BRA `(.L_x_9) ;  /* 0x0000000000dc0947 */ /* 0x000fea0003800000 */
[----:B------:R-:W-:Y:S02]  /*13340*/  UIADD3 UR4, UPT, UPT, UR6, 0x80, URZ ;  /* 0x0000008006047890 */ /* 0x000fe4000fffe0ff */
[----:B------:R-:W-:Y:S02]  /*13350*/  UIADD3 UR10, UPT, UPT, UR6, 0x80, URZ ;  /* 0x00000080060a7890 */ /* 0x000fe4000fffe0ff */
[----:B------:R-:W-:Y:S01]  /*13360*/  UIADD3 UR15, UPT, UPT, UR6, 0x80, URZ ;  /* 0x00000080060f7890 */ /* 0x000fe2000fffe0ff */
[----:B------:R-:W-:Y:S01]  /*13370*/  UMOV UR64, 0x0 ;  /* 0x0000000000407882 */ /* 0x000fe20000000000 */
[----:B------:R-:W-:Y:S01]  /*13380*/  UMOV UR65, 0x8208490 ;  /* 0x0820849000417882 */ /* 0x000fe20000000000 */
[----:B------:R-:W-:Y:S01]  /*13390*/  UMOV UR66, UR14 ;  /* 0x0000000e00427c82 */ /* 0x000fe20008000000 */
[----:B------:R-:W-:Y:S01]  /*133a0*/  UMOV UR67, 0x40004040 ;  /* 0x4000404000437882 */ /* 0x000fe20000000000 */
[----:B------:R-:W-:Y:S01]  /*133b0*/  UMOV UR76, 0x0 ;  /* 0x00000000004c7882 */ /* 0x000fe20000000000 */
[----:B------:R-:W-:Y:S01]  /*133c0*/  UMOV UR77, 0x8208490 ;  /* 0x08208490004d7882 */ /* 0x000fe20000000000 */
[----:B------:R-:W-:-:S02]  /*133d0*/  UIADD3 UR72, UPT, UPT, UR6, 0x80, URZ ;  /* 0x0000008006487890 */ /* 0x000fc4000fffe0ff */
[----:B------:R-:W-:Y:S01]  /*133e0*/  UTCHMMA gdesc[UR66], gdesc[UR52], tmem[UR6], tmem[UR64], idesc[UR65], UPT ;  /* 0x00ff4034420075ea */ /* 0x000fe2000b800006 */
[----:B------:R-:W-:Y:S01]  /*133f0*/  UMOV UR68, 0x0 ;  /* 0x0000000000447882 */ /* 0x000fe20000000000 */
[----:B------:R-:W-:Y:S01]  /*13400*/  UMOV UR69, 0x8208490 ;  /* 0x0820849000457882 */ /* 0x000fe20000000000 */
[----:B------:R-:W-:Y:S02]  /*13410*/  UIADD3 UR73, UPT, UPT, UR6, 0x100, URZ ;  /* 0x0000010006497890 */ /* 0x000fe4000fffe0ff */
[----:B------:R0:W-:Y:S01]  /*13420*/  UTCHMMA gdesc[UR12], gdesc[UR18], tmem[UR6], tmem[UR76], idesc[UR77], UPT ;  /* 0x00ff4c120c0075ea */ /* 0x0001e2000b800006 */
[----:B------:R-:W-:Y:S01]  /*13430*/  UMOV UR70, 0x0 ;  /* 0x0000000000467882 */ /* 0x000fe20000000000 */
[----:B------:R-:W-:Y:S01]  /*13440*/  UMOV UR71, 0x8208490 ;  /* 0x0820849000477882 */ /* 0x000fe20000000000 */
[----:B------:R-:W-:Y:S02]  /*13450*/  UIADD3 UR74, UPT, UPT, UR6, 0x100, URZ ;  /* 0x00000100064a7890 */ /* 0x000fe4000fffe0ff */
[----:B------:R-:W-:Y:S01]  /*13460*/  UTCHMMA gdesc[UR20], gdesc[UR22], tmem[UR6], tmem[UR68], idesc[UR69], UPT ;  /* 0x00ff4416140075ea */ /* 0x000fe2000b800006 */
[----:B------:R-:W-:Y:S01]  /*13470*/  UMOV UR54, 0x0 ;  /* 0x0000000000367882 */ /* 0x000fe20000000000 */
[----:B------:R-:W-:Y:S01]  /*13480*/  UMOV UR55, 0x8208490 ;  /* 0x0820849000377882 */ /* 0x000fe20000000000 */
[----:B------:R-:W-:-:S02]  /*13490*/  UIADD3 UR75, UPT, UPT, UR6, 0x100, URZ ;  /* 0x00000100064b7890 */ /* 0x000fc4000fffe0ff */
[----:B------:R-:W-:Y:S01]  /*134a0*/  UTCHMMA gdesc[UR24], gdesc[UR26], tmem[UR6], tmem[UR70], idesc[UR71], UPT ;  /* 0x00ff461a180075ea */ /* 0x000fe2000b800006 */
[----:B------:R-:W-:Y:S01]  /*134b0*/  UMOV UR56, 0x0 ;  /* 0x0000000000387882 */ /* 0x000fe20000000000 */
[----:B------:R-:W-:Y:S01]  /*134c0*/  UMOV UR57, 0x8208490 ;  /* 0x0820849000397882 */ /* 0x000fe20000000000 */
[----:B0-----:R-:W-:Y:S01]  /*134d0*/  UIADD3 UR76, UPT, UPT, UR6, 0x100, URZ ;  /* 0x00000100064c7890 */ /* 0x001fe2000fffe0ff */
[----:B------:R0:W-:Y:S01]  /*134e0*/  UTCHMMA gdesc[UR28], gdesc[UR52], tmem[UR4], tmem[UR54], idesc[UR55], UPT ;  /* 0x00ff36341c0075ea */ /* 0x0001e2000b800004 */
[----:B------:R-:W-:Y:S01]  /*134f0*/  UMOV UR58, 0x0 ;  /* 0x00000000003a7882 */ /* 0x000fe20000000000 */
[----:B------:R-:W-:Y:S01]  /*13500*/  UMOV UR59, 0x8208490 ;  /* 0x08208490003b7882 */ /* 0x000fe20000000000 */
[----:B------:R-:W-:Y:S01]  /*13510*/  UIADD3 UR77, UPT, UPT, UR6, 0x180, URZ ;  /* 0x00000180064d7890 */ /* 0x000fe2000fffe0ff */
[----:B------:R2:W-:Y:S01]  /*13520*/  UTCHMMA gdesc[UR30], gdesc[UR18], tmem[UR10], tmem[UR56], idesc[UR57], UPT ;  /* 0x00ff38121e0075ea */ /* 0x0005e2000b80000a */
[----:B------:R-:W-:Y:S01]  /*13530*/  UMOV UR60, 0x0 ;  /* 0x00000000003c7882 */ /* 0x000fe20000000000 */
[----:B------:R-:W-:Y:S01]  /*13540*/  UMOV UR61, 0x8208490 ;  /* 0x08208490003d7882 */ /* 0x000fe20000000000 */
[----:B------:R3:W-:Y:S01]  /*13550*/  UTCHMMA gdesc[UR32], gdesc[UR22], tmem[UR15], tmem[UR58], idesc[UR59], UPT ;  /* 0x00ff3a16200075ea */ /* 0x0007e2000b80000f */
[----:B------:R-:W-:Y:S01]  /*13560*/  UMOV UR62, 0x0 ;  /* 0x00000000003e7882 */ /* 0x000fe20000000000 */
[----:B------:R-:W-:Y:S01]  /*13570*/  UMOV UR63, 0x8208490 ;  /* 0x08208490003f7882 */ /* 0x000fe20000000000 */
[----:B0-----:R-:W-:Y:S01]  /*13580*/  UIADD3 UR4, UPT, UPT, UR6, 0x180, URZ ;  /* 0x0000018006047890 */ /* 0x001fe2000fffe0ff */
[----:B------:R0:W-:Y:S01]  /*13590*/  UTCHMMA gdesc[UR34], gdesc[UR26], tmem[UR72], tmem[UR60], idesc[UR61], UPT ;  /* 0x00ff3c1a220075ea */ /* 0x0001e2000b800048 */
[----:B------:R-:W-:Y:S01]  /*135a0*/  UMOV UR66, 0x0 ;  /* 0x0000000000427882 */ /* 0x000fe20000000000 */
[----:B------:R-:W-:Y:S01]  /*135b0*/  UMOV UR67, 0x8208490 ;  /* 0x0820849000437882 */ /* 0x000fe20000000000 */
[----:B--2---:R-:W-:Y:S01]  /*135c0*/  UIADD3 UR10, UPT, UPT, UR6, 0x180, URZ ;  /* 0x00000180060a7890 */ /* 0x004fe2000fffe0ff */
[----:B------:R2:W-:Y:S01]  /*135d0*/  UTCHMMA gdesc[UR36], gdesc[UR52], tmem[UR73], tmem[UR62], idesc[UR63], UPT ;  /* 0x00ff3e34240075ea */ /* 0x0005e2000b800049 */
[----:B------:R2:W-:Y:S01]  /*135e0*/  UTCHMMA gdesc[UR38], gdesc[UR18], tmem[UR74], tmem[UR64], idesc[UR65], UPT ;  /* 0x00ff4012260075ea */ /* 0x0005e2000b80004a */
[----:B---3--:R-:W-:Y:S01]  /*135f0*/  UIADD3 UR15, UPT, UPT, UR6, 0x180, URZ ;  /* 0x00000180060f7890 */ /* 0x008fe2000fffe0ff */
[----:B------:R2:W-:Y:S01]  /*13600*/  UTCHMMA gdesc[UR40], gdesc[UR22], tmem[UR75], tmem[UR66], idesc[UR67], UPT ;  /* 0x00ff4216280075ea */ /* 0x0005e2000b80004b */
[----:B------:R2:W-:Y:S01]  /*13610*/  UTCHMMA gdesc[UR42], gdesc[UR26], tmem[UR76], tmem[UR68], idesc[UR69], UPT ;  /* 0x00ff441a2a0075ea */ /* 0x0005e2000b80004c */
[----:B------:R2:W-:Y:S01]  /*13620*/  UTCHMMA gdesc[UR44], gdesc[UR52], tmem[UR77], tmem[UR70], idesc[UR71], UPT ;  /* 0x00ff46342c0075ea */ /* 0x0005e2000b80004d */
[----:B0-----:R-:W-:Y:S01]  /*13630*/  UMOV UR60, UR8 ;  /* 0x00000008003c7c82 */ /* 0x001fe20008000000 */
[----:B------:R-:W-:Y:S01]  /*13640*/  UMOV UR61, URZ ;  /* 0x000000ff003d7c82 */ /* 0x000fe20008000000 */
[----:B------:R2:W-:Y:S01]  /*13650*/  UTCHMMA gdesc[UR46], gdesc[UR18], tmem[UR4], tmem[UR54], idesc[UR55], UPT ;  /* 0x00ff36122e0075ea */ /* 0x0005e2000b800004 */
[----:B------:R-:W-:Y:S01]  /*13660*/  UMOV UR60, UR60 ;  /* 0x0000003c003c7c82 */ /* 0x000fe20008000000 */
[----:B------:R2:W-:Y:S01]  /*13670*/  UTCHMMA gdesc[UR48], gdesc[UR22], tmem[UR10], tmem[UR56], idesc[UR57], UPT ;  /* 0x00ff3816300075ea */ /* 0x0005e2000b80000a */
[----:B------:R2:W-:Y:S01]  /*13680*/  UTCHMMA gdesc[UR50], gdesc[UR26], tmem[UR15], tmem[UR58], idesc[UR59], UPT ;  /* 0x00ff3a1a320075ea */ /* 0x0005e2000b80000f */
[----:B------:R2:W-:Y:S01]  /*13690*/  UTCBAR [UR60], URZ ;  /* 0x000000ff3c0073e9 */ /* 0x0005e200080000ff */
[----:B------:R-:W-:Y:S01]  /*136a0*/  NOP ;  /* 0x0000000000007918 */ /* 0x000fe20000000000 */
.L_x_9:
[----:B------:R0:W-:Y:S04]  /*136b0*/  STL [R1+0x700], R2 ;  /* 0x0007000201007387 */ /* 0x0001e80000100800 */
[----:B0-----:R-:W3:Y:S04]  /*136c0*/  LDL R2, [R1+0x6d8] ;  /* 0x0006d80001027983 */ /* 0x001ee80000100800 */
[----:B------:R0:W-:Y:S04]  /*136d0*/  STL [R1+0x6fc], R0 ;  /* 0x0006fc0001007387 */ /* 0x0001e80000100800 */
[----:B0-----:R-:W3:Y:S01]  /*136e0*/  LDL R0, [R1+0x234] ;  /* 0x0002340001007983 */ /* 0x001ee20000100800 */
[----:B------:R-:W-:-:S04]  /*136f0*/  UIADD3 UR11, UPT, UPT, UR11, 0x1, URZ ;  /* 0x000000010b0b7890 */ /* 0x000fc8000fffe0ff */
[----:B------:R-:W-:-:S04]  /*13700*/  UISETP.GT.AND UP1, UPT, UR11, 0x1, UPT ;  /* 0x000000010b00788c */ /* 0x000fc8000bf24270 */
[----:B--2---:R-:W-:Y:S02]  /*13710*/  USEL UR4, URZ, 0x1, !UP1 ;  /* 0x00000001ff047887 */ /* 0x004fe4000c800000 */
[----:B------:R-:W-:Y:S01]  /*13720*/  USEL UR11, UR11, URZ, !UP1 ;  /* 0x000000ff0b0b7287 */ /* 0x000fe2000c800000 */
[----:B---3--:R-:W-:Y:S02]  /*13730*/  ISETP.NE.U32.AND P2, PT, R0, R2, PT ;  /* 0x000000020000720c */ /* 0x008fe40003f45070 */
[----:B------:R2:W5:Y:S04]  /*13740*/  LDL.LU R2, [R1+0x700] ;  /* 0x0007000001027983 */ /* 0x0005680000300800 */
[----:B------:R2:W5:Y:S01]  /*13750*/  LDL.LU R0, [R1+0x6fc] ;  /* 0x0006fc0001007983 */ /* 0x0005620000300800 */
[----:B------:R-:W-:-:S03]  /*13760*/  ULOP3.LUT UR10, UR9, UR4, URZ, 0x3c, !UPT ;  /* 0x00000004090a7292 */ /* 0x000fc6000f8e3cff */
[----:B------:R-:W-:-:S04]  /*13770*/  UMOV UR4, UR9 ;  /* 0x0000000900047c82 */ /* 0x000fc80008000000 */
[----:B------:R-:W-:Y:S01]  /*13780*/  UMOV UR9, UR10 ;  /* 0x0000000a00097c82 */ /* 0x000fe20008000000 */
[----:B--2---:R-:W-:Y:S05]  /*13790*/  @P2 BRA `(.L_x_10) ;  /* 0xffffff5800e42947 */ /* 0x004fea000383ffff */
.L_x_7:
[----:B-----5:R-:W2:Y:S01]  /*137a0*/  LDL.LU R125, [R1+0x6f8] ;  /* 0x0006f800017d7983 */ /* 0x020ea20000300800 */
[----:B------:R-:W3:Y:S01]  /*137b0*/  LDCU.128 UR12, c[0x0][0x390] ;  /* 0x00007200ff0c77ac */ /* 0x000ee20008000c00 */
[----:B--2---:R-:W-:-:S13]  /*137c0*/  ISETP.GE.AND P0, PT, R125, 0x40, PT ;  /* 0x000000407d00780c */ /* 0x004fda0003f06270 */
[----:B---3--:R-:W-:Y:S05]  /*137d0*/  @!P0 BRA `(.L_x_11) ;  /* 0x0000000000108947 */ /* 0x008fea0003800000 */
[----:B------:R-:W-:-:S06]  /*137e0*/  USHF.L.U32 UR4, UR4, 0x1f, URZ ;  /* 0x0000001f04047899 */ /* 0x000fcc00080006ff */
[----:B------:R-:W-:-:S04]  /*137f0*/  IMAD.U32 R0, RZ, RZ, UR4 ;  /* 0x00000004ff007e24 */ /* 0x000fc8000f8e00ff */
[----:B------:R-:W2:Y:S02]  /*13800*/  SYNCS.PHASECHK.TRANS64.TRYWAIT P0, [UR8], R0 ;  /* 0x00000000ff0075a7 */ /* 0x000ea40008001108 */
[----:B--2---:R-:W-:Y:S05]  /*13810*/  @!P0 BRA `(.L_x_12) ;  /* 0x0000008c00608947 */ /* 0x004fea0003800000 */
.L_x_11:
[----:B------:R-:W-:Y:S01]  /*13820*/  BAR.SYNC.DEFER_BLOCKING 0x0 ;  /* 0x0000000000007b1d */ /* 0x000fe20000010000 */
[C---:B------:R-:W-:Y:S02]  /*13830*/  VIADD R2, R124.reuse, 0x1 ;  /* 0x000000017c027836 */ /* 0x040fe40000000000 */
[C---:B------:R-:W-:Y:S02]  /*13840*/  VIADD R0, R124.reuse, 0x2 ;  /* 0x000000027c007836 */ /* 0x040fe40000000000 */
[----:B------:R-:W-:Y:S01]  /*13850*/  VIADD R69, R124, 0x4 ;  /* 0x000000047c457836 */ /* 0x000fe20000000000 */
[----:B------:R-:W-:Y:S01]  /*13860*/  ISETP.GE.AND P6, PT, R2, UR15, PT ;  /* 0x0000000f02007c0c */ /* 0x000fe2000bfc6270 */
[----:B------:R-:W-:Y:S01]  /*13870*/  VIADD R70, R124, 0x3 ;  /* 0x000000037c467836 */ /* 0x000fe20000000000 */
[----:B------:R-:W2:Y:S01]  /*13880*/  S2R R3, SR_TID.X ;  /* 0x0000000000037919 */ /* 0x000ea20000002100 */
[----:B------:R-:W-:Y:S01]  /*13890*/  ISETP.GE.AND P5, PT, R0, UR15, PT ;  /* 0x0000000f00007c0c */ /* 0x000fe2000bfa6270 */
[----:B------:R-:W-:Y:S01]  /*138a0*/  VIADD R68, R124, 0x5 ;  /* 0x000000057c447836 */ /* 0x000fe20000000000 */
[----:B------:R-:W-:Y:S01]  /*138b0*/  ISETP.GE.AND P0, PT, R69, UR15, PT ;  /* 0x0000000f45007c0c */ /* 0x000fe2000bf06270 */
[----:B------:R-:W-:Y:S01]  /*138c0*/  STL [R1+0x710], R125 ;  /* 0x0007107d01007387 */ /* 0x000fe20000100800 */
[----:B------:R-:W-:Y:S01]  /*138d0*/  ISETP.GE.AND P3, PT, R70, UR15, PT ;  /* 0x0000000f46007c0c */ /* 0x000fe2000bf66270 */
[----:B------:R-:W3:Y:S01]  /*138e0*/  LDCU.64 UR38, c[0x0][0x398] ;  /* 0x00007300ff2677ac */ /* 0x000ee20008000a00 */
[----:B------:R-:W-:Y:S01]  /*138f0*/  ISETP.GE.AND P2, PT, R68, UR15, PT ;  /* 0x0000000f44007c0c */ /* 0x000fe2000bf46270 */
[----:B------:R-:W-:Y:S01]  /*13900*/  STL [R1+0x738], R124 ;  /* 0x0007387c01007387 */ /* 0x000fe20000100800 */
[----:B------:R-:W4:Y:S01]  /*13910*/  LDCU.64 UR8, c[0x0][0x398] ;  /* 0x00007300ff0877ac */ /* 0x000f220008000a00 */
[----:B------:R-:W5:Y:S01]  /*13920*/  LDCU.64 UR10, c[0x0][0x398] ;  /* 0x00007300ff0a77ac */ /* 0x000f620008000a00 */
[----:B------:R-:W0:Y:S02]  /*13930*/  @!P1 SYNCS.CCTL.IV [UR5+0x28000] ;  /* 0x02800000ff0099b1 */ /* 0x000e240008000005 */
[----:B0-----:R-:W-:Y:S06]  /*13940*/  BAR.SYNC.DEFER_BLOCKING 0x0 ;  /* 0x0000000000007b1d */ /* 0x001fec0000010000 */
[----:B------:R-:W0:Y:S01]  /*13950*/  LDCU.64 UR22, c[0x0][0x398] ;  /* 0x00007300ff1677ac */ /* 0x000e220008000a00 */
[----:B------:R-:W1:Y:S01]  /*13960*/  LDTM.x64 R4, tmem[UR7] ;  /* 0x00000007000479ee */ /* 0x000e620008340000 */
[----:B------:R-:W0:Y:S01]  /*13970*/  LDCU.64 UR18, c[0x0][0x398] ;  /* 0x00007300ff1277ac */ /* 0x000e220008000a00 */
[----:B------:R-:W0:Y:S01]  /*13980*/  LDCU.64 UR24, c[0x0][0x398] ;  /* 0x00007300ff1877ac */ /* 0x000e220008000a00 */
[----:B--2---:R-:W-:-:S02]  /*13990*/  IMAD.SHL.U32 R0, R3, 0x10, RZ ;  /* 0x0000001003007824 */ /* 0x004fc400078e00ff */
[----:B------:R-:W-:Y:S01]  /*139a0*/  IMAD.SHL.U32 R2, R3, 0x20, RZ ;  /* 0x0000002003027824 */ /* 0x000fe200078e00ff */
[----:B------:R-:W2:Y:S02]  /*139b0*/  LDCU.64 UR26, c[0x0][0x398] ;  /* 0x00007300ff1a77ac */ /* 0x000ea40008000a00 */
[----:B------:R-:W-:Y:S02]  /*139c0*/  LOP3.LUT R0, R0, 0x7f0, RZ, 0xc0, !PT ;  /* 0x000007f000007812 */ /* 0x000fe400078ec0ff */
[----:B------:R-:W-:Y:S01]  /*139d0*/  LOP3.LUT R3, R2, 0x1000, RZ, 0xc0, !PT ;  /* 0x0000100002037812 */ /* 0x000fe200078ec0ff */
[----:B------:R-:W0:Y:S01]  /*139e0*/  LDCU.64 UR20, c[0x0][0x398] ;  /* 0x00007300ff1477ac */ /* 0x000e220008000a00 */
[----:B------:R-:W0:Y:S02]  /*139f0*/  @!P1 SYNCS.CCTL.IV [UR5+0x28008] ;  /* 0x02800800ff0099b1 */ /* 0x000e240008000005 */
[----:B------:R-:W-:Y:S01]  /*13a00*/  IADD3 R0, PT, PT, R0, UR5, R3 ;  /* 0x0000000500007c10 */ /* 0x000fe2000fffe003 */
[----:B------:R-:W0:Y:S04]  /*13a10*/  LDCU.64 UR28, c[0x0][0x398] ;  /* 0x00007300ff1c77ac */ /* 0x000e280008000a00 */
[----:B------:R2:W-:Y:S01]  /*13a20*/  STL [R1+0x73c], R0 ;  /* 0x00073c0001007387 */ /* 0x0005e20000100800 */
[----:B-1----:R-:W-:Y:S01]  /*13a30*/  F2FP.BF16.F32.PACK_AB R119, R5, R4 ;  /* 0x000000040577723e */ /* 0x002fe200000010ff */
[----:B------:R-:W1:Y:S01]  /*13a40*/  LDCU.64 UR30, c[0x0][0x398] ;  /* 0x00007300ff1e77ac */ /* 0x000e620008000a00 */
[----:B------:R-:W-:-:S02]  /*13a50*/  F2FP.BF16.F32.PACK_AB R118, R7, R6 ;  /* 0x000000060776723e */ /* 0x000fc400000010ff */
[----:B------:R-:W-:Y:S01]  /*13a60*/  F2FP.BF16.F32.PACK_AB R117, R9, R8 ;  /* 0x000000080975723e */ /* 0x000fe200000010ff */
[----:B------:R3:W-:Y:S01]  /*13a70*/  STL [R1+0x744], R119 ;  /* 0x0007447701007387 */ /* 0x0007e20000100800 */
[----:B------:R-:W-:Y:S01]  /*13a80*/  F2FP.BF16.F32.PACK_AB R116, R11, R10 ;  /* 0x0000000a0b74723e */ /* 0x000fe200000010ff */
[----:B------:R-:W0:Y:S01]  /*13a90*/  LDCU UR42, c[0x0][0x398] ;  /* 0x00007300ff2a77ac */ /* 0x000e220008000800 */
[----:B------:R-:W-:Y:S01]  /*13aa0*/  F2FP.BF16.F32.PACK_AB R12, R13, R12 ;  /* 0x0000000c0d0c723e */ /* 0x000fe200000010ff */
[----:B------:R1:W-:Y:S01]  /*13ab0*/  STL [R1+0x740], R118 ;  /* 0x0007407601007387 */ /* 0x0003e20000100800 */
[----:B--2---:R-:W-:Y:S01]  /*13ac0*/  F2FP.BF16.F32.PACK_AB R0, R21, R20 ;  /* 0x000000141500723e */ /* 0x004fe200000010ff */
[----:B------:R-:W2:Y:S02]  /*13ad0*/  LDCU UR49, c[0x0][0x398] ;  /* 0x00007300ff3177ac */ /* 0x000ea40008000800 */
[----:B------:R4:W-:Y:S01]  /*13ae0*/  STL [R1+0x748], R117 ;  /* 0x0007487501007387 */ /* 0x0009e20000100800 */
[----:B---3--:R-:W-:Y:S01]  /*13af0*/  F2FP.BF16.F32.PACK_AB R119, R17, R16 ;  /* 0x000000101177723e */ /* 0x008fe200000010ff */
[----:B------:R-:W3:Y:S02]  /*13b00*/  LDCU UR50, c[0x0][0x398] ;  /* 0x00007300ff3277ac */ /* 0x000ee40008000800 */
[----:B------:R-:W-:Y:S01]  /*13b10*/  STL [R1+0x74c], R116 ;  /* 0x00074c7401007387 */ /* 0x000fe20000100800 */
[----:B-1----:R-:W-:Y:S01]  /*13b20*/  F2FP.BF16.F32.PACK_AB R118, R19, R18 ;  /* 0x000000121376723e */ /* 0x002fe200000010ff */
[----:B------:R-:W1:Y:S02]  /*13b30*/  LDCU UR51, c[0x0][0x398] ;  /* 0x00007300ff3377ac */ /* 0x000e640008000800 */
[----:B------:R-:W-:Y:S01]  /*13b40*/  STL.64 [R1+0x808], R66 ;  /* 0x0008084201007387 */ /* 0x000fe20000100a00 */
[----:B----4-:R-:W-:Y:S01]  /*13b50*/  F2FP.BF16.F32.PACK_AB R117, R15, R14 ;  /* 0x0000000e0f75723e */ /* 0x010fe200000010ff */
[----:B------:R-:W4:Y:S02]  /*13b60*/  LDCU UR52, c[0x0][0x398] ;  /* 0x00007300ff3477ac */ /* 0x000f240008000800 */
[----:B------:R-:W-:Y:S01]  /*13b70*/  STL.64 [R1+0x800], R64 ;  /* 0x0008004001007387 */ /* 0x000fe20000100a00 */
[----:B------:R-:W0:Y:S03]  /*13b80*/  LDCU UR53, c[0x0][0x398] ;  /* 0x00007300ff3577ac */ /* 0x000e260008000800 */
[----:B------:R-:W-:Y:S01]  /*13b90*/  STL [R1+0x190], R0 ;  /* 0x0001900001007387 */ /* 0x000fe20000100800 */
[----:B------:R-:W0:Y:S03]  /*13ba0*/  LDCU UR54, c[0x0][0x398] ;  /* 0x00007300ff3677ac */ /* 0x000e260008000800 */
[----:B------:R-:W-:Y:S01]  /*13bb0*/  STL.64 [R1+0x7f8], R62 ;  /* 0x0007f83e01007387 */ /* 0x000fe20000100a00 */
        /* <DEDUP_REMOVED lines=35> */
[----:B------:R-:W-:Y:S04]  /*13df0*/  STL.64 [R1+0x768], R26 ;  /* 0x0007681a01007387 */ /* 0x000fe80000100a00 */
[----:B------:R-:W-:Y:S04]  /*13e00*/  STL.64 [R1+0x760], R24 ;  /* 0x0007601801007387 */ /* 0x000fe80000100a00 */
[----:B------:R-:W-:Y:S04]  /*13e10*/  STL.64 [R1+0x758], R22 ;  /* 0x0007581601007387 */ /* 0x000fe80000100a00 */
[----:B------:R0:W-:Y:S02]  /*13e20*/  STL [R1+0x750], R12 ;  /* 0x0007500c01007387 */ /* 0x0001e40000100800 */
[----:B0-----:R-:W0:Y:S02]  /*13e30*/  LDTM.x64 R4, tmem[UR7+0x40] ;  /* 0x00004007000479ee */ /* 0x001e240008340000 */
[----:B0-----:R-:W-:Y:S01]  /*13e40*/  STL [R1+0xb0], R48 ;  /* 0x0000b03001007387 */ /* 0x001fe20000100800 */
        /* <DEDUP_REMOVED lines=26> */
[----:B------:R0:W-:Y:S01]  /*13ff0*/  STL.64 [R1+0xf8], R66 ;  /* 0x0000f84201007387 */ /* 0x0001e20000100a00 */
[----:B------:R-:W-:-:S02]  /*14000*/  IMAD.MOV.U32 R97, RZ, RZ, R31 ;  /* 0x000000ffff617224 */ /* 0x000fc400078e001f */
[----:B------:R-:W-:Y:S02]  /*14010*/  IMAD.MOV.U32 R96, RZ, RZ, R30 ;  /* 0x000000ffff607224 */ /* 0x000fe400078e001e */
[----:B------:R-:W-:Y:S02]  /*14020*/  IMAD.MOV.U32 R99, RZ, RZ, R29 ;  /* 0x000000ffff637224 */ /* 0x000fe400078e001d */
[----:B------:R-:W-:Y:S02]  /*14030*/  IMAD.MOV.U32 R98, RZ, RZ, R28 ;  /* 0x000000ffff627224 */ /* 0x000fe400078e001c */
[----:B------:R-:W-:Y:S02]  /*14040*/  IMAD.MOV.U32 R101, RZ, RZ, R27 ;  /* 0x000000ffff657224 */ /* 0x000fe400078e001b */
[----:B------:R-:W-:Y:S01]  /*14050*/  IMAD.MOV.U32 R100, RZ, RZ, R26 ;  /* 0x000000ffff647224 */ /* 0x000fe200078e001a */
[----:B0-----:R-:W2:Y:S01]  /*14060*/  LDL.LU.64 R66, [R1+0x808] ;  /* 0x0008080001427983 */ /* 0x001ea20000300a00 */
[----:B------:R-:W-:-:S02]  /*14070*/  IMAD.MOV.U32 R103, RZ, RZ, R25 ;  /* 0x000000ffff677224 */ /* 0x000fc400078e0019 */
[----:B------:R-:W-:Y:S01]  /*14080*/  IMAD.MOV.U32 R102, RZ, RZ, R24 ;  /* 0x000000ffff667224 */ /* 0x000fe200078e0018 */
[----:B------:R-:W2:Y:S01]  /*14090*/  LDL.LU.64 R64, [R1+0x800] ;  /* 0x0008000001407983 */ /* 0x000ea20000300a00 */
[----:B------:R-:W-:Y:S02]  /*140a0*/  IMAD.MOV.U32 R105, RZ, RZ, R23 ;  /* 0x000000ffff697224 */ /* 0x000fe400078e0017 */
[----:B------:R-:W-:Y:S01]  /*140b0*/  IMAD.MOV.U32 R104, RZ, RZ, R22 ;  /* 0x000000ffff687224 */ /* 0x000fe200078e0016 */
[----:B------:R-:W2:Y:S01]  /*140c0*/  LDL.LU.64 R62, [R1+0x7f8] ;  /* 0x0007f800013e7983 */ /* 0x000ea20000300a00 */
[----:B------:R-:W-:Y:S02]  /*140d0*/  IMAD.MOV.U32 R76, RZ, RZ, R12 ;  /* 0x000000ffff4c7224 */ /* 0x000fe400078e000c */
[----:B------:R-:W-:Y:S01]  /*140e0*/  IMAD.MOV.U32 R68, RZ, RZ, R20 ;  /* 0x000000ffff447224 */ /* 0x000fe200078e0014 */
[----:B------:R-:W2:Y:S01]  /*140f0*/  LDL.LU.64 R60, [R1+0x7f0] ;  /* 0x0007f000013c7983 */ /* 0x000ea20000300a00 */
        /* <DEDUP_REMOVED lines=21> */
[----:B------:R-:W-:-:S03]  /*14250*/  IMAD.MOV.U32 R84, RZ, RZ, R4 ;  /* 0x000000ffff547224 */ /* 0x000fc600078e0004 */
[----:B------:R-:W2:Y:S04]  /*14260*/  LDL.LU.64 R44, [R1+0x7b0] ;  /* 0x0007b000012c7983 */ /* 0x000ea80000300a00 */
[----:B------:R-:W3:Y:S04]  /*14270*/  LDL.LU.64 R42, [R1+0x7a8] ;  /* 0x0007a800012a7983 */ /* 0x000ee80000300a00 */
        /* <DEDUP_REMOVED lines=10> */
[----:B------:R-:W4:Y:S04]  /*14320*/  LDL.LU R12, [R1+0x750] ;  /* 0x00075000010c7983 */ /* 0x000f280000300800 */
        /* <DEDUP_REMOVED lines=18> */
[----:B------:R-:W4:Y:S01]  /*14450*/  LDL.LU R0, [R1+0xf8] ;  /* 0x0000f80001007983 */ /* 0x000f220000300800 */
[----:B--2---:R-:W-:-:S02]  /*14460*/  F2FP.BF16.F32.PACK_AB R44, R45, R44 ;  /* 0x0000002c2d2c723e */ /* 0x004fc400000010ff */
[----:B---3--:R-:W-:Y:S02]  /*14470*/  F2FP.BF16.F32.PACK_AB R23, R23, R22 ;  /* 0x000000161717723e */ /* 0x008fe400000010ff */
[----:B------:R-:W-:-:S03]  /*14480*/  F2FP.BF16.F32.PACK_AB R22, R25, R24 ;  /* 0x000000181916723e */ /* 0x000fc600000010ff */
[----:B------:R0:W-:Y:S04]  /*14490*/  STL [R1+0x194], R23 ;  /* 0x0001941701007387 */ /* 0x0001e80000100800 */
[----:B------:R2:W-:Y:S01]  /*144a0*/  STL [R1+0x198], R22 ;  /* 0x0001981601007387 */ /* 0x0005e20000100800 */
[----:B------:R-:W-:Y:S02]  /*144b0*/  F2FP.BF16.F32.PACK_AB R24, R33, R32 ;  /* 0x000000202118723e */ /* 0x000fe400000010ff */
[----:B0-----:R-:W-:Y:S02]  /*144c0*/  F2FP.BF16.F32.PACK_AB R23, R29, R28 ;  /* 0x0000001c1d17723e */ /* 0x001fe400000010ff */
[----:B--2---:R-:W-:-:S03]  /*144d0*/  F2FP.BF16.F32.PACK_AB R22, R31, R30 ;  /* 0x0000001e1f16723e */ /* 0x004fc600000010ff */
[----:B------:R0:W-:Y:S04]  /*144e0*/  STL [R1+0x180], R23 ;  /* 0x0001801701007387 */ /* 0x0001e80000100800 */
[----:B------:R2:W-:Y:S01]  /*144f0*/  STL [R1+0x184], R22 ;  /* 0x0001841601007387 */ /* 0x0005e20000100800 */
[----:B0-----:R-:W-:-:S03]  /*14500*/  F2FP.BF16.F32.PACK_AB R23, R35, R34 ;  /* 0x000000222317723e */ /* 0x001fc600000010ff */
[----:B------:R0:W-:Y:S01]  /*14510*/  STL [R1+0x188], R24 ;  /* 0x0001881801007387 */ /* 0x0001e20000100800 */
[----:B--2---:R-:W-:-:S03]  /*14520*/  F2FP.BF16.F32.PACK_AB R22, R37, R36 ;  /* 0x000000242516723e */ /* 0x004fc600000010ff */
[----:B------:R2:W-:Y:S04]  /*14530*/  STL [R1+0x18c], R23 ;  /* 0x00018c1701007387 */ /* 0x0005e80000100800 */
[----:B------:R3:W-:Y:S01]  /*14540*/  STL [R1+0x170], R22 ;  /* 0x0001701601007387 */ /* 0x0007e20000100800 */
[----:B0-----:R-:W-:Y:S02]  /*14550*/  F2FP.BF16.F32.PACK_AB R24, R39, R38 ;  /* 0x000000262718723e */ /* 0x001fe400000010ff */
[----:B--2---:R-:W-:-:S03]  /*14560*/  F2FP.BF16.F32.PACK_AB R23, R41, R40 ;  /* 0x000000282917723e */ /* 0x004fc600000010ff */
[----:B------:R-:W-:Y:S01]  /*14570*/  STL [R1+0x174], R24 ;  /* 0x0001741801007387 */ /* 0x000fe20000100800 */
[----:B---3--:R-:W-:Y:S02]  /*14580*/  F2FP.BF16.F32.PACK_AB R22, R43, R42 ;  /* 0x0000002a2b16723e */ /* 0x008fe400000010ff */
[----:B------:R-:W-:Y:S01]  /*14590*/  F2FP.BF16.F32.PACK_AB R43, R47, R46 ;  /* 0x0000002e2f2b723e */ /* 0x000fe200000010ff */
[----:B------:R-:W-:Y:S01]  /*145a0*/  STL [R1+0x178], R23 ;  /* 0x0001781701007387 */ /* 0x000fe20000100800 */
[----:B------:R-:W-:-:S03]  /*145b0*/  F2FP.BF16.F32.PACK_AB R42, R49, R48 ;  /* 0x00000030312a723e */ /* 0x000fc600000010ff */
[----:B------:R-:W-:Y:S04]  /*145c0*/  STL [R1+0x17c], R22 ;  /* 0x00017c1601007387 */ /* 0x000fe80000100800 */
[----:B------:R0:W-:Y:S04]  /*145d0*/  STL [R1+0x160], R44 ;  /* 0x0001602c01007387 */ /* 0x0001e80000100800 */
[----:B------:R2:W-:Y:S04]  /*145e0*/  STL [R1+0x164], R43 ;  /* 0x0001642b01007387 */ /* 0x0005e80000100800 */
[----:B------:R3:W-:Y:S01]  /*145f0*/  STL [R1+0x168], R42 ;  /* 0x0001682a01007387 */ /* 0x0007e20000100800 */
[----:B0-----:R-:W-:-:S02]  /*14600*/  F2FP.BF16.F32.PACK_AB R44, R51, R50 ;  /* 0x00000032332c723e */ /* 0x001fc400000010ff */
[----:B--2---:R-:W-:-:S03]  /*14610*/  F2FP.BF16.F32.PACK_AB R43, R53, R52 ;  /* 0x00000034352b723e */ /* 0x004fc600000010ff */
[----:B------:R0:W-:Y:S01]  /*14620*/  STL [R1+0x16c], R44 ;  /* 0x00016c2c01007387 */ /* 0x0001e20000100800 */
[----:B---3--:R-:W-:-:S03]  /*14630*/  F2FP.BF16.F32.PACK_AB R42, R55, R54 ;  /* 0x00000036372a723e */ /* 0x008fc600000010ff */
[----:B------:R2:W-:Y:S04]  /*14640*/  STL [R1+0x150], R43 ;  /* 0x0001502b01007387 */ /* 0x0005e80000100800 */
[----:B------:R3:W-:Y:S01]  /*14650*/  STL [R1+0x154], R42 ;  /* 0x0001542a01007387 */ /* 0x0007e20000100800 */
[----:B0-----:R-:W-:Y:S02]  /*14660*/  F2FP.BF16.F32.PACK_AB R44, R57, R56 ;  /* 0x00000038392c723e */ /* 0x001fe400000010ff */
        /* <DEDUP_REMOVED lines=21> */
[----:B------:R2:W-:Y:S01]  /*147c0*/  STL [R1+0x120], R43 ;  /* 0x0001202b01007387 */ /* 0x0005e20000100800 */
[----:B------:R-:W-:Y:S01]  /*147d0*/  F2FP.BF16.F32.PACK_AB R125, R27, R26 ;  /* 0x0000001a1b7d723e */ /* 0x000fe200000010ff */
[----:B------:R-:W-:Y:S02]  /*147e0*/  IMAD.MOV.U32 R40, RZ, RZ, R105 ;  /* 0x000000ffff287224 */ /* 0x000fe400078e0069 */
[----:B------:R-:W-:Y:S01]  /*147f0*/  IMAD.MOV.U32 R41, RZ, RZ, R104 ;  /* 0x000000ffff297224 */ /* 0x000fe200078e0068 */
[----:B------:R3:W-:Y:S01]  /*14800*/  STL [R1+0x124], R42 ;  /* 0x0001242a01007387 */ /* 0x0007e20000100800 */
[----:B------:R-:W-:Y:S01]  /*14810*/  IMAD.MOV.U32 R38, RZ, RZ, R103 ;  /* 0x000000ffff267224 */ /* 0x000fe200078e0067 */
[----:B0-----:R-:W-:Y:S01]  /*14820*/  F2FP.BF16.F32.PACK_AB R44, R73, R72 ;  /* 0x00000048492c723e */ /* 0x001fe200000010ff */
[----:B------:R-:W-:Y:S02]  /*14830*/  IMAD.MOV.U32 R39, RZ, RZ, R102 ;  /* 0x000000ffff277224 */ /* 0x000fe400078e0066 */
[----:B------:R-:W-:Y:S01]  /*14840*/  IMAD.MOV.U32 R36, RZ, RZ, R101 ;  /* 0x000000ffff247224 */ /* 0x000fe200078e0065 */
[----:B--2---:R-:W-:Y:S01]  /*14850*/  F2FP.BF16.F32.PACK_AB R43, R71, R70 ;  /* 0x00000046472b723e */ /* 0x004fe200000010ff */
[----:B------:R-:W-:-:S02]  /*14860*/  IMAD.MOV.U32 R37, RZ, RZ, R100 ;  /* 0x000000ffff257224 */ /* 0x000fc400078e0064 */
[----:B------:R-:W-:Y:S01]  /*14870*/  IMAD.MOV.U32 R34, RZ, RZ, R99 ;  /* 0x000000ffff227224 */ /* 0x000fe200078e0063 */
[----:B---3--:R-:W-:Y:S01]  /*14880*/  F2FP.BF16.F32.PACK_AB R42, R69, R68 ;  /* 0x00000044452a723e */ /* 0x008fe200000010ff */
[----:B------:R-:W-:Y:S02]  /*14890*/  IMAD.MOV.U32 R35, RZ, RZ, R98 ;  /* 0x000000ffff237224 */ /* 0x000fe400078e0062 */
[----:B------:R-:W-:Y:S02]  /*148a0*/  IMAD.MOV.U32 R32, RZ, RZ, R97 ;  /* 0x000000ffff207224 */ /* 0x000fe400078e0061 */
[----:B------:R-:W-:Y:S02]  /*148b0*/  IMAD.MOV.U32 R33, RZ, RZ, R96 ;  /* 0x000000ffff217224 */ /* 0x000fe400078e0060 */
[----:B------:R-:W-:Y:S02]  /*148c0*/  IMAD.MOV.U32 R30, RZ, RZ, R95 ;  /* 0x000000ffff1e7224 */ /* 0x000fe400078e005f */
[----:B------:R-:W-:-:S02]  /*148d0*/  IMAD.MOV.U32 R31, RZ, RZ, R94 ;  /* 0x000000ffff1f7224 */ /* 0x000fc400078e005e */
[----:B------:R-:W-:Y:S02]  /*148e0*/  IMAD.MOV.U32 R28, RZ, RZ, R93 ;  /* 0x000000ffff1c7224 */ /* 0x000fe400078e005d */
[----:B------:R-:W-:Y:S02]  /*148f0*/  IMAD.MOV.U32 R29, RZ, RZ, R92 ;  /* 0x000000ffff1d7224 */ /* 0x000fe400078e005c */
[----:B------:R-:W-:Y:S02]  /*14900*/  IMAD.MOV.U32 R26, RZ, RZ, R91 ;  /* 0x000000ffff1a7224 */ /* 0x000fe400078e005b */
[----:B------:R-:W-:Y:S02]  /*14910*/  IMAD.MOV.U32 R27, RZ, RZ, R90 ;  /* 0x000000ffff1b7224 */ /* 0x000fe400078e005a */
[----:B------:R-:W-:Y:S02]  /*14920*/  IMAD.MOV.U32 R24, RZ, RZ, R89 ;  /* 0x000000ffff187224 */ /* 0x000fe400078e0059 */
[----:B------:R-:W-:-:S02]  /*14930*/  IMAD.MOV.U32 R25, RZ, RZ, R88 ;  /* 0x000000ffff197224 */ /* 0x000fc400078e0058 */
[----:B------:R-:W-:Y:S02]  /*14940*/  IMAD.MOV.U32 R22, RZ, RZ, R87 ;  /* 0x000000ffff167224 */ /* 0x000fe400078e0057 */
[----:B------:R-:W-:Y:S02]  /*14950*/  IMAD.MOV.U32 R23, RZ, RZ, R86 ;  /* 0x000000ffff177224 */ /* 0x000fe400078e0056 */
[----:B------:R-:W0:Y:S01]  /*14960*/  LDTM.x64 R52, tmem[UR7+0x80] ;  /* 0x00008007003479ee */ /* 0x000e220008340000 */
[----:B------:R-:W-:Y:S01]  /*14970*/  F2FP.BF16.F32.PACK_AB R40, R40, R41 ;  /* 0x000000292828723e */ /* 0x000fe200000010ff */
[----:B------:R-:W-:Y:S01]  /*14980*/  STL [R1+0x128], R44 ;  /* 0x0001282c01007387 */ /* 0x000fe20000100800 */
[----:B------:R-:W-:Y:S02]  /*14990*/  F2FP.BF16.F32.PACK_AB R38, R38, R39 ;  /* 0x000000272626723e */ /* 0x000fe400000010ff */
[----:B------:R-:W-:Y:S01]  /*149a0*/  F2FP.BF16.F32.PACK_AB R36, R36, R37 ;  /* 0x000000252424723e */ /* 0x000fe200000010ff */
[----:B------:R-:W-:Y:S01]  /*149b0*/  STL [R1+0x12c], R43 ;  /* 0x00012c2b01007387 */ /* 0x000fe20000100800 */
[----:B------:R-:W-:-:S02]  /*149c0*/  F2FP.BF16.F32.PACK_AB R34, R34, R35 ;  /* 0x000000232222723e */ /* 0x000fc400000010ff */
[----:B------:R-:W-:Y:S01]  /*149d0*/  F2FP.BF16.F32.PACK_AB R32, R32, R33 ;  /* 0x000000212020723e */ /* 0x000fe200000010ff */
[----:B------:R-:W-:Y:S01]  /*149e0*/  STL [R1+0x110], R42 ;  /* 0x0001102a01007387 */ /* 0x000fe20000100800 */
[----:B------:R-:W-:Y:S02]  /*149f0*/  F2FP.BF16.F32.PACK_AB R30, R30, R31 ;  /* 0x0000001f1e1e723e */ /* 0x000fe400000010ff */
[----:B------:R-:W-:Y:S01]  /*14a00*/  F2FP.BF16.F32.PACK_AB R28, R28, R29 ;  /* 0x0000001d1c1c723e */ /* 0x000fe200000010ff */
[----:B------:R-:W-:Y:S01]  /*14a10*/  STL [R1+0x114], R40 ;  /* 0x0001142801007387 */ /* 0x000fe20000100800 */
[----:B------:R-:W-:-:S03]  /*14a20*/  F2FP.BF16.F32.PACK_AB R26, R26, R27 ;  /* 0x0000001b1a1a723e */ /* 0x000fc600000010ff */
[----:B------:R-:W-:Y:S01]  /*14a30*/  STL [R1+0x118], R38 ;  /* 0x0001182601007387 */ /* 0x000fe20000100800 */
[----:B------:R-:W-:-:S03]  /*14a40*/  F2FP.BF16.F32.PACK_AB R25, R24, R25 ;  /* 0x000000191819723e */ /* 0x000fc600000010ff */
[----:B------:R-:W-:Y:S01]  /*14a50*/  STL [R1+0x11c], R36 ;  /* 0x00011c2401007387 */ /* 0x000fe20000100800 */
[----:B------:R-:W-:-:S03]  /*14a60*/  F2FP.BF16.F32.PACK_AB R22, R22, R23 ;  /* 0x000000171616723e */ /* 0x000fc600000010ff */
[----:B------:R-:W-:Y:S04]  /*14a70*/  STL [R1+0x100], R34 ;  /* 0x0001002201007387 */ /* 0x000fe80000100800 */
[----:B------:R-:W-:Y:S01]  /*14a80*/  STL [R1+0x104], R32 ;  /* 0x0001042001007387 */ /* 0x000fe20000100800 */
[----:B------:R-:W-:-:S03]  /*14a90*/  F2FP.BF16.F32.PACK_AB R24, R124, R123 ;  /* 0x0000007b7c18723e */ /* 0x000fc600000010ff */
[----:B------:R-:W-:Y:S01]  /*14aa0*/  STL [R1+0x108], R30 ;  /* 0x0001081e01007387 */ /* 0x000fe20000100800 */
[----:B------:R-:W-:-:S03]  /*14ab0*/  F2FP.BF16.F32.PACK_AB R23, R122, R121 ;  /* 0x000000797a17723e */ /* 0x000fc600000010ff */
[----:B------:R-:W-:Y:S04]  /*14ac0*/  STL [R1+0x10c], R28 ;  /* 0x00010c1c01007387 */ /* 0x000fe80000100800 */
[----:B------:R-:W-:Y:S01]  /*14ad0*/  STL [R1+0x60], R26 ;  /* 0x0000601a01007387 */ /* 0x000fe20000100800 */
[----:B----4-:R-:W-:-:S03]  /*14ae0*/  F2FP.BF16.F32.PACK_AB R20, R21, R20 ;  /* 0x000000141514723e */ /* 0x010fc600000010ff */
[----:B------:R-:W-:Y:S01]  /*14af0*/  STL [R1+0x64], R25 ;  /* 0x0000641901007387 */ /* 0x000fe20000100800 */
[----:B------:R-:W-:-:S03]  /*14b00*/  F2FP.BF16.F32.PACK_AB R18, R19, R18 ;  /* 0x000000121312723e */ /* 0x000fc600000010ff */
[----:B------:R2:W-:Y:S01]  /*14b10*/  STL [R1+0x68], R22 ;  /* 0x0000681601007387 */ /* 0x0005e20000100800 */
[----:B------:R-:W-:Y:S02]  /*14b20*/  F2FP.BF16.F32.PACK_AB R16, R17, R16 ;  /* 0x000000101110723e */ /* 0x000fe400000010ff */
[----:B------:R-:W-:Y:S01]  /*14b30*/  F2FP.BF16.F32.PACK_AB R14, R15, R14 ;  /* 0x0000000e0f0e723e */ /* 0x000fe200000010ff */
[----:B------:R-:W-:Y:S01]  /*14b40*/  STL [R1+0x6c], R24 ;  /* 0x00006c1801007387 */ /* 0x000fe20000100800 */
[----:B------:R-:W-:Y:S02]  /*14b50*/  F2FP.BF16.F32.PACK_AB R11, R13, R11 ;  /* 0x0000000b0d0b723e */ /* 0x000fe400000010ff */
[----:B--2---:R-:W-:Y:S01]  /*14b60*/  F2FP.BF16.F32.PACK_AB R22, R120, R116 ;  /* 0x000000747816723e */ /* 0x004fe200000010ff */
[----:B------:R-:W-:Y:S01]  /*14b70*/  STL [R1+0x50], R23 ;  /* 0x0000501701007387 */ /* 0x000fe20000100800 */
[----:B------:R-:W-:Y:S02]  /*14b80*/  F2FP.BF16.F32.PACK_AB R9, R10, R9 ;  /* 0x000000090a09723e */ /* 0x000fe400000010ff */
[----:B0-----:R-:W-:Y:S01]  /*14b90*/  F2FP.BF16.F32.PACK_AB R122, R65, R64 ;  /* 0x00000040417a723e */ /* 0x001fe200000010ff */
[----:B------:R-:W-:Y:S01]  /*14ba0*/  STL [R1+0x54], R22 ;  /* 0x0000541601007387 */ /* 0x000fe20000100800 */
[----:B------:R-:W-:-:S03]  /*14bb0*/  F2FP.BF16.F32.PACK_AB R7, R8, R7 ;  /* 0x000000070807723e */ /* 0x000fc600000010ff */
[----:B------:R-:W-:Y:S01]  /*14bc0*/  STL [R1+0x58], R20 ;  /* 0x0000581401007387 */ /* 0x000fe20000100800 */
[----:B------:R-:W-:Y:S02]  /*14bd0*/  F2FP.BF16.F32.PACK_AB R5, R6, R5 ;  /* 0x000000050605723e */ /* 0x000fe400000010ff */
[----:B------:R-:W-:Y:S01]  /*14be0*/  F2FP.BF16.F32.PACK_AB R123, R61, R60 ;  /* 0x0000003c3d7b723e */ /* 0x000fe200000010ff */
[----:B------:R-:W-:Y:S01]  /*14bf0*/  STL [R1+0x5c], R18 ;  /* 0x00005c1201007387 */ /* 0x000fe20000100800 */
[----:B------:R-:W-:-:S03]  /*14c00*/  F2FP.BF16.F32.PACK_AB R3, R4, R3 ;  /* 0x000000030403723e */ /* 0x000fc600000010ff */
[----:B------:R-:W-:Y:S01]  /*14c10*/  STL [R1+0x40], R16 ;  /* 0x0000401001007387 */ /* 0x000fe20000100800 */
[----:B------:R-:W-:Y:S02]  /*14c20*/  F2FP.BF16.F32.PACK_AB R2, R2, R0 ;  /* 0x000000000202723e */ /* 0x000fe400000010ff */
[----:B------:R-:W-:Y:S01]  /*14c30*/  F2FP.BF16.F32.PACK_AB R116, R63, R62 ;  /* 0x0000003e3f74723e */ /* 0x000fe200000010ff */
[----:B------:R-:W-:Y:S01]  /*14c40*/  STL [R1+0x44], R14 ;  /* 0x0000440e01007387 */ /* 0x000fe20000100800 */
[----:B------:R-:W-:Y:S01]  /*14c50*/  F2FP.BF16.F32.PACK_AB R121, R71, R70 ;  /* 0x000000464779723e */ /* 0x000fe200000010ff */
[----:B------:R-:W-:Y:S02]  /*14c60*/  IMAD.MOV.U32 R71, RZ, RZ, R122 ;  /* 0x000000ffff477224 */ /* 0x000fe400078e007a */
[----:B------:R-:W-:Y:S01]  /*14c70*/  STL [R1+0x48], R11 ;  /* 0x0000480b01007387 */ /* 0x000fe20000100800 */
[----:B------:R-:W-:Y:S02]  /*14c80*/  F2FP.BF16.F32.PACK_AB R4, R67, R66 ;  /* 0x000000424304723e */ /* 0x000fe400000010ff */
[----:B------:R-:W-:Y:S01]  /*14c90*/  F2FP.BF16.F32.PACK_AB R122, R73, R72 ;  /* 0x00000048497a723e */ /* 0x000fe200000010ff */
[----:B------:R-:W-:Y:S01]  /*14ca0*/  STL [R1+0x4c], R9 ;  /* 0x00004c0901007387 */ /* 0x000fe20000100800 */
[----:B------:R-:W-:Y:S01]  /*14cb0*/  IMAD.MOV.U32 R73, RZ, RZ, R123 ;  /* 0x000000ffff497224 */ /* 0x000fe200078e007b */
[----:B------:R-:W-:-:S02]  /*14cc0*/  F2FP.BF16.F32.PACK_AB R123, R75, R74 ;  /* 0x0000004a4b7b723e */ /* 0x000fc400000010ff */
[----:B------:R-:W-:Y:S01]  /*14cd0*/  STL [R1+0x70], R7 ;  /* 0x0000700701007387 */ /* 0x000fe20000100800 */
[----:B------:R-:W-:Y:S01]  /*14ce0*/  IMAD.MOV.U32 R70, RZ, RZ, R116 ;  /* 0x000000ffff467224 */ /* 0x000fe200078e0074 */
[----:B------:R-:W-:Y:S02]  /*14cf0*/  F2FP.BF16.F32.PACK_AB R74, R89, R88 ;  /* 0x00000058594a723e */ /* 0x000fe400000010ff */
[----:B------:R-:W-:Y:S01]  /*14d00*/  STL [R1+0x74], R5 ;  /* 0x0000740501007387 */ /* 0x000fe20000100800 */
[----:B------:R-:W-:Y:S01]  /*14d10*/  F2FP.BF16.F32.PACK_AB R120, R69, R68 ;  /* 0x000000444578723e */ /* 0x000fe200000010ff */
[----:B------:R-:W-:Y:S02]  /*14d20*/  IMAD.MOV.U32 R89, RZ, RZ, R117 ;  /* 0x000000ffff597224 */ /* 0x000fe400078e0075 */
[----:B------:R-:W-:Y:S01]  /*14d30*/  STL [R1+0x78], R3 ;  /* 0x0000780301007387 */ /* 0x000fe20000100800 */
[----:B------:R-:W-:Y:S01]  /*14d40*/  F2FP.BF16.F32.PACK_AB R75, R91, R90 ;  /* 0x0000005a5b4b723e */ /* 0x000fe200000010ff */
[----:B------:R-:W-:-:S02]  /*14d50*/  IMAD.MOV.U32 R68, RZ, RZ, R4 ;  /* 0x000000ffff447224 */ /* 0x000fc400078e0004 */
[----:B------:R0:W-:Y:S01]  /*14d60*/  STL [R1+0x7c], R2 ;  /* 0x00007c0201007387 */ /* 0x0001e20000100800 */
[----:B------:R-:W-:Y:S01]  /*14d70*/  IMAD.MOV.U32 R90, RZ, RZ, R119 ;  /* 0x000000ffff5a7224 */ /* 0x000fe200078e0077 */
[----:B------:R-:W-:Y:S02]  /*14d80*/  F2FP.BF16.F32.PACK_AB R0, R53, R52 ;  /* 0x000000343500723e */ /* 0x000fe400000010ff */
[----:B------:R-:W2:Y:S01]  /*14d90*/  LDL.LU R116, [R1+0x74c] ;  /* 0x00074c0001747983 */ /* 0x000ea20000300800 */
[----:B------:R-:W-:Y:S01]  /*14da0*/  F2FP.BF16.F32.PACK_AB R76, R77, R76 ;  /* 0x0000004c4d4c723e */ /* 0x000fe200000010ff */
[----:B------:R-:W-:Y:S02]  /*14db0*/  IMAD.MOV.U32 R91, RZ, RZ, R118 ;  /* 0x000000ffff5b7224 */ /* 0x000fe400078e0076 */
[----:B------:R-:W3:Y:S01]  /*14dc0*/  LDL.LU R117, [R1+0x748] ;  /* 0x0007480001757983 */ /* 0x000ee20000300800 */
[----:B------:R-:W-:-:S03]  /*14dd0*/  F2FP.BF16.F32.PACK_AB R77, R79, R78 ;  /* 0x0000004e4f4d723e */ /* 0x000fc600000010ff */
[----:B------:R-:W4:Y:S01]  /*14de0*/  LDL.LU R119, [R1+0x744] ;  /* 0x0007440001777983 */ /* 0x000f220000300800 */
[----:B------:R-:W-:Y:S01]  /*14df0*/  F2FP.BF16.F32.PACK_AB R79, R83, R82 ;  /* 0x00000052534f723e */ /* 0x000fe200000010ff */
[----:B------:R-:W-:Y:S02]  /*14e00*/  IMAD.MOV.U32 R83, RZ, RZ, R68 ;  /* 0x000000ffff537224 */ /* 0x000fe400078e0044 */
[----:B------:R-:W2:Y:S01]  /*14e10*/  LDL.LU R118, [R1+0x740] ;  /* 0x0007400001767983 */ /* 0x000ea20000300800 */
[----:B------:R-:W-:Y:S01]  /*14e20*/  F2FP.BF16.F32.PACK_AB R68, R93, R92 ;  /* 0x0000005c5d44723e */ /* 0x000fe200000010ff */
[----:B------:R-:W-:Y:S02]  /*14e30*/  IMAD.MOV.U32 R92, RZ, RZ, R0 ;  /* 0x000000ffff5c7224 */ /* 0x000fe400078e0000 */
[----:B------:R-:W2:Y:S01]  /*14e40*/  LDL.LU R0, [R1+0x73c] ;  /* 0x00073c0001007983 */ /* 0x000ea20000300800 */
[----:B------:R-:W-:Y:S01]  /*14e50*/  IMAD.MOV.U32 R69, RZ, RZ, R12 ;  /* 0x000000ffff457224 */ /* 0x000fe200078e000c */
[----:B0-----:R-:W-:-:S03]  /*14e60*/  F2FP.BF16.F32.PACK_AB R2, R59, R58 ;  /* 0x0000003a3b02723e */ /* 0x001fc600000010ff */
[----:B------:R-:W-:Y:S01]  /*14e70*/  IMAD.MOV.U32 R88, RZ, RZ, R69 ;  /* 0x000000ffff587224 */ /* 0x000fe200078e0045 */
[----:B------:R-:W-:Y:S01]  /*14e80*/  F2FP.BF16.F32.PACK_AB R69, R95, R94 ;  /* 0x0000005e5f45723e */ /* 0x000fe200000010ff */
[----:B------:R-:W-:Y:S02]  /*14e90*/  IMAD.MOV.U32 R95, RZ, RZ, R2 ;  /* 0x000000ffff5f7224 */ /* 0x000fe400078e0002 */
[----:B------:R-:W0:Y:S01]  /*14ea0*/  S2R R2, SR_TID.X ;  /* 0x0000000000027919 */ /* 0x000e220000002100 */
[----:B------:R-:W-:Y:S02]  /*14eb0*/  F2FP.BF16.F32.PACK_AB R124, R55, R54 ;  /* 0x00000036377c723e */ /* 0x000fe400000010ff */
[----:B------:R-:W-:Y:S02]  /*14ec0*/  F2FP.BF16.F32.PACK_AB R3, R57, R56 ;  /* 0x000000383903723e */ /* 0x000fe400000010ff */
[----:B------:R-:W1:Y:S01]  /*14ed0*/  LDTM.x64 R4, tmem[UR7+0xc0] ;  /* 0x0000c007000479ee */ /* 0x000e620008340000 */
[----:B------:R-:W-:-:S02]  /*14ee0*/  F2FP.BF16.F32.PACK_AB R72, R85, R84 ;  /* 0x000000545548723e */ /* 0x000fc400000010ff */
[----:B------:R-:W-:Y:S01]  /*14ef0*/  F2FP.BF16.F32.PACK_AB R78, R81, R80 ;  /* 0x00000050514e723e */ /* 0x000fe200000010ff */
[----:B------:R-:W-:Y:S01]  /*14f00*/  IMAD.MOV.U32 R94, RZ, RZ, R3 ;  /* 0x000000ffff5e7224 */ /* 0x000fe200078e0003 */
[----:B------:R-:W-:Y:S01]  /*14f10*/  NOP ;  /* 0x0000000000007918 */ /* 0x000fe20000000000 */
[----:B------:R-:W-:Y:S01]  /*14f20*/  IMAD.MOV.U32 R80, RZ, RZ, R73 ;  /* 0x000000ffff507224 */ /* 0x000fe200078e0049 */
[----:B------:R-:W-:Y:S01]  /*14f30*/  F2FP.BF16.F32.PACK_AB R73, R87, R86 ;  /* 0x000000565749723e */ /* 0x000fe200000010ff */
[----:B------:R-:W-:Y:S01]  /*14f40*/  IMAD.MOV.U32 R82, RZ, RZ, R71 ;  /* 0x000000ffff527224 */ /* 0x000fe200078e0047 */
[----:B------:R-:W-:Y:S01]  /*14f50*/  F2FP.BF16.F32.PACK_AB R108, R109, R108 ;  /* 0x0000006c6d6c723e */ /* 0x000fe200000010ff */
[----:B------:R-:W-:Y:S01]  /*14f60*/  IMAD.MOV.U32 R93, RZ, RZ, R124 ;  /* 0x000000ffff5d7224 */ /* 0x000fe200078e007c */
[----:B------:R-:W2:Y:S01]  /*14f70*/  LDCU UR7, c[0x0][0x3b8] ;  /* 0x00007700ff0777ac */ /* 0x000ea20008000800 */
[----:B-1----:R-:W-:Y:S02]  /*14f80*/  F2FP.BF16.F32.PACK_AB R3, R61, R60 ;  /* 0x0000003c3d03723e */ /* 0x002fe400000010ff */
[----:B0-----:R-:W-:-:S02]  /*14f90*/  LOP3.LUT R84, R2, 0xff, RZ, 0xc0, !PT ;  /* 0x000000ff02547812 */ /* 0x001fc400078ec0ff */
[----:B------:R-:W-:Y:S02]  /*14fa0*/  F2FP.BF16.F32.PACK_AB R12, R13, R12 ;  /* 0x0000000c0d0c723e */ /* 0x000fe400000010ff */
[----:B------:R-:W-:Y:S01]  /*14fb0*/  F2FP.BF16.F32.PACK_AB R13, R15, R14 ;  /* 0x0000000e0f0d723e */ /* 0x000fe200000010ff */
[----:B------:R-:W-:Y:S01]  /*14fc0*/  STL [R1+0x30], R3 ;  /* 0x0000300301007387 */ /* 0x000fe20000100800 */
[----:B------:R-:W-:Y:S02]  /*14fd0*/  F2FP.BF16.F32.PACK_AB R14, R17, R16 ;  /* 0x00000010110e723e */ /* 0x000fe400000010ff */
[----:B------:R-:W-:Y:S01]  /*14fe0*/  LEA R16, R84, UR5, 0x4 ;  /* 0x0000000554107c11 */ /* 0x000fe2000f8e20ff */
[----:B------:R-:W-:Y:S01]  /*14ff0*/  IMAD.MOV.U32 R81, RZ, RZ, R70 ;  /* 0x000000ffff517224 */ /* 0x000fe200078e0046 */
[----:B------:R-:W5:Y:S01]  /*15000*/  LDL.LU R84, [R1+0x190] ;  /* 0x0001900001547983 */ /* 0x000f620000300800 */
[----:B------:R-:W-:Y:S02]  /*15010*/  F2FP.BF16.F32.PACK_AB R71, R99, R98 ;  /* 0x000000626347723e */ /* 0x000fe400000010ff */
[----:B------:R-:W-:Y:S01]  /*15020*/  F2FP.BF16.F32.PACK_AB R20, R21, R20 ;  /* 0x000000141514723e */ /* 0x000fe200000010ff */
[----:B------:R-:W5:Y:S01]  /*15030*/  LDL.LU R85, [R1+0x194] ;  /* 0x0001940001557983 */ /* 0x000f620000300800 */
[----:B------:R-:W-:-:S03]  /*15040*/  IMAD.MOV.U32 R87, RZ, RZ, R125 ;  /* 0x000000ffff577224 */ /* 0x000fc600078e007d */
[----:B--2---:R-:W-:Y:S01]  /*15050*/  STS.128 [R0+0x800], R92 ;  /* 0x0008005c00007388 */ /* 0x004fe20000000c00 */
[----:B------:R-:W-:Y:S01]  /*15060*/  F2FP.BF16.F32.PACK_AB R15, R19, R18 ;  /* 0x00000012130f723e */ /* 0x000fe200000010ff */
[----:B------:R-:W0:Y:S02]  /*15070*/  LDCU.64 UR4, c[0x0][0x398] ;  /* 0x00007300ff0477ac */ /* 0x000e240008000a00 */
[----:B------:R-:W5:Y:S01]  /*15080*/  LDL.LU R86, [R1+0x198] ;  /* 0x0001980001567983 */ /* 0x000f620000300800 */
[----:B------:R-:W-:Y:S01]  /*15090*/  F2FP.BF16.F32.PACK_AB R70, R97, R96 ;  /* 0x000000606146723e */ /* 0x000fe200000010ff */
[----:B----4-:R-:W-:Y:S02]  /*150a0*/  IMAD.MOV.U32 R96, RZ, RZ, R119 ;  /* 0x000000ffff607224 */ /* 0x010fe400078e0077 */
[----:B------:R-:W-:Y:S02]  /*150b0*/  IMAD.MOV.U32 R97, RZ, RZ, R118 ;  /* 0x000000ffff617224 */ /* 0x000fe400078e0076 */
[----:B---3--:R-:W-:-:S02]  /*150c0*/  IMAD.MOV.U32 R98, RZ, RZ, R117 ;  /* 0x000000ffff627224 */ /* 0x008fc400078e0075 */
[----:B------:R-:W-:-:S05]  /*150d0*/  IMAD.MOV.U32 R99, RZ, RZ, R116 ;  /* 0x000000ffff637224 */ /* 0x000fca00078e0074 */
[----:B------:R-:W-:Y:S01]  /*150e0*/  STS.128 [R0], R96 ;  /* 0x0000006000007388 */ /* 0x000fe20000000c00 */
[----:B------:R-:W-:Y:S01]  /*150f0*/  BAR.SYNC.DEFER_BLOCKING 0x0 ;  /* 0x0000000000007b1d */ /* 0x000fe20000010000 */
[----:B------:R-:W-:Y:S02]  /*15100*/  F2FP.BF16.F32.PACK_AB R21, R23, R22 ;  /* 0x000000161715723e */ /* 0x000fe400000010ff */
[----:B------:R-:W-:Y:S02]  /*15110*/  F2FP.BF16.F32.PACK_AB R22, R25, R24 ;  /* 0x000000181916723e */ /* 0x000fe400000010ff */
[----:B------:R-:W-:Y:S02]  /*15120*/  F2FP.BF16.F32.PACK_AB R23, R27, R26 ;  /* 0x0000001a1b17723e */ /* 0x000fe400000010ff */
[----:B------:R-:W1:Y:S04]  /*15130*/  LDS.128 R24, [R16] ;  /* 0x0000000010187984 */ /* 0x000e680000000c00 */
[----:B------:R-:W-:Y:S04]  /*15140*/  STL [R1+0x80], R16 ;  /* 0x0000801001007387 */ /* 0x000fe80000100800 */
[----:B-1----:R-:W-:Y:S01]  /*15150*/  STL.64 [R1+0x20], R24 ;  /* 0x0000201801007387 */ /* 0x002fe20000100a00 */
[----:B------:R-:W-:-:S03]  /*15160*/  IMAD.MOV.U32 R125, RZ, RZ, R24 ;  /* 0x000000ffff7d7224 */ /* 0x000fc600078e0018 */
[----:B------:R-:W-:Y:S04]  /*15170*/  STL.64 [R1+0x28], R26 ;  /* 0x0000281a01007387 */ /* 0x000fe80000100a00 */
[----:B------:R-:W1:Y:S01]  /*15180*/  LDS.128 R24, [R16+0x1000] ;  /* 0x0010000010187984 */ /* 0x000e620000000c00 */
[----:B------:R-:W-:Y:S06]  /*15190*/  BAR.SYNC.DEFER_BLOCKING 0x0 ;  /* 0x0000000000007b1d */ /* 0x000fec0000010000 */
[----:B------:R2:W-:Y:S04]  /*151a0*/  STS.128 [R0+0x800], R80 ;  /* 0x0008005000007388 */ /* 0x0005e80000000c00 */
[----:B-1----:R-:W-:Y:S04]  /*151b0*/  STL.64 [R1+0x10], R24 ;  /* 0x0000101801007387 */ /* 0x002fe80000100a00 */
[----:B------:R-:W-:Y:S04]  /*151c0*/  STL.64 [R1+0x18], R26 ;  /* 0x0000181a01007387 */ /* 0x000fe80000100a00 */
[----:B--2---:R-:W2:Y:S04]  /*151d0*/  LDL.LU R80, [R1+0x180] ;  /* 0x0001800001507983 */ /* 0x004ea80000300800 */
[----:B------:R-:W2:Y:S04]  /*151e0*/  LDL.LU R81, [R1+0x184] ;  /* 0x0001840001517983 */ /* 0x000ea80000300800 */
[----:B------:R-:W2:Y:S04]  /*151f0*/  LDL.LU R82, [R1+0x188] ;  /* 0x0001880001527983 */ /* 0x000ea80000300800 */
[----:B------:R-:W2:Y:S04]  /*15200*/  LDL.LU R83, [R1+0x18c] ;  /* 0x00018c0001537983 */ /* 0x000ea80000300800 */
[----:B------:R-:W-:Y:S01]  /*15210*/  STS.128 [R0], R88 ;  /* 0x0000005800007388 */ /* 0x000fe20000000c00 */
[----:B------:R-:W-:Y:S01]  /*15220*/  BAR.SYNC.DEFER_BLOCKING 0x0 ;  /* 0x0000000000007b1d */ /* 0x000fe20000010000 */
[----:B------:R-:W-:-:S02]  /*15230*/  F2FP.BF16.F32.PACK_AB R119, R107, R106 ;  /* 0x0000006a6b77723e */ /* 0x000fc400000010ff */
[----:B------:R-:W-:Y:S02]  /*15240*/  F2FP.BF16.F32.PACK_AB R107, R11, R10 ;  /* 0x0000000a0b6b723e */ /* 0x000fe400000010ff */
[----:B------:R-:W-:Y:S02]  /*15250*/  F2FP.BF16.F32.PACK_AB R10, R33, R32 ;  /* 0x00000020210a723e */ /* 0x000fe400000010ff */
[----:B------:R-:W-:Y:S01]  /*15260*/  F2FP.BF16.F32.PACK_AB R11, R35, R34 ;  /* 0x00000022230b723e */ /* 0x000fe200000010ff */
[----:B------:R-:W3:Y:S01]  /*15270*/  LDL.LU R32, [R1+0x170] ;  /* 0x0001700001207983 */ /* 0x000ee20000300800 */
[----:B------:R-:W-:Y:S02]  /*15280*/  F2FP.BF16.F32.PACK_AB R116, R101, R100 ;  /* 0x000000646574723e */ /* 0x000fe400000010ff */
[----:B------:R-:W-:Y:S01]  /*15290*/  F2FP.BF16.F32.PACK_AB R117, R103, R102 ;  /* 0x000000666775723e */ /* 0x000fe200000010ff */
[----:B------:R-:W3:Y:S04]  /*152a0*/  LDL.LU R33, [R1+0x174] ;  /* 0x0001740001217983 */ /* 0x000ee80000300800 */
[----:B------:R-:W3:Y:S04]  /*152b0*/  LDL.LU R34, [R1+0x178] ;  /* 0x0001780001227983 */ /* 0x000ee80000300800 */
[----:B------:R-:W3:Y:S04]  /*152c0*/  LDL.LU R35, [R1+0x17c] ;  /* 0x00017c0001237983 */ /* 0x000ee80000300800 */
[----:B------:R-:W1:Y:S04]  /*152d0*/  LDS.128 R100, [R16] ;  /* 0x0000000010647984 */ /* 0x000e680000000c00 */
[----:B------:R-:W4:Y:S01]  /*152e0*/  LDS.128 R96, [R16+0x1000] ;  /* 0x0010000010607984 */ /* 0x000f220000000c00 */
[----:B------:R-:W-:Y:S01]  /*152f0*/  BAR.SYNC.DEFER_BLOCKING 0x0 ;  /* 0x0000000000007b1d */ /* 0x000fe20000010000 */
[----:B------:R-:W-:-:S02]  /*15300*/  F2FP.BF16.F32.PACK_AB R106, R9, R8 ;  /* 0x00000008096a723e */ /* 0x000fc400000010ff */
[----:B------:R-:W-:Y:S02]  /*15310*/  F2FP.BF16.F32.PACK_AB R8, R29, R28 ;  /* 0x0000001c1d08723e */ /* 0x000fe400000010ff */
[----:B------:R-:W-:Y:S01]  /*15320*/  F2FP.BF16.F32.PACK_AB R9, R31, R30 ;  /* 0x0000001e1f09723e */ /* 0x000fe200000010ff */
[----:B------:R0:W-:Y:S04]  /*15330*/  STS.128 [R0+0x800], R120 ;  /* 0x0008007800007388 */ /* 0x0001e80000000c00 */
[----:B-1----:R-:W-:Y:S04]  /*15340*/  STL [R1+0x708], R100 ;  /* 0x0007086401007387 */ /* 0x002fe80000100800 */
[----:B------:R-:W-:Y:S04]  /*15350*/  STL [R1+0x70c], R100 ;  /* 0x00070c6401007387 */ /* 0x000fe80000100800 */
[----:B------:R-:W-:Y:S04]  /*15360*/  STL [R1+0x704], R101 ;  /* 0x0007046501007387 */ /* 0x000fe80000100800 */
[----:B------:R-:W-:Y:S04]  /*15370*/  STL [R1+0x700], R102 ;  /* 0x0007006601007387 */ /* 0x000fe80000100800 */
[----:B------:R-:W-:Y:S04]  /*15380*/  STL [R1+0x6fc], R103 ;  /* 0x0006fc6701007387 */ /* 0x000fe80000100800 */
[----:B----4-:R-:W-:Y:S04]  /*15390*/  STL.64 [R1+0x720], R98 ;  /* 0x0007206201007387 */ /* 0x010fe80000100a00 */
[----:B------:R-:W-:Y:S01]  /*153a0*/  STL.64 [R1+0x718], R96 ;  /* 0x0007186001007387 */ /* 0x000fe20000100a00 */
[----:B0-----:R-:W-:-:S03]  /*153b0*/  IMAD.MOV.U32 R121, RZ, RZ, R16 ;  /* 0x000000ffff797224 */ /* 0x001fc600078e0010 */
[----:B------:R-:W4:Y:S04]  /*153c0*/  LDL.LU R28, [R1+0x160] ;  /* 0x00016000011c7983 */ /* 0x000f280000300800 */
[----:B------:R-:W4:Y:S04]  /*153d0*/  LDL.LU R29, [R1+0x164] ;  /* 0x00016400011d7983 */ /* 0x000f280000300800 */
[----:B------:R-:W4:Y:S04]  /*153e0*/  LDL.LU R30, [R1+0x168] ;  /* 0x00016800011e7983 */ /* 0x000f280000300800 */
[----:B------:R-:W4:Y:S04]  /*153f0*/  LDL.LU R31, [R1+0x16c] ;  /* 0x00016c00011f7983 */ /* 0x000f280000300800 */
[----:B-----5:R-:W-:Y:S01]  /*15400*/  STS.128 [R0], R84 ;  /* 0x0000005400007388 */ /* 0x020fe20000000c00 */
[----:B------:R-:W-:Y:S06]  /*15410*/  BAR.SYNC.DEFER_BLOCKING 0x0 ;  /* 0x0000000000007b1d */ /* 0x000fec0000010000 */
[----:B------:R-:W0:Y:S04]  /*15420*/  LDS.128 R92, [R121] ;  /* 0x00000000795c7984 */ /* 0x000e280000000c00 */
[----:B------:R-:W1:Y:S01]  /*15430*/  LDS.128 R88, [R121+0x1000] ;  /* 0x0010000079587984 */ /* 0x000e620000000c00 */
[----:B------:R-:W-:Y:S06]  /*15440*/  BAR.SYNC.DEFER_BLOCKING 0x0 ;  /* 0x0000000000007b1d */ /* 0x000fec0000010000 */
[----:B0-----:R-:W-:Y:S04]  /*15450*/  STL.64 [R1+0x730], R94 ;  /* 0x0007305e01007387 */ /* 0x001fe80000100a00 */
[----:B------:R-:W-:Y:S04]  /*15460*/  STL.64 [R1+0x728], R92 ;  /* 0x0007285c01007387 */ /* 0x000fe80000100a00 */
[----:B------:R-:W5:Y:S04]  /*15470*/  LDL.LU R24, [R1+0x150] ;  /* 0x0001500001187983 */ /* 0x000f680000300800 */
[----:B------:R-:W5:Y:S04]  /*15480*/  LDL.LU R25, [R1+0x154] ;  /* 0x0001540001197983 */ /* 0x000f680000300800 */
[----:B------:R-:W5:Y:S04]  /*15490*/  LDL.LU R26, [R1+0x158] ;  /* 0x00015800011a7983 */ /* 0x000f680000300800 */
[----:B------:R-:W5:Y:S04]  /*154a0*/  LDL.LU R27, [R1+0x15c] ;  /* 0x00015c00011b7983 */ /* 0x000f680000300800 */
[----:B------:R-:W5:Y:S04]  /*154b0*/  LDL.LU R16, [R1+0x140] ;  /* 0x0001400001107983 */ /* 0x000f680000300800 */
[----:B------:R-:W5:Y:S04]  /*154c0*/  LDL.LU R17, [R1+0x144] ;  /* 0x0001440001117983 */ /* 0x000f680000300800 */
[----:B------:R-:W5:Y:S04]  /*154d0*/  LDL.LU R18, [R1+0x148] ;  /* 0x0001480001127983 */ /* 0x000f680000300800 */
[----:B------:R-:W5:Y:S04]  /*154e0*/  LDL.LU R19, [R1+0x14c] ;  /* 0x00014c0001137983 */ /* 0x000f680000300800 */
[----:B------:R-:W-:Y:S04]  /*154f0*/  STS.128 [R0+0x800], R76 ;  /* 0x0008004c00007388 */ /* 0x000fe80000000c00 */
[----:B--2---:R-:W-:Y:S01]  /*15500*/  STS.128 [R0], R80 ;  /* 0x0000005000007388 */ /* 0x004fe20000000c00 */
[----:B------:R-:W-:Y:S06]  /*15510*/  BAR.SYNC.DEFER_BLOCKING 0x0 ;  /* 0x0000000000007b1d */ /* 0x000fec0000010000 */
[----:B------:R-:W0:Y:S04]  /*15520*/  LDS.128 R84, [R121] ;  /* 0x0000000079547984 */ /* 0x000e280000000c00 */
[----:B------:R-:W2:Y:S01]  /*15530*/  LDS.128 R80, [R121+0x1000] ;  /* 0x0010000079507984 */ /* 0x000ea20000000c00 */
[----:B------:R-:W-:Y:S06]  /*15540*/  BAR.SYNC.DEFER_BLOCKING 0x0 ;  /* 0x0000000000007b1d */ /* 0x000fec0000010000 */
[----:B---3--:R3:W-:Y:S04]  /*15550*/  STS.128 [R0], R32 ;  /* 0x0000002000007388 */ /* 0x0087e80000000c00 */
[----:B------:R-:W-:Y:S01]  /*15560*/  STS.128 [R0+0x800], R72 ;  /* 0x0008004800007388 */ /* 0x000fe20000000c00 */
[----:B------:R-:W-:Y:S06]  /*15570*/  BAR.SYNC.DEFER_BLOCKING 0x0 ;  /* 0x0000000000007b1d */ /* 0x000fec0000010000 */
[----:B---3--:R-:W3:Y:S04]  /*15580*/  LDL.LU R32, [R1+0x130] ;  /* 0x0001300001207983 */ /* 0x008ee80000300800 */
[----:B------:R-:W3:Y:S04]  /*15590*/  LDL.LU R33, [R1+0x134] ;  /* 0x0001340001217983 */ /* 0x000ee80000300800 */
[----:B------:R-:W3:Y:S04]  /*155a0*/  LDL.LU R34, [R1+0x138] ;  /* 0x0001380001227983 */ /* 0x000ee80000300800 */
[----:B------:R-:W3:Y:S04]  /*155b0*/  LDL.LU R35, [R1+0x13c] ;  /* 0x00013c0001237983 */ /* 0x000ee80000300800 */
[----:B------:R-:W0:Y:S04]  /*155c0*/  LDS.128 R76, [R121] ;  /* 0x00000000794c7984 */ /* 0x000e280000000c00 */
[----:B------:R-:W0:Y:S01]  /*155d0*/  LDS.128 R72, [R121+0x1000] ;  /* 0x0010000079487984 */ /* 0x000e220000000c00 */
[----:B------:R-:W-:Y:S06]  /*155e0*/  BAR.SYNC.DEFER_BLOCKING 0x0 ;  /* 0x0000000000007b1d */ /* 0x000fec0000010000 */
[----:B----4-:R4:W-:Y:S04]  /*155f0*/  STS.128 [R0], R28 ;  /* 0x0000001c00007388 */ /* 0x0109e80000000c00 */
[----:B------:R-:W-:Y:S01]  /*15600*/  STS.128 [R0+0x800], R68 ;  /* 0x0008004400007388 */ /* 0x000fe20000000c00 */
[----:B------:R-:W-:Y:S06]  /*15610*/  BAR.SYNC.DEFER_BLOCKING 0x0 ;  /* 0x0000000000007b1d */ /* 0x000fec0000010000 */
[----:B----4-:R-:W4:Y:S04]  /*15620*/  LDL.LU R28, [R1+0x120] ;  /* 0x00012000011c7983 */ /* 0x010f280000300800 */
[----:B------:R-:W4:Y:S04]  /*15630*/  LDL.LU R29, [R1+0x124] ;  /* 0x00012400011d7983 */ /* 0x000f280000300800 */
[----:B------:R-:W4:Y:S04]  /*15640*/  LDL.LU R30, [R1+0x128] ;  /* 0x00012800011e7983 */ /* 0x000f280000300800 */
[----:B------:R-:W4:Y:S01]  /*15650*/  LDL.LU R31, [R1+0x12c] ;  /* 0x00012c00011f7983 */ /* 0x000f220000300800 */
[----:B------:R-:W-:-:S02]  /*15660*/  F2FP.BF16.F32.PACK_AB R3, R65, R64 ;  /* 0x000000404103723e */ /* 0x000fc400000010ff */
[----:B------:R-:W-:Y:S01]  /*15670*/  F2FP.BF16.F32.PACK_AB R2, R67, R66 ;  /* 0x000000424302723e */ /* 0x000fe200000010ff */
[----:B------:R-:W0:Y:S04]  /*15680*/  LDS.128 R68, [R121] ;  /* 0x0000000079447984 */ /* 0x000e280000000c00 */
[----:B------:R-:W0:Y:S01]  /*15690*/  LDS.128 R64, [R121+0x1000] ;  /* 0x0010000079407984 */ /* 0x000e220000000c00 */
[----:B------:R-:W-:Y:S01]  /*156a0*/  BAR.SYNC.DEFER_BLOCKING 0x0 ;  /* 0x0000000000007b1d */ /* 0x000fe20000010000 */
[----:B------:R-:W-:-:S05]  /*156b0*/  F2FP.BF16.F32.PACK_AB R118, R105, R104 ;  /* 0x000000686976723e */ /* 0x000fca00000010ff */
[----:B------:R-:W-:Y:S01]  /*156c0*/  STS.128 [R0+0x800], R116 ;  /* 0x0008007400007388 */ /* 0x000fe20000000c00 */
[----:B------:R-:W-:Y:S02]  /*156d0*/  F2FP.BF16.F32.PACK_AB R109, R111, R110 ;  /* 0x0000006e6f6d723e */ /* 0x000fe400000010ff */
[----:B------:R-:W-:Y:S02]  /*156e0*/  F2FP.BF16.F32.PACK_AB R111, R115, R114 ;  /* 0x00000072736f723e */ /* 0x000fe400000010ff */
[----:B------:R-:W-:Y:S02]  /*156f0*/  F2FP.BF16.F32.PACK_AB R114, R57, R56 ;  /* 0x000000383972723e */ /* 0x000fe400000010ff */
[----:B------:R-:W-:Y:S02]  /*15700*/  F2FP.BF16.F32.PACK_AB R115, R59, R58 ;  /* 0x0000003a3b73723e */ /* 0x000fe400000010ff */
[----:B------:R-:W-:Y:S01]  /*15710*/  F2FP.BF16.F32.PACK_AB R124, R63, R62 ;  /* 0x0000003e3f7c723e */ /* 0x000fe200000010ff */
[----:B-----5:R5:W-:Y:S01]  /*15720*/  STS.128 [R0], R24 ;  /* 0x0000001800007388 */ /* 0x020be20000000c00 */
[----:B------:R-:W-:Y:S06]  /*15730*/  BAR.SYNC.DEFER_BLOCKING 0x0 ;  /* 0x0000000000007b1d */ /* 0x000fec0000010000 */
[----:B-----5:R-:W5:Y:S04]  /*15740*/  LDL.LU R24, [R1+0x110] ;  /* 0x0001100001187983 */ /* 0x020f680000300800 */
[----:B------:R-:W5:Y:S04]  /*15750*/  LDL.LU R25, [R1+0x114] ;  /* 0x0001140001197983 */ /* 0x000f680000300800 */
[----:B------:R-:W5:Y:S04]  /*15760*/  LDL.LU R26, [R1+0x118] ;  /* 0x00011800011a7983 */ /* 0x000f680000300800 */
[----:B------:R-:W5:Y:S04]  /*15770*/  LDL.LU R27, [R1+0x11c] ;  /* 0x00011c00011b7983 */ /* 0x000f680000300800 */
[----:B------:R-:W0:Y:S04]  /*15780*/  LDS.128 R60, [R121] ;  /* 0x00000000793c7984 */ /* 0x000e280000000c00 */
[----:B------:R-:W0:Y:S01]  /*15790*/  LDS.128 R56, [R121+0x1000] ;  /* 0x0010000079387984 */ /* 0x000e220000000c00 */
[----:B------:R-:W-:Y:S06]  /*157a0*/  BAR.SYNC.DEFER_BLOCKING 0x0 ;  /* 0x0000000000007b1d */ /* 0x000fec0000010000 */
[----:B------:R1:W-:Y:S04]  /*157b0*/  STS.128 [R0], R16 ;  /* 0x0000001000007388 */ /* 0x0003e80000000c00 */
[----:B-1----:R-:W2:Y:S04]  /*157c0*/  LDL.LU R16, [R1+0x100] ;  /* 0x0001000001107983 */ /* 0x002ea80000300800 */
[----:B------:R-:W2:Y:S04]  /*157d0*/  LDL.LU R17, [R1+0x104] ;  /* 0x0001040001117983 */ /* 0x000ea80000300800 */
[----:B------:R-:W2:Y:S04]  /*157e0*/  LDL.LU R18, [R1+0x108] ;  /* 0x0001080001127983 */ /* 0x000ea80000300800 */
[----:B------:R-:W2:Y:S04]  /*157f0*/  LDL.LU R19, [R1+0x10c] ;  /* 0x00010c0001137983 */ /* 0x000ea80000300800 */
[----:B------:R-:W2:Y:S04]  /*15800*/  LDL.LU R92, [R1+0x60] ;  /* 0x00006000015c7983 */ /* 0x000ea80000300800 */
[----:B------:R-:W2:Y:S04]  /*15810*/  LDL.LU R93, [R1+0x64] ;  /* 0x00006400015d7983 */ /* 0x000ea80000300800 */
[----:B------:R-:W2:Y:S04]  /*15820*/  LDL.LU R94, [R1+0x68] ;  /* 0x00006800015e7983 */ /* 0x000ea80000300800 */
[----:B------:R-:W2:Y:S01]  /*15830*/  LDL.LU R95, [R1+0x6c] ;  /* 0x00006c00015f7983 */ /* 0x000ea20000300800 */
[----:B------:R-:W-:-:S03]  /*15840*/  F2FP.BF16.F32.PACK_AB R110, R113, R112 ;  /* 0x00000070716e723e */ /* 0x000fc600000010ff */
[----:B------:R-:W2:Y:S04]  /*15850*/  LDL.LU R96, [R1+0x50] ;  /* 0x0000500001607983 */ /* 0x000ea80000300800 */
[----:B------:R-:W2:Y:S04]  /*15860*/  LDL.LU R97, [R1+0x54] ;  /* 0x0000540001617983 */ /* 0x000ea80000300800 */
[----:B------:R-:W2:Y:S04]  /*15870*/  LDL.LU R98, [R1+0x58] ;  /* 0x0000580001627983 */ /* 0x000ea80000300800 */
[----:B------:R1:W-:Y:S04]  /*15880*/  STS.128 [R0+0x800], R108 ;  /* 0x0008006c00007388 */ /* 0x0003e80000000c00 */
[----:B------:R-:W2:Y:S01]  /*15890*/  LDL.LU R99, [R1+0x5c] ;  /* 0x00005c0001637983 */ /* 0x000ea20000300800 */
[----:B------:R-:W-:Y:S01]  /*158a0*/  BAR.SYNC.DEFER_BLOCKING 0x0 ;  /* 0x0000000000007b1d */ /* 0x000fe20000010000 */
[----:B------:R-:W-:-:S02]  /*158b0*/  F2FP.BF16.F32.PACK_AB R44, R45, R44 ;  /* 0x0000002c2d2c723e */ /* 0x000fc400000010ff */
[----:B------:R-:W-:Y:S02]  /*158c0*/  F2FP.BF16.F32.PACK_AB R45, R47, R46 ;  /* 0x0000002e2f2d723e */ /* 0x000fe400000010ff */
[----:B------:R-:W-:Y:S02]  /*158d0*/  F2FP.BF16.F32.PACK_AB R46, R49, R48 ;  /* 0x00000030312e723e */ /* 0x000fe400000010ff */
[----:B------:R-:W-:Y:S01]  /*158e0*/  F2FP.BF16.F32.PACK_AB R47, R51, R50 ;  /* 0x00000032332f723e */ /* 0x000fe200000010ff */
[----:B------:R-:W2:Y:S01]  /*158f0*/  LDL.LU R116, [R1+0x40] ;  /* 0x0000400001747983 */ /* 0x000ea20000300800 */
[----:B------:R-:W-:Y:S01]  /*15900*/  F2FP.BF16.F32.PACK_AB R112, R53, R52 ;  /* 0x000000343570723e */ /* 0x000fe200000010ff */
[----:B-1----:R-:W1:Y:S01]  /*15910*/  LDC R108, c[0x0][0x3b4] ;  /* 0x0000ed00ff6c7b82 */ /* 0x002e620000000800 */
[----:B------:R-:W-:Y:S01]  /*15920*/  F2FP.BF16.F32.PACK_AB R113, R55, R54 ;  /* 0x000000363771723e */ /* 0x000fe200000010ff */
[----:B------:R-:W2:Y:S01]  /*15930*/  LDL.LU R117, [R1+0x44] ;  /* 0x0000440001757983 */ /* 0x000ea20000300800 */
[----:B------:R-:W-:-:S03]  /*15940*/  F2FP.BF16.F32.PACK_AB R104, R5, R4 ;  /* 0x000000040568723e */ /* 0x000fc600000010ff */
[----:B------:R-:W0:Y:S04]  /*15950*/  LDS.128 R52, [R121] ;  /* 0x0000000079347984 */ /* 0x000e280000000c00 */
[----:B------:R-:W0:Y:S01]  /*15960*/  LDS.128 R48, [R121+0x1000] ;  /* 0x0010000079307984 */ /* 0x000e220000000c00 */
[----:B------:R-:W-:Y:S01]  /*15970*/  BAR.SYNC.DEFER_BLOCKING 0x0 ;  /* 0x0000000000007b1d */ /* 0x000fe20000010000 */
[----:B------:R-:W-:-:S05]  /*15980*/  F2FP.BF16.F32.PACK_AB R105, R7, R6 ;  /* 0x000000060769723e */ /* 0x000fca00000010ff */
[----:B------:R-:W2:Y:S04]  /*15990*/  LDL.LU R118, [R1+0x48] ;  /* 0x0000480001767983 */ /* 0x000ea80000300800 */
[----:B---3--:R-:W-:Y:S04]  /*159a0*/  STS.128 [R0], R32 ;  /* 0x0000002000007388 */ /* 0x008fe80000000c00 */
[----:B------:R-:W-:Y:S01]  /*159b0*/  STS.128 [R0+0x800], R104 ;  /* 0x0008006800007388 */ /* 0x000fe20000000c00 */
[----:B------:R-:W-:Y:S01]  /*159c0*/  BAR.SYNC.DEFER_BLOCKING 0x0 ;  /* 0x0000000000007b1d */ /* 0x000fe20000010000 */
[----:B------:R-:W-:-:S02]  /*159d0*/  F2FP.BF16.F32.PACK_AB R4, R37, R36 ;  /* 0x000000242504723e */ /* 0x000fc400000010ff */
[----:B------:R-:W-:Y:S02]  /*159e0*/  F2FP.BF16.F32.PACK_AB R5, R39, R38 ;  /* 0x000000262705723e */ /* 0x000fe400000010ff */
[----:B------:R-:W-:Y:S02]  /*159f0*/  F2FP.BF16.F32.PACK_AB R6, R41, R40 ;  /* 0x000000282906723e */ /* 0x000fe400000010ff */
[----:B------:R-:W-:Y:S01]  /*15a00*/  F2FP.BF16.F32.PACK_AB R7, R43, R42 ;  /* 0x0000002a2b07723e */ /* 0x000fe200000010ff */
[----:B------:R-:W3:Y:S04]  /*15a10*/  LDL.LU R119, [R1+0x4c] ;  /* 0x00004c0001777983 */ /* 0x000ee80000300800 */
[----:B------:R-:W1:Y:S04]  /*15a20*/  LDL R103, [R1+0x230] ;  /* 0x0002300001677983 */ /* 0x000e680000100800 */
[----:B------:R-:W0:Y:S04]  /*15a30*/  LDS.128 R40, [R121] ;  /* 0x0000000079287984 */ /* 0x000e280000000c00 */
[----:B------:R-:W0:Y:S01]  /*15a40*/  LDS.128 R36, [R121+0x1000] ;  /* 0x0010000079247984 */ /* 0x000e220000000c00 */
[----:B------:R-:W-:Y:S06]  /*15a50*/  BAR.SYNC.DEFER_BLOCKING 0x0 ;  /* 0x0000000000007b1d */ /* 0x000fec0000010000 */
[----:B----4-:R-:W-:Y:S04]  /*15a60*/  STS.128 [R0], R28 ;  /* 0x0000001c00007388 */ /* 0x010fe80000000c00 */
[----:B------:R-:W-:Y:S01]  /*15a70*/  STS.128 [R0+0x800], R12 ;  /* 0x0008000c00007388 */ /* 0x000fe20000000c00 */
[----:B------:R-:W-:Y:S06]  /*15a80*/  BAR.SYNC.DEFER_BLOCKING 0x0 ;  /* 0x0000000000007b1d */ /* 0x000fec0000010000 */
[----:B------:R-:W4:Y:S04]  /*15a90*/  LDS.128 R32, [R121] ;  /* 0x0000000079207984 */ /* 0x000f280000000c00 */
[----:B------:R-:W0:Y:S01]  /*15aa0*/  LDS.128 R28, [R121+0x1000] ;  /* 0x00100000791c7984 */ /* 0x000e220000000c00 */
[----:B------:R-:W-:Y:S06]  /*15ab0*/  BAR.SYNC.DEFER_BLOCKING 0x0 ;  /* 0x0000000000007b1d */ /* 0x000fec0000010000 */
[----:B------:R-:W-:Y:S04]  /*15ac0*/  STS.128 [R0+0x800], R20 ;  /* 0x0008001400007388 */ /* 0x000fe80000000c00 */
[----:B-----5:R-:W-:Y:S01]  /*15ad0*/  STS.128 [R0], R24 ;  /* 0x0000001800007388 */ /* 0x020fe20000000c00 */
[----:B------:R-:W-:Y:S06]  /*15ae0*/  BAR.SYNC.DEFER_BLOCKING 0x0 ;  /* 0x0000000000007b1d */ /* 0x000fec0000010000 */
[----:B------:R-:W5:Y:S04]  /*15af0*/  LDS.128 R24, [R121] ;  /* 0x0000000079187984 */ /* 0x000f680000000c00 */
[----:B------:R-:W0:Y:S01]  /*15b00*/  LDS.128 R20, [R121+0x1000] ;  /* 0x0010000079147984 */ /* 0x000e220000000c00 */
[----:B------:R-:W-:Y:S06]  /*15b10*/  BAR.SYNC.DEFER_BLOCKING 0x0 ;  /* 0x0000000000007b1d */ /* 0x000fec0000010000 */
[----:B------:R-:W-:Y:S04]  /*15b20*/  STS.128 [R0+0x800], R8 ;  /* 0x0008000800007388 */ /* 0x000fe80000000c00 */
[----:B--2---:R-:W-:Y:S01]  /*15b30*/  STS.128 [R0], R16 ;  /* 0x0000001000007388 */ /* 0x004fe20000000c00 */
[----:B------:R-:W-:Y:S06]  /*15b40*/  BAR.SYNC.DEFER_BLOCKING 0x0 ;  /* 0x0000000000007b1d */ /* 0x000fec0000010000 */
[----:B------:R-:W2:Y:S04]  /*15b50*/  LDS.128 R16, [R121] ;  /* 0x0000000079107984 */ /* 0x000ea80000000c00 */
[----:B------:R-:W0:Y:S01]  /*15b60*/  LDS.128 R12, [R121+0x1000] ;  /* 0x00100000790c7984 */ /* 0x000e220000000c00 */
[----:B------:R-:W-:Y:S06]  /*15b70*/  BAR.SYNC.DEFER_BLOCKING 0x0 ;  /* 0x0000000000007b1d */ /* 0x000fec0000010000 */
[----:B------:R4:W-:Y:S04]  /*15b80*/  STS.128 [R0], R92 ;  /* 0x0000005c00007388 */ /* 0x0009e80000000c00 */
[----:B------:R-:W-:Y:S01]  /*15b90*/  STS.128 [R0+0x800], R4 ;  /* 0x0008000400007388 */ /* 0x000fe20000000c00 */
[----:B------:R-:W-:Y:S06]  /*15ba0*/  BAR.SYNC.DEFER_BLOCKING 0x0 ;  /* 0x0000000000007b1d */ /* 0x000fec0000010000 */
[----:B----4-:R-:W4:Y:S04]  /*15bb0*/  LDL.LU R92, [R1+0x70] ;  /* 0x00007000015c7983 */ /* 0x010f280000300800 */
[----:B------:R-:W4:Y:S04]  /*15bc0*/  LDL.LU R93, [R1+0x74] ;  /* 0x00007400015d7983 */ /* 0x000f280000300800 */
[----:B------:R-:W4:Y:S04]  /*15bd0*/  LDL.LU R94, [R1+0x78] ;  /* 0x00007800015e7983 */ /* 0x000f280000300800 */
[----:B------:R-:W4:Y:S04]  /*15be0*/  LDL.LU R95, [R1+0x7c] ;  /* 0x00007c00015f7983 */ /* 0x000f280000300800 */
[----:B------:R-:W0:Y:S04]  /*15bf0*/  LDS.128 R8, [R121] ;  /* 0x0000000079087984 */ /* 0x000e280000000c00 */
[----:B------:R-:W0:Y:S01]  /*15c00*/  LDS.128 R4, [R121+0x1000] ;  /* 0x0010000079047984 */ /* 0x000e220000000c00 */
[----:B------:R-:W-:Y:S06]  /*15c10*/  BAR.SYNC.DEFER_BLOCKING 0x0 ;  /* 0x0000000000007b1d */ /* 0x000fec0000010000 */
[----:B------:R2:W-:Y:S04]  /*15c20*/  STS.128 [R0], R96 ;  /* 0x0000006000007388 */ /* 0x0005e80000000c00 */
[----:B--2---:R-:W2:Y:S01]  /*15c30*/  LDL.LU R96, [R1+0x30] ;  /* 0x0000300001607983 */ /* 0x004ea20000300800 */
[----:B------:R-:W-:-:S03]  /*15c40*/  IMAD.MOV.U32 R97, RZ, RZ, R124 ;  /* 0x000000ffff617224 */ /* 0x000fc600078e007c */
[----:B------:R-:W5:Y:S04]  /*15c50*/  LDL.LU R124, [R1+0x738] ;  /* 0x00073800017c7983 */ /* 0x000f680000300800 */
[----:B------:R-:W-:Y:S01]  /*15c60*/  STS.128 [R0+0x800], R44 ;  /* 0x0008002c00007388 */ /* 0x000fe20000000c00 */
[----:B------:R-:W-:Y:S01]  /*15c70*/  BAR.SYNC.DEFER_BLOCKING 0x0 ;  /* 0x0000000000007b1d */ /* 0x000fe20000010000 */
[----:B------:R-:W-:Y:S02]  /*15c80*/  IMAD.MOV.U32 R98, RZ, RZ, R3 ;  /* 0x000000ffff627224 */ /* 0x000fe400078e0003 */
[----:B------:R-:W-:-:S03]  /*15c90*/  IMAD.MOV.U32 R99, RZ, RZ, R2 ;  /* 0x000000ffff637224 */ /* 0x000fc600078e0002 */
[----:B------:R-:W5:Y:S04]  /*15ca0*/  LDL R101, [R1+0x238] ;  /* 0x0002380001657983 */ /* 0x000f680000100800 */
[----:B------:R-:W0:Y:S04]  /*15cb0*/  LDS.128 R44, [R121] ;  /* 0x00000000792c7984 */ /* 0x000e280000000c00 */
[----:B------:R-:W0:Y:S01]  /*15cc0*/  LDS.128 R104, [R121+0x1000] ;  /* 0x0010000079687984 */ /* 0x000e220000000c00 */
[----:B------:R-:W-:Y:S01]  /*15cd0*/  BAR.SYNC.DEFER_BLOCKING 0x0 ;  /* 0x0000000000007b1d */ /* 0x000fe20000010000 */
[----:B-1----:R-:W-:-:S04]  /*15ce0*/  IMAD R3, R103, R108, RZ ;  /* 0x0000006c67037224 */ /* 0x002fc800078e02ff */
[----:B------:R-:W-:Y:S01]  /*15cf0*/  IMAD R108, R108, 0x100, R3 ;  /* 0x000001006c6c7824 */ /* 0x000fe200078e0203 */
[----:B---3--:R1:W-:Y:S04]  /*15d00*/  STS.128 [R0], R116 ;  /* 0x0000007400007388 */ /* 0x0083e80000000c00 */
[----:B------:R-:W-:Y:S01]  /*15d10*/  STS.128 [R0+0x800], R112 ;  /* 0x0008007000007388 */ /* 0x000fe20000000c00 */
[----:B------:R-:W-:Y:S01]  /*15d20*/  BAR.SYNC.DEFER_BLOCKING 0x0 ;  /* 0x0000000000007b1d */ /* 0x000fe20000010000 */
[----:B-1----:R-:W-:-:S04]  /*15d30*/  LEA R116, P1, R108, UR12, 0x1 ;  /* 0x0000000c6c747c11 */ /* 0x002fc8000f8208ff */
[----:B------:R-:W-:Y:S02]  /*15d40*/  LEA.HI.X.SX32 R117, R108, UR13, 0x1, P1 ;  /* 0x0000000d6c757c11 */ /* 0x000fe400088f0eff */
[----:B------:R-:W1:Y:S04]  /*15d50*/  LDS.128 R108, [R121] ;  /* 0x00000000796c7984 */ /* 0x000e680000000c00 */
[----:B------:R-:W3:Y:S01]  /*15d60*/  LDS.128 R112, [R121+0x1000] ;  /* 0x0010000079707984 */ /* 0x000ee20000000c00 */
[----:B------:R-:W-:Y:S01]  /*15d70*/  BAR.SYNC.DEFER_BLOCKING 0x0 ;  /* 0x0000000000007b1d */ /* 0x000fe20000010000 */
[----:B------:R-:W-:-:S04]  /*15d80*/  LEA R2, P4, R3, UR12, 0x1 ;  /* 0x0000000c03027c11 */ /* 0x000fc8000f8808ff */
[----:B------:R-:W-:Y:S01]  /*15d90*/  LEA.HI.X.SX32 R3, R3, UR13, 0x1, P4 ;  /* 0x0000000d03037c11 */ /* 0x000fe2000a0f0eff */
[----:B------:R-:W0:Y:S01]  /*15da0*/  LDCU.64 UR12, c[0x0][0x398] ;  /* 0x00007300ff0c77ac */ /* 0x000e220008000a00 */
[----:B------:R-:W-:Y:S01]  /*15db0*/  ISETP.GE.AND P4, PT, R103, UR14, PT ;  /* 0x0000000e67007c0c */ /* 0x000fe2000bf86270 */
[----:B------:R-:W0:Y:S01]  /*15dc0*/  LDCU UR14, c[0x0][0x398] ;  /* 0x00007300ff0e77ac */ /* 0x000e220008000800 */
[----:B----4-:R4:W-:Y:S04]  /*15dd0*/  STS.128 [R0], R92 ;  /* 0x0000005c00007388 */ /* 0x0109e80000000c00 */
[----:B----4-:R-:W4:Y:S04]  /*15de0*/  LDL.LU.64 R94, [R1+0x730] ;  /* 0x00073000015e7983 */ /* 0x010f280000300a00 */
[----:B------:R-:W3:Y:S04]  /*15df0*/  LDL.LU.64 R92, [R1+0x728] ;  /* 0x00072800015c7983 */ /* 0x000ee80000300a00 */
[----:B--2---:R2:W-:Y:S01]  /*15e00*/  STS.128 [R0+0x800], R96 ;  /* 0x0008006000007388 */ /* 0x0045e20000000c00 */
[----:B------:R-:W-:Y:S01]  /*15e10*/  BAR.SYNC.DEFER_BLOCKING 0x0 ;  /* 0x0000000000007b1d */ /* 0x000fe20000010000 */
[C---:B-----5:R-:W-:Y:S01]  /*15e20*/  ISETP.LT.AND P4, PT, R124.reuse, UR39, !P4 ;  /* 0x000000277c007c0c */ /* 0x060fe2000e781270 */
[----:B------:R-:W-:-:S04]  /*15e30*/  IMAD R122, R124, UR7, RZ ;  /* 0x000000077c7a7c24 */ /* 0x000fc8000f8e02ff */
[----:B------:R-:W-:Y:S01]  /*15e40*/  IMAD.WIDE R120, R122, 0x2, R2 ;  /* 0x000000027a787825 */ /* 0x000fe200078e0202 */
[----:B------:R-:W-:Y:S01]  /*15e50*/  ISETP.GE.AND P1, PT, R124, UR15, PT ;  /* 0x0000000f7c007c0c */ /* 0x000fe2000bf26270 */
[----:B------:R-:W5:Y:S01]  /*15e60*/  LDCU UR39, c[0x0][0x398] ;  /* 0x00007300ff2777ac */ /* 0x000f620008000800 */
[----:B--2---:R-:W2:Y:S04]  /*15e70*/  LDL.LU.64 R98, [R1+0x720] ;  /* 0x0007200001627983 */ /* 0x004ea80000300a00 */
[----:B------:R-:W2:Y:S04]  /*15e80*/  LDL.LU.64 R96, [R1+0x718] ;  /* 0x0007180001607983 */ /* 0x000ea80000300a00 */
[----:B------:R-:W2:Y:S04]  /*15e90*/  LDL.LU R0, [R1+0x10] ;  /* 0x0000100001007983 */ /* 0x000ea80000300800 */
[----:B------:R0:W-:Y:S04]  /*15ea0*/  @P4 STG.E.U16 desc[UR16][R120.64], R125 ;  /* 0x0000007d78004986 */ /* 0x0001e8000c101510 */
[----:B0-----:R-:W3:Y:S04]  /*15eb0*/  LDL.LU R125, [R1+0x710] ;  /* 0x00071000017d7983 */ /* 0x001ee80000300800 */
[----:B------:R-:W4:Y:S01]  /*15ec0*/  LDL.LU R121, [R1+0x20] ;  /* 0x0000200001797983 */ /* 0x000f220000300800 */
[----:B------:R-:W-:Y:S01]  /*15ed0*/  ISETP.LT.AND P1, PT, R101, UR4, !P1 ;  /* 0x0000000465007c0c */ /* 0x000fe2000cf21270 */
[C---:B------:R-:W-:Y:S01]  /*15ee0*/  IMAD.WIDE R118, R122.reuse, 0x2, R116 ;  /* 0x000000027a767825 */ /* 0x040fe200078e0274 */
[----:B------:R-:W-:Y:S01]  /*15ef0*/  ISETP.LT.AND P4, PT, R103, UR8, !P6 ;  /* 0x0000000867007c0c */ /* 0x000fe2000f781270 */
[----:B------:R-:W0:Y:S01]  /*15f00*/  LDCU UR8, c[0x0][0x398] ;  /* 0x00007300ff0877ac */ /* 0x000e220008000800 */
[----:B------:R-:W-:Y:S01]  /*15f10*/  ISETP.LT.AND P6, PT, R101, UR10, !P6 ;  /* 0x0000000a65007c0c */ /* 0x000fe2000f7c1270 */
[----:B------:R-:W-:Y:S01]  /*15f20*/  VIADD R120, R122, UR7 ;  /* 0x000000077a787c36 */ /* 0x000fe20008000000 */
[----:B------:R-:W0:Y:S03]  /*15f30*/  LDCU UR10, c[0x0][0x398] ;  /* 0x00007300ff0a77ac */ /* 0x000e260008000800 */
[C---:B------:R-:W-:Y:S01]  /*15f40*/  VIADD R122, R120.reuse, UR7 ;  /* 0x00000007787a7c36 */ /* 0x040fe20008000000 */
[----:B------:R-:W0:Y:S03]  /*15f50*/  LDCU UR4, c[0x0][0x398] ;  /* 0x00007300ff0477ac */ /* 0x000e260008000800 */
[----:B--2---:R2:W-:Y:S02]  /*15f60*/  @P1 STG.E.U16 desc[UR16][R118.64], R0 ;  /* 0x0000000076001986 */ /* 0x0045e4000c101510 */
[----:B--2---:R-:W-:Y:S01]  /*15f70*/  IMAD.WIDE R118, R120, 0x2, R2 ;  /* 0x0000000278767825 */ /* 0x004fe200078e0202 */
[----:B---3--:R-:W-:-:S02]  /*15f80*/  PRMT R125, R0, 0x7632, R125 ;  /* 0x00007632007d7816 */ /* 0x008fc4000000007d */
[----:B----4-:R-:W-:Y:S01]  /*15f90*/  PRMT R123, R121, 0x7632, R123 ;  /* 0x00007632797b7816 */ /* 0x010fe2000000007b */
[----:B------:R-:W-:-:S04]  /*15fa0*/  IMAD.WIDE R120, R120, 0x2, R116 ;  /* 0x0000000278787825 */ /* 0x000fc800078e0274 */
[----:B------:R-:W-:Y:S04]  /*15fb0*/  @P4 STG.E.U16 desc[UR16][R118.64], R123 ;  /* 0x0000007b76004986 */ /* 0x000fe8000c101510 */
[----:B------:R2:W-:Y:S04]  /*15fc0*/  @P6 STG.E.U16 desc[UR16][R120.64], R125 ;  /* 0x0000007d78006986 */ /* 0x0005e8000c101510 */
[----:B--2---:R-:W2:Y:S04]  /*15fd0*/  LDL.LU R121, [R1+0x24] ;  /* 0x0000240001797983 */ /* 0x004ea80000300800 */
[----:B------:R-:W3:Y:S01]  /*15fe0*/  LDL.LU R125, [R1+0x14] ;  /* 0x00001400017d7983 */ /* 0x000ee20000300800 */
[----:B------:R-:W-:Y:S01]  /*15ff0*/  ISETP.LT.AND P1, PT, R103, UR22, !P5 ;  /* 0x0000001667007c0c */ /* 0x000fe2000ef21270 */
[----:B------:R-:W-:Y:S01]  /*16000*/  IMAD.WIDE R118, R122, 0x2, R2 ;  /* 0x000000027a767825 */ /* 0x000fe200078e0202 */
[----:B------:R-:W-:Y:S01]  /*16010*/  ISETP.LT.AND P5, PT, R101, UR12, !P5 ;  /* 0x0000000c65007c0c */ /* 0x000fe2000efa1270 */
[----:B------:R-:W4:Y:S01]  /*16020*/  LDCU UR22, c[0x0][0x398] ;  /* 0x00007300ff1677ac */ /* 0x000f220008000800 */
[----:B------:R-:W-:-:S02]  /*16030*/  ISETP.LT.AND P6, PT, R103, UR18, !P3 ;  /* 0x0000001267007c0c */ /* 0x000fc4000dfc1270 */
[----:B------:R-:W-:Y:S01]  /*16040*/  ISETP.LT.AND P3, PT, R101, UR24, !P3 ;  /* 0x0000001865007c0c */ /* 0x000fe2000df61270 */
[----:B------:R-:W-:Y:S01]  /*16050*/  VIADD R0, R124, 0x6 ;  /* 0x000000067c007836 */ /* 0x000fe20000000000 */
[----:B------:R-:W0:Y:S05]  /*16060*/  LDCU UR18, c[0x0][0x398] ;  /* 0x00007300ff1277ac */ /* 0x000e2a0008000800 */
[----:B--2---:R2:W-:Y:S01]  /*16070*/  @P1 STG.E.U16 desc[UR16][R118.64], R121 ;  /* 0x0000007976001986 */ /* 0x0045e2000c101510 */
[----:B------:R-:W0:Y:S01]  /*16080*/  LDCU UR24, c[0x0][0x398] ;  /* 0x00007300ff1877ac */ /* 0x000e220008000800 */
[----:B---3--:R-:W-:Y:S01]  /*16090*/  PRMT R100, R125, 0x7632, R100 ;  /* 0x000076327d647816 */ /* 0x008fe20000000064 */
[----:B------:R-:W3:Y:S01]  /*160a0*/  LDCU UR12, c[0x0][0x398] ;  /* 0x00007300ff0c77ac */ /* 0x000ee20008000800 */
[----:B--2---:R-:W-:-:S02]  /*160b0*/  VIADD R118, R122, UR7 ;  /* 0x000000077a767c36 */ /* 0x004fc40008000000 */
[----:B------:R-:W-:Y:S01]  /*160c0*/  IMAD.WIDE R122, R122, 0x2, R116 ;  /* 0x000000027a7a7825 */ /* 0x000fe200078e0274 */
[----:B------:R-:W-:-:S03]  /*160d0*/  PRMT R119, R121, 0x7632, R119 ;  /* 0x0000763279777816 */ /* 0x000fc60000000077 */
[C---:B------:R-:W-:Y:S01]  /*160e0*/  IMAD.WIDE R120, R118.reuse, 0x2, R2 ;  /* 0x0000000276787825 */ /* 0x040fe200078e0202 */
[----:B------:R2:W-:Y:S04]  /*160f0*/  @P5 STG.E.U16 desc[UR16][R122.64], R125 ;  /* 0x0000007d7a005986 */ /* 0x0005e8000c101510 */
[----:B------:R-:W-:Y:S01]  /*16100*/  @P6 STG.E.U16 desc[UR16][R120.64], R119 ;  /* 0x0000007778006986 */ /* 0x000fe2000c101510 */
[----:B--2---:R-:W-:-:S05]  /*16110*/  IMAD.WIDE R122, R118, 0x2, R116 ;  /* 0x00000002767a7825 */ /* 0x004fca00078e0274 */
[----:B------:R2:W-:Y:S04]  /*16120*/  @P3 STG.E.U16 desc[UR16][R122.64], R100 ;  /* 0x000000647a003986 */ /* 0x0005e8000c101510 */
[----:B--2---:R-:W2:Y:S04]  /*16130*/  LDL.LU R100, [R1+0x70c] ;  /* 0x00070c0001647983 */ /* 0x004ea80000300800 */
[----:B------:R-:W2:Y:S04]  /*16140*/  LDL.LU R122, [R1+0x28] ;  /* 0x00002800017a7983 */ /* 0x000ea80000300800 */
[----:B------:R-:W3:Y:S01]  /*16150*/  LDL.LU R123, [R1+0x18] ;  /* 0x00001800017b7983 */ /* 0x000ee20000300800 */
[----:B------:R-:W-:Y:S01]  /*16160*/  ISETP.GE.AND P4, PT, R0, UR15, PT ;  /* 0x0000000f00007c0c */ /* 0x000fe2000bf86270 */
[C---:B------:R-:W-:Y:S01]  /*16170*/  VIADD R0, R124.reuse, 0x7 ;  /* 0x000000077c007836 */ /* 0x040fe20000000000 */
[----:B------:R-:W-:Y:S01]  /*16180*/  ISETP.LT.AND P6, PT, R103, UR26, !P0 ;  /* 0x0000001a67007c0c */ /* 0x000fe2000c7c1270 */
[----:B------:R-:W-:-:S03]  /*16190*/  VIADD R125, R124, 0x9 ;  /* 0x000000097c7d7836 */ /* 0x000fc60000000000 */
[----:B------:R-:W-:Y:S01]  /*161a0*/  ISETP.GE.AND P1, PT, R0, UR15, PT ;  /* 0x0000000f00007c0c */ /* 0x000fe2000bf26270 */
[----:B------:R-:W-:Y:S01]  /*161b0*/  VIADD R0, R124, 0x8 ;  /* 0x000000087c007836 */ /* 0x000fe20000000000 */
[----:B------:R-:W-:Y:S01]  /*161c0*/  ISETP.LT.AND P0, PT, R101, UR20, !P0 ;  /* 0x0000001465007c0c */ /* 0x000fe2000c701270 */
[----:B------:R-:W0:Y:S03]  /*161d0*/  LDCU UR26, c[0x0][0x398] ;  /* 0x00007300ff1a77ac */ /* 0x000e260008000800 */
[----:B------:R-:W-:Y:S01]  /*161e0*/  ISETP.GE.AND P5, PT, R0, UR15, PT ;  /* 0x0000000f00007c0c */ /* 0x000fe2000bfa6270 */
[----:B------:R-:W-:Y:S01]  /*161f0*/  VIADD R0, R118, UR7 ;  /* 0x0000000776007c36 */ /* 0x000fe20008000000 */
[----:B------:R-:W-:Y:S01]  /*16200*/  ISETP.GE.AND P3, PT, R125, UR15, PT ;  /* 0x0000000f7d007c0c */ /* 0x000fe2000bf66270 */
[----:B------:R-:W0:Y:S02]  /*16210*/  LDCU UR20, c[0x0][0x398] ;  /* 0x00007300ff1477ac */ /* 0x000e240008000800 */
[----:B------:R-:W-:-:S04]  /*16220*/  IMAD.WIDE R120, R0, 0x2, R2 ;  /* 0x0000000200787825 */ /* 0x000fc800078e0202 */
[----:B------:R-:W-:-:S04]  /*16230*/  IMAD.WIDE R118, R0, 0x2, R116 ;  /* 0x0000000200767825 */ /* 0x000fc800078e0274 */
[----:B------:R-:W-:Y:S01]  /*16240*/  VIADD R0, R0, UR7 ;  /* 0x0000000700007c36 */ /* 0x000fe20008000000 */
[----:B--2---:R2:W-:Y:S01]  /*16250*/  @P6 STG.E.U16 desc[UR16][R120.64], R122 ;  /* 0x0000007a78006986 */ /* 0x0045e2000c101510 */
[----:B------:R-:W-:-:S03]  /*16260*/  PRMT R125, R122, 0x7632, R125 ;  /* 0x000076327a7d7816 */ /* 0x000fc6000000007d */
[----:B---3--:R3:W-:Y:S01]  /*16270*/  @P0 STG.E.U16 desc[UR16][R118.64], R123 ;  /* 0x0000007b76000986 */ /* 0x0087e2000c101510 */
[----:B------:R-:W-:Y:S02]  /*16280*/  PRMT R100, R123, 0x7632, R100 ;  /* 0x000076327b647816 */ /* 0x000fe40000000064 */
[----:B------:R-:W-:Y:S01]  /*16290*/  ISETP.LT.AND P6, PT, R103, UR28, !P2 ;  /* 0x0000001c67007c0c */ /* 0x000fe2000d7c1270 */
[----:B------:R-:W0:Y:S01]  /*162a0*/  LDCU UR28, c[0x0][0x398] ;  /* 0x00007300ff1c77ac */ /* 0x000e220008000800 */
[C---:B--2---:R-:W-:Y:S02]  /*162b0*/  VIADD R120, R0.reuse, UR7 ;  /* 0x0000000700787c36 */ /* 0x044fe40008000000 */
[----:B---3--:R-:W-:-:S04]  /*162c0*/  IMAD.WIDE R118, R0, 0x2, R2 ;  /* 0x0000000200767825 */ /* 0x008fc800078e0202 */
[----:B------:R-:W-:Y:S02]  /*162d0*/  IMAD.WIDE R122, R0, 0x2, R116 ;  /* 0x00000002007a7825 */ /* 0x000fe400078e0274 */
[----:B------:R-:W2:Y:S04]  /*162e0*/  LDL.LU R0, [R1+0x2c] ;  /* 0x00002c0001007983 */ /* 0x000ea80000300800 */
[----:B------:R3:W-:Y:S04]  /*162f0*/  @P6 STG.E.U16 desc[UR16][R118.64], R125 ;  /* 0x0000007d76006986 */ /* 0x0007e8000c101510 */
[----:B---3--:R-:W3:Y:S01]  /*16300*/  LDL.LU R125, [R1+0x1c] ;  /* 0x00001c00017d7983 */ /* 0x008ee20000300800 */
[----:B------:R-:W-:-:S02]  /*16310*/  ISETP.LT.AND P2, PT, R101, UR30, !P2 ;  /* 0x0000001e65007c0c */ /* 0x000fc4000d741270 */
[----:B------:R-:W-:Y:S01]  /*16320*/  ISETP.LT.AND P0, PT, R103, UR38, !P4 ;  /* 0x0000002667007c0c */ /* 0x000fe2000e701270 */
[----:B------:R-:W-:Y:S02]  /*16330*/  VIADD R121, R124, 0xa ;  /* 0x0000000a7c797836 */ /* 0x000fe40000000000 */
[C---:B------:R-:W-:Y:S01]  /*16340*/  IMAD.WIDE R118, R120.reuse, 0x2, R2 ;  /* 0x0000000278767825 */ /* 0x040fe200078e0202 */
[----:B------:R-:W0:Y:S02]  /*16350*/  LDCU UR30, c[0x0][0x398] ;  /* 0x00007300ff1e77ac */ /* 0x000e240008000800 */
[----:B------:R-:W-:Y:S02]  /*16360*/  ISETP.GE.AND P6, PT, R121, UR15, PT ;  /* 0x0000000f79007c0c */ /* 0x000fe4000bfc6270 */
[----:B------:R-:W-:Y:S01]  /*16370*/  ISETP.LT.AND P4, PT, R101, UR42, !P4 ;  /* 0x0000002a65007c0c */ /* 0x000fe2000e781270 */
[----:B------:R-:W0:Y:S02]  /*16380*/  LDCU UR42, c[0x0][0x398] ;  /* 0x00007300ff2a77ac */ /* 0x000e240008000800 */
[----:B------:R1:W-:Y:S01]  /*16390*/  @P2 STG.E.U16 desc[UR16][R122.64], R100 ;  /* 0x000000647a002986 */ /* 0x0003e2000c101510 */
[----:B------:R-:W-:Y:S01]  /*163a0*/  ISETP.LT.AND P2, PT, R103, UR49, !P1 ;  /* 0x0000003167007c0c */ /* 0x000fe2000cf41270 */
[----:B------:R-:W0:Y:S01]  /*163b0*/  LDCU UR49, c[0x0][0x39c] ;  /* 0x00007380ff3177ac */ /* 0x000e220008000800 */
[----:B------:R-:W-:Y:S01]  /*163c0*/  ISETP.LT.AND P1, PT, R101, UR50, !P1 ;  /* 0x0000003265007c0c */ /* 0x000fe2000cf21270 */
[----:B------:R-:W0:Y:S01]  /*163d0*/  LDCU UR50, c[0x0][0x39c] ;  /* 0x00007380ff3277ac */ /* 0x000e220008000800 */
[----:B------:R-:W0:Y:S01]  /*163e0*/  LDCU UR38, c[0x0][0x398] ;  /* 0x00007300ff2677ac */ /* 0x000e220008000800 */
[----:B-1----:R-:W-:Y:S01]  /*163f0*/  VIADD R122, R120, UR7 ;  /* 0x00000007787a7c36 */ /* 0x002fe20008000000 */
[----:B------:R-:W4:Y:S01]  /*16400*/  LDL.LU R100, [R1+0x708] ;  /* 0x0007080001647983 */ /* 0x000f220000300800 */
[----:B--2---:R-:W-:-:S02]  /*16410*/  IMAD.MOV.U32 R121, RZ, RZ, R0 ;  /* 0x000000ffff797224 */ /* 0x004fc400078e0000 */
[----:B------:R-:W-:-:S03]  /*16420*/  VIADD R0, R124, 0xb ;  /* 0x0000000b7c007836 */ /* 0x000fc60000000000 */
[----:B------:R1:W-:Y:S02]  /*16430*/  @P0 STG.E.U16 desc[UR16][R118.64], R121 ;  /* 0x0000007976000986 */ /* 0x0003e4000c101510 */
[----:B------:R-:W-:Y:S01]  /*16440*/  ISETP.GE.AND P0, PT, R0, UR15, PT ;  /* 0x0000000f00007c0c */ /* 0x000fe2000bf06270 */
[----:B------:R-:W-:Y:S02]  /*16450*/  VIADD R0, R124, 0xc ;  /* 0x0000000c7c007836 */ /* 0x000fe40000000000 */
[----:B-1----:R-:W-:Y:S02]  /*16460*/  IMAD.MOV.U32 R119, RZ, RZ, R121 ;  /* 0x000000ffff777224 */ /* 0x002fe400078e0079 */
[----:B------:R-:W-:-:S03]  /*16470*/  IMAD.WIDE R120, R120, 0x2, R116 ;  /* 0x0000000278787825 */ /* 0x000fc600078e0274 */
[----:B------:R-:W-:Y:S01]  /*16480*/  PRMT R123, R119, 0x7632, R123 ;  /* 0x00007632777b7816 */ /* 0x000fe2000000007b */
[----:B------:R-:W-:Y:S01]  /*16490*/  IMAD.WIDE R118, R122, 0x2, R2 ;  /* 0x000000027a767825 */ /* 0x000fe200078e0202 */
[----:B---3--:R1:W-:Y:S01]  /*164a0*/  @P4 STG.E.U16 desc[UR16][R120.64], R125 ;  /* 0x0000007d78004986 */ /* 0x0083e2000c101510 */
[----:B------:R-:W-:Y:S02]  /*164b0*/  ISETP.GE.AND P4, PT, R0, UR15, PT ;  /* 0x0000000f00007c0c */ /* 0x000fe4000bf86270 */
[----:B------:R-:W-:Y:S01]  /*164c0*/  VIADD R0, R122, UR7 ;  /* 0x000000077a007c36 */ /* 0x000fe20008000000 */
[----:B------:R2:W-:Y:S01]  /*164d0*/  @P2 STG.E.U16 desc[UR16][R118.64], R123 ;  /* 0x0000007b76002986 */ /* 0x0005e2000c101510 */
[----:B------:R-:W-:Y:S02]  /*164e0*/  PRMT R102, R125, 0x7632, R102 ;  /* 0x000076327d667816 */ /* 0x000fe40000000066 */
[----:B------:R-:W-:Y:S01]  /*164f0*/  ISETP.LT.AND P2, PT, R103, UR51, !P5 ;  /* 0x0000003367007c0c */ /* 0x000fe2000ef41270 */
[----:B------:R-:W3:Y:S01]  /*16500*/  LDCU UR51, c[0x0][0x39c] ;  /* 0x00007380ff3377ac */ /* 0x000ee20008000800 */
[----:B------:R-:W-:-:S02]  /*16510*/  ISETP.LT.AND P5, PT, R101, UR52, !P5 ;  /* 0x0000003465007c0c */ /* 0x000fc4000efa1270 */
[----:B------:R-:W3:Y:S01]  /*16520*/  LDL.LU R101, [R1+0x704] ;  /* 0x0007040001657983 */ /* 0x000ee20000300800 */
[----:B-1----:R-:W-:Y:S01]  /*16530*/  VIADD R125, R124, 0xd ;  /* 0x0000000d7c7d7836 */ /* 0x002fe20000000000 */
[----:B------:R-:W1:Y:S01]  /*16540*/  LDCU UR52, c[0x0][0x39c] ;  /* 0x00007380ff3477ac */ /* 0x000e620008000800 */
[----:B--2---:R-:W-:-:S05]  /*16550*/  IMAD.WIDE R122, R122, 0x2, R116 ;  /* 0x000000027a7a7825 */ /* 0x004fca00078e0274 */
[----:B------:R2:W-:Y:S01]  /*16560*/  @P1 STG.E.U16 desc[UR16][R122.64], R102 ;  /* 0x000000667a001986 */ /* 0x0005e2000c101510 */
[----:B------:R-:W-:-:S03]  /*16570*/  ISETP.GE.AND P1, PT, R125, UR15, PT ;  /* 0x0000000f7d007c0c */ /* 0x000fc6000bf26270 */
[----:B--2---:R-:W2:Y:S04]  /*16580*/  LDL.LU R102, [R1+0x700] ;  /* 0x0007000001667983 */ /* 0x004ea80000300800 */
[----:B------:R-:W2:Y:S01]  /*16590*/  LDL.LU R125, [R1+0x238] ;  /* 0x00023800017d7983 */ /* 0x000ea20000300800 */
[----:B------:R-:W-:-:S04]  /*165a0*/  IMAD.WIDE R120, R0, 0x2, R2 ;  /* 0x0000000200787825 */ /* 0x000fc800078e0202 */
[C---:B------:R-:W-:Y:S01]  /*165b0*/  IMAD.WIDE R118, R0.reuse, 0x2, R116 ;  /* 0x0000000200767825 */ /* 0x040fe200078e0274 */
[----:B----4-:R4:W-:Y:S01]  /*165c0*/  @P2 STG.E.U16 desc[UR16][R120.64], R100 ;  /* 0x0000006478002986 */ /* 0x0109e2000c101510 */
[C---:B------:R-:W-:Y:S01]  /*165d0*/  ISETP.LT.AND P2, PT, R103.reuse, UR53, !P3 ;  /* 0x0000003567007c0c */ /* 0x040fe2000df41270 */
[----:B------:R-:W0:Y:S02]  /*165e0*/  LDCU UR53, c[0x0][0x39c] ;  /* 0x00007380ff3577ac */ /* 0x000e240008000800 */
[----:B------:R1:W-:Y:S01]  /*165f0*/  @P5 STG.E.U16 desc[UR16][R118.64], R96 ;  /* 0x0000006076005986 */ /* 0x0003e2000c101510 */
[----:B------:R-:W-:Y:S01]  /*16600*/  ISETP.LT.AND P5, PT, R103, UR55, !P6 ;  /* 0x0000003767007c0c */ /* 0x000fe2000f7a1270 */
[----:B----4-:R-:W-:Y:S01]  /*16610*/  VIADD R120, R0, UR7 ;  /* 0x0000000700787c36 */ /* 0x010fe20008000000 */
[----:B------:R-:W-:-:S03]  /*16620*/  PRMT R100, R100, 0x7632, R100 ;  /* 0x0000763264647816 */ /* 0x000fc60000000064 */
[----:B-1----:R-:W-:Y:S01]  /*16630*/  IMAD.WIDE R118, R120, 0x2, R2 ;  /* 0x0000000278767825 */ /* 0x002fe200078e0202 */
[----:B------:R-:W-:-:S03]  /*16640*/  PRMT R96, R96, 0x7632, R96 ;  /* 0x0000763260607816 */ /* 0x000fc60000000060 */
[C---:B------:R-:W-:Y:S01]  /*16650*/  VIADD R0, R120.reuse, UR7 ;  /* 0x0000000778007c36 */ /* 0x040fe20008000000 */
[----:B------:R1:W-:Y:S01]  /*16660*/  @P2 STG.E.U16 desc[UR16][R118.64], R100 ;  /* 0x0000006476002986 */ /* 0x0003e2000c101510 */
[----:B------:R-:W-:-:S04]  /*16670*/  IMAD.WIDE R120, R120, 0x2, R116 ;  /* 0x0000000278787825 */ /* 0x000fc800078e0274 */
[----:B------:R-:W-:Y:S02]  /*16680*/  VIADD R122, R124, 0xe ;  /* 0x0000000e7c7a7836 */ /* 0x000fe40000000000 */
[----:B-1----:R-:W-:-:S03]  /*16690*/  IMAD.WIDE R118, R0, 0x2, R2 ;  /* 0x0000000200767825 */ /* 0x002fc600078e0202 */
[----:B------:R-:W-:Y:S01]  /*166a0*/  ISETP.GE.AND P2, PT, R122, UR15, PT ;  /* 0x0000000f7a007c0c */ /* 0x000fe2000bf46270 */
[----:B------:R-:W-:Y:S02]  /*166b0*/  VIADD R122, R124, 0xf ;  /* 0x0000000f7c7a7836 */ /* 0x000fe40000000000 */
[----:B------:R-:W-:Y:S01]  /*166c0*/  VIADD R123, R0, UR7 ;  /* 0x00000007007b7c36 */ /* 0x000fe20008000000 */
[C---:B--2---:R-:W-:Y:S02]  /*166d0*/  ISETP.LT.AND P3, PT, R125.reuse, UR54, !P3 ;  /* 0x000000367d007c0c */ /* 0x044fe4000df61270 */
[----:B------:R-:W-:-:S11]  /*166e0*/  ISETP.LT.AND P6, PT, R125, UR56, !P6 ;  /* 0x000000387d007c0c */ /* 0x000fd6000f7c1270 */
[----:B------:R-:W-:Y:S04]  /*166f0*/  @P3 STG.E.U16 desc[UR16][R120.64], R96 ;  /* 0x0000006078003986 */ /* 0x000fe8000c101510 */
[----:B---3--:R1:W-:Y:S01]  /*16700*/  @P5 STG.E.U16 desc[UR16][R118.64], R101 ;  /* 0x0000006576005986 */ /* 0x0083e2000c101510 */
[----:B------:R-:W-:Y:S02]  /*16710*/  ISETP.LT.AND P5, PT, R103, UR57, !P0 ;  /* 0x0000003967007c0c */ /* 0x000fe4000c7a1270 */
[----:B------:R-:W-:Y:S02]  /*16720*/  ISETP.GE.AND P3, PT, R122, UR15, PT ;  /* 0x0000000f7a007c0c */ /* 0x000fe4000bf66270 */
[----:B------:R-:W-:Y:S01]  /*16730*/  PRMT R122, R101, 0x7632, R122 ;  /* 0x00007632657a7816 */ /* 0x000fe2000000007a */
[----:B-1----:R-:W-:-:S04]  /*16740*/  IMAD.WIDE R118, R0, 0x2, R116 ;  /* 0x0000000200767825 */ /* 0x002fc800078e0274 */
[----:B------:R-:W-:Y:S01]  /*16750*/  IMAD.WIDE R100, R123, 0x2, R2 ;  /* 0x000000027b647825 */ /* 0x000fe200078e0202 */
[----:B------:R1:W-:Y:S01]  /*16760*/  @P6 STG.E.U16 desc[UR16][R118.64], R97 ;  /* 0x0000006176006986 */ /* 0x0003e2000c101510 */
[----:B------:R-:W-:Y:S02]  /*16770*/  ISETP.LT.AND P0, PT, R125, UR58, !P0 ;  /* 0x0000003a7d007c0c */ /* 0x000fe4000c701270 */
[C---:B------:R-:W-:Y:S01]  /*16780*/  VIADD R0, R124.reuse, 0x10 ;  /* 0x000000107c007836 */ /* 0x040fe20000000000 */
[----:B------:R2:W-:Y:S01]  /*16790*/  @P5 STG.E.U16 desc[UR16][R100.64], R122 ;  /* 0x0000007a64005986 */ /* 0x0005e2000c101510 */
[----:B------:R-:W-:Y:S01]  /*167a0*/  ISETP.LT.AND P5, PT, R103, UR43, !P4 ;  /* 0x0000002b67007c0c */ /* 0x000fe2000e7a1270 */
[----:B------:R-:W-:Y:S01]  /*167b0*/  VIADD R121, R123, UR7 ;  /* 0x000000077b797c36 */ /* 0x000fe20008000000 */
[----:B------:R-:W-:Y:S01]  /*167c0*/  ISETP.LT.AND P4, PT, R125, UR44, !P4 ;  /* 0x0000002c7d007c0c */ /* 0x000fe2000e781270 */
[----:B------:R-:W-:Y:S01]  /*167d0*/  VIADD R120, R124, 0x11 ;  /* 0x000000117c787836 */ /* 0x000fe20000000000 */
[----:B------:R-:W-:Y:S01]  /*167e0*/  ISETP.GE.AND P6, PT, R0, UR15, PT ;  /* 0x0000000f00007c0c */ /* 0x000fe2000bfc6270 */
[----:B------:R-:W3:Y:S01]  /*167f0*/  LDCU UR43, c[0x0][0x39c] ;  /* 0x00007380ff2b77ac */ /* 0x000ee20008000800 */
[----:B------:R-:W-:Y:S01]  /*16800*/  PRMT R0, R97, 0x7632, R0 ;  /* 0x0000763261007816 */ /* 0x000fe20000000000 */
[----:B-1----:R-:W-:Y:S01]  /*16810*/  IMAD.WIDE R96, R123, 0x2, R116 ;  /* 0x000000027b607825 */ /* 0x002fe200078e0274 */
[----:B------:R-:W1:Y:S03]  /*16820*/  LDCU UR15, c[0x0][0x398] ;  /* 0x00007300ff0f77ac */ /* 0x000e660008000800 */
[C---:B--2---:R-:W-:Y:S01]  /*16830*/  IMAD.WIDE R100, R121.reuse, 0x2, R2 ;  /* 0x0000000279647825 */ /* 0x044fe200078e0202 */
[----:B------:R2:W-:Y:S01]  /*16840*/  @P0 STG.E.U16 desc[UR16][R96.64], R0 ;  /* 0x0000000060000986 */ /* 0x0005e2000c101510 */
[----:B------:R-:W-:Y:S01]  /*16850*/  PRMT R122, R98, 0x7632, R122 ;  /* 0x00007632627a7816 */ /* 0x000fe2000000007a */
[----:B------:R-:W4:Y:S01]  /*16860*/  LDCU UR44, c[0x0][0x39c] ;  /* 0x00007380ff2c77ac */ /* 0x000f220008000800 */
[----:B------:R-:W-:Y:S01]  /*16870*/  IMAD.WIDE R118, R121, 0x2, R116 ;  /* 0x0000000279767825 */ /* 0x000fe200078e0274 */
[----:B------:R0:W-:Y:S04]  /*16880*/  @P5 STG.E.U16 desc[UR16][R100.64], R102 ;  /* 0x0000006664005986 */ /* 0x0001e8000c101510 */
[----:B------:R1:W-:Y:S01]  /*16890*/  @P4 STG.E.U16 desc[UR16][R118.64], R98 ;  /* 0x0000006276004986 */ /* 0x0003e2000c101510 */
[----:B------:R-:W-:Y:S01]  /*168a0*/  ISETP.LT.AND P4, PT, R103, UR37, !P1 ;  /* 0x0000002567007c0c */ /* 0x000fe2000cf81270 */
[----:B------:R-:W-:Y:S01]  /*168b0*/  VIADD R123, R121, UR7 ;  /* 0x00000007797b7c36 */ /* 0x000fe20008000000 */
[----:B------:R-:W-:Y:S01]  /*168c0*/  ISETP.LT.AND P1, PT, R125, UR36, !P1 ;  /* 0x000000247d007c0c */ /* 0x000fe2000cf21270 */
[----:B--2---:R-:W-:Y:S01]  /*168d0*/  VIADD R0, R124, 0x12 ;  /* 0x000000127c007836 */ /* 0x004fe20000000000 */
[----:B------:R-:W-:Y:S01]  /*168e0*/  ISETP.GE.AND P0, PT, R120, UR46, PT ;  /* 0x0000002e78007c0c */ /* 0x000fe2000bf06270 */
[C---:B------:R-:W-:Y:S01]  /*168f0*/  IMAD.WIDE R120, R123.reuse, 0x2, R2 ;  /* 0x000000027b787825 */ /* 0x040fe200078e0202 */
[----:B0-----:R-:W-:Y:S01]  /*16900*/  PRMT R101, R102, 0x7632, R101 ;  /* 0x0000763266657816 */ /* 0x001fe20000000065 */
[----:B------:R-:W0:Y:S02]  /*16910*/  LDCU UR36, c[0x0][0x398] ;  /* 0x00007300ff2477ac */ /* 0x000e240008000800 */
[----:B------:R-:W-:Y:S01]  /*16920*/  IMAD.WIDE R96, R123, 0x2, R116 ;  /* 0x000000027b607825 */ /* 0x000fe200078e0274 */
[----:B------:R-:W-:-:S02]  /*16930*/  ISETP.LT.AND P5, PT, R103, UR34, !P2 ;  /* 0x0000002267007c0c */ /* 0x000fc4000d7a1270 */
[----:B------:R-:W2:Y:S01]  /*16940*/  LDL.LU R103, [R1+0x6fc] ;  /* 0x0006fc0001677983 */ /* 0x000ea20000300800 */
[----:B-1----:R-:W-:Y:S01]  /*16950*/  VIADD R119, R123, UR7 ;  /* 0x000000077b777c36 */ /* 0x002fe20008000000 */
[----:B------:R-:W1:Y:S02]  /*16960*/  LDCU UR46, c[0x0][0x39c] ;  /* 0x00007380ff2e77ac */ /* 0x000e640008000800 */
[----:B------:R-:W-:Y:S01]  /*16970*/  @P4 STG.E.U16 desc[UR16][R120.64], R101 ;  /* 0x0000006578004986 */ /* 0x000fe2000c101510 */
[----:B------:R-:W-:Y:S01]  /*16980*/  PRMT R102, R99, 0x7632, R102 ;  /* 0x0000763263667816 */ /* 0x000fe20000000066 */
[----:B------:R-:W0:Y:S02]  /*16990*/  LDCU UR34, c[0x0][0x398] ;  /* 0x00007300ff2277ac */ /* 0x000e240008000800 */
[----:B------:R1:W-:Y:S01]  /*169a0*/  @P1 STG.E.U16 desc[UR16][R96.64], R122 ;  /* 0x0000007a60001986 */ /* 0x0003e2000c101510 */
[----:B------:R-:W0:Y:S03]  /*169b0*/  LDCU UR37, c[0x0][0x398] ;  /* 0x00007300ff2577ac */ /* 0x000e260008000800 */
[----:B-1----:R-:W3:Y:S01]  /*169c0*/  LDL.LU R122, [R1+0x230] ;  /* 0x00023000017a7983 */ /* 0x002ee20000300800 */
[----:B------:R-:W-:Y:S01]  /*169d0*/  IMAD.WIDE R100, R119, 0x2, R2 ;  /* 0x0000000277647825 */ /* 0x000fe200078e0202 */
[----:B------:R-:W-:Y:S01]  /*169e0*/  ISETP.LT.AND P2, PT, R125, UR33, !P2 ;  /* 0x000000217d007c0c */ /* 0x000fe2000d741270 */
[----:B------:R-:W1:Y:S02]  /*169f0*/  LDCU UR33, c[0x0][0x398] ;  /* 0x00007300ff2177ac */ /* 0x000e640008000800 */
[----:B------:R-:W-:-:S02]  /*16a00*/  VIADD R123, R119, UR7 ;  /* 0x00000007777b7c36 */ /* 0x000fc40008000000 */
[----:B------:R-:W-:-:S04]  /*16a10*/  IMAD.WIDE R118, R119, 0x2, R116 ;  /* 0x0000000277767825 */ /* 0x000fc800078e0274 */
[----:B------:R-:W-:Y:S01]  /*16a20*/  IMAD.WIDE R120, R123, 0x2, R2 ;  /* 0x000000027b787825 */ /* 0x000fe200078e0202 */
[----:B------:R-:W-:Y:S01]  /*16a30*/  ISETP.GE.AND P4, PT, R0, UR47, PT ;  /* 0x0000002f00007c0c */ /* 0x000fe2000bf86270 */
[----:B------:R-:W0:Y:S02]  /*16a40*/  LDCU UR47, c[0x0][0x39c] ;  /* 0x00007380ff2f77ac */ /* 0x000e240008000800 */
[----:B------:R-:W-:-:S05]  /*16a50*/  VIADD R0, R124, 0x13 ;  /* 0x000000137c007836 */ /* 0x000fca0000000000 */
[----:B------:R-:W-:Y:S01]  /*16a60*/  ISETP.GE.AND P1, PT, R0, UR48, PT ;  /* 0x0000003000007c0c */ /* 0x000fe2000bf26270 */
[----:B------:R-:W-:Y:S01]  /*16a70*/  VIADD R0, R124, 0x14 ;  /* 0x000000147c007836 */ /* 0x000fe20000000000 */
[----:B------:R-:W0:Y:S01]  /*16a80*/  LDCU UR48, c[0x0][0x39c] ;  /* 0x00007380ff3077ac */ /* 0x000e220008000800 */
[----:B--2---:R2:W-:Y:S01]  /*16a90*/  @P5 STG.E.U16 desc[UR16][R100.64], R103 ;  /* 0x0000006764005986 */ /* 0x0045e2000c101510 */
[----:B------:R-:W-:-:S03]  /*16aa0*/  PRMT R97, R103, 0x7632, R97 ;  /* 0x0000763267617816 */ /* 0x000fc60000000061 */
[----:B------:R0:W-:Y:S01]  /*16ab0*/  @P2 STG.E.U16 desc[UR16][R118.64], R99 ;  /* 0x0000006376002986 */ /* 0x0001e2000c101510 */
[C---:B---3--:R-:W-:Y:S01]  /*16ac0*/  ISETP.LT.AND P5, PT, R122.reuse, UR32, !P3 ;  /* 0x000000207a007c0c */ /* 0x048fe2000dfa1270 */
[----:B--2---:R-:W-:Y:S01]  /*16ad0*/  VIADD R103, R123, UR7 ;  /* 0x000000077b677c36 */ /* 0x004fe20008000000 */
[----:B------:R-:W-:Y:S01]  /*16ae0*/  ISETP.LT.AND P3, PT, R125, UR35, !P3 ;  /* 0x000000237d007c0c */ /* 0x000fe2000df61270 */
[----:B------:R-:W2:Y:S01]  /*16af0*/  LDCU UR32, c[0x0][0x398] ;  /* 0x00007300ff2077ac */ /* 0x000ea20008000800 */
[----:B0-----:R-:W3:Y:S09]  /*16b00*/  LDL.LU R118, [R1+0x80] ;  /* 0x0000800001767983 */ /* 0x001ef20000300800 */
[----:B------:R0:W-:Y:S01]  /*16b10*/  @P5 STG.E.U16 desc[UR16][R120.64], R97 ;  /* 0x0000006178005986 */ /* 0x0001e2000c101510 */
[----:B-----5:R-:W-:Y:S01]  /*16b20*/  ISETP.LT.AND P5, PT, R122, UR39, !P6 ;  /* 0x000000277a007c0c */ /* 0x020fe2000f7a1270 */
[----:B------:R-:W-:Y:S01]  /*16b30*/  IMAD.WIDE R98, R103, 0x2, R2 ;  /* 0x0000000267627825 */ /* 0x000fe200078e0202 */
[----:B------:R-:W-:Y:S01]  /*16b40*/  ISETP.LT.AND P6, PT, R125, UR40, !P6 ;  /* 0x000000287d007c0c */ /* 0x000fe2000f7c1270 */
[----:B------:R-:W5:Y:S02]  /*16b50*/  LDCU UR35, c[0x0][0x398] ;  /* 0x00007300ff2377ac */ /* 0x000f640008000800 */
[--C-:B------:R-:W-:Y:S01]  /*16b60*/  IMAD.WIDE R100, R103, 0x2, R116.reuse ;  /* 0x0000000267647825 */ /* 0x100fe200078e0274 */
[----:B------:R-:W-:Y:S01]  /*16b70*/  ISETP.GE.AND P2, PT, R0, UR49, PT ;  /* 0x0000003100007c0c */ /* 0x000fe2000bf46270 */
[----:B------:R-:W1:Y:S02]  /*16b80*/  LDCU UR39, c[0x0][0x398] ;  /* 0x00007300ff2777ac */ /* 0x000e640008000800 */
[----:B0-----:R-:W-:Y:S01]  /*16b90*/  IMAD.WIDE R96, R123, 0x2, R116 ;  /* 0x000000027b607825 */ /* 0x001fe200078e0274 */
[----:B------:R-:W0:Y:S04]  /*16ba0*/  LDCU UR40, c[0x0][0x398] ;  /* 0x00007300ff2877ac */ /* 0x000e280008000800 */
[----:B------:R1:W-:Y:S01]  /*16bb0*/  @P3 STG.E.U16 desc[UR16][R96.64], R102 ;  /* 0x0000006660003986 */ /* 0x0003e2000c101510 */
[----:B------:R-:W-:Y:S01]  /*16bc0*/  VIADD R103, R103, UR7 ;  /* 0x0000000767677c36 */ /* 0x000fe20008000000 */
[----:B------:R-:W0:Y:S02]  /*16bd0*/  LDCU UR49, c[0x0][0x39c] ;  /* 0x00007380ff3177ac */ /* 0x000e240008000800 */
[----:B------:R-:W-:Y:S01]  /*16be0*/  @P5 STG.E.U16 desc[UR16][R98.64], R92 ;  /* 0x0000005c62005986 */ /* 0x000fe2000c101510 */
[C---:B------:R-:W-:Y:S01]  /*16bf0*/  ISETP.LT.AND P5, PT, R122.reuse, UR41, !P0 ;  /* 0x000000297a007c0c */ /* 0x040fe2000c7a1270 */
[----:B------:R-:W-:Y:S01]  /*16c00*/  VIADD R119, R103, UR7 ;  /* 0x0000000767777c36 */ /* 0x000fe20008000000 */
[----:B------:R-:W-:Y:S01]  /*16c10*/  ISETP.LT.AND P0, PT, R125, UR26, !P0 ;  /* 0x0000001a7d007c0c */ /* 0x000fe2000c701270 */
[----:B------:R0:W-:Y:S01]  /*16c20*/  @P6 STG.E.U16 desc[UR16][R100.64], R88 ;  /* 0x0000005864006986 */ /* 0x0001e2000c101510 */
[----:B------:R-:W-:Y:S01]  /*16c30*/  ISETP.LT.AND P6, PT, R122, UR45, !P4 ;  /* 0x0000002d7a007c0c */ /* 0x000fe2000e7c1270 */
[----:B------:R-:W-:Y:S01]  /*16c40*/  VIADD R0, R124, 0x15 ;  /* 0x000000157c007836 */ /* 0x000fe20000000000 */
[----:B------:R-:W2:Y:S01]  /*16c50*/  LDCU UR26, c[0x0][0x398] ;  /* 0x00007300ff1a77ac */ /* 0x000ea20008000800 */
[C---:B-1----:R-:W-:Y:S01]  /*16c60*/  IMAD.WIDE R96, R103.reuse, 0x2, R2 ;  /* 0x0000000267607825 */ /* 0x042fe200078e0202 */
[----:B------:R-:W-:Y:S01]  /*16c70*/  PRMT R102, R88, 0x7632, R102 ;  /* 0x0000763258667816 */ /* 0x000fe20000000066 */
[----:B------:R-:W1:Y:S01]  /*16c80*/  LDCU UR41, c[0x0][0x398] ;  /* 0x00007300ff2977ac */ /* 0x000e620008000800 */
[----:B0-----:R-:W-:Y:S01]  /*16c90*/  PRMT R101, R92, 0x7632, R101 ;  /* 0x000076325c657816 */ /* 0x001fe20000000065 */
[----:B------:R-:W-:Y:S01]  /*16ca0*/  IMAD.WIDE R98, R103, 0x2, R116 ;  /* 0x0000000267627825 */ /* 0x000fe200078e0274 */
[----:B------:R-:W0:Y:S03]  /*16cb0*/  LDCU UR45, c[0x0][0x39c] ;  /* 0x00007380ff2d77ac */ /* 0x000e260008000800 */
[----:B------:R1:W-:Y:S01]  /*16cc0*/  @P5 STG.E.U16 desc[UR16][R96.64], R101 ;  /* 0x0000006560005986 */ /* 0x0003e2000c101510 */
[----:B------:R-:W-:Y:S01]  /*16cd0*/  ISETP.LT.AND P4, PT, R125, UR28, !P4 ;  /* 0x0000001c7d007c0c */ /* 0x000fe2000e781270 */
[----:B------:R-:W-:Y:S01]  /*16ce0*/  VIADD R103, R119, UR7 ;  /* 0x0000000777677c36 */ /* 0x000fe20008000000 */
[----:B------:R-:W-:Y:S01]  /*16cf0*/  PRMT R88, R93, 0x7632, R88 ;  /* 0x000076325d587816 */ /* 0x000fe20000000058 */
[----:B------:R0:W-:Y:S01]  /*16d00*/  @P0 STG.E.U16 desc[UR16][R98.64], R102 ;  /* 0x0000006662000986 */ /* 0x0001e2000c101510 */
[----:B------:R-:W-:Y:S01]  /*16d10*/  ISETP.GE.AND P3, PT, R0, UR50, PT ;  /* 0x0000003200007c0c */ /* 0x000fe2000bf66270 */
[----:B------:R-:W2:Y:S01]  /*16d20*/  LDCU UR28, c[0x0][0x398] ;  /* 0x00007300ff1c77ac */ /* 0x000ea20008000800 */
[C---:B-1----:R-:W-:Y:S01]  /*16d30*/  IMAD.WIDE R100, R119.reuse, 0x2, R2 ;  /* 0x0000000277647825 */ /* 0x042fe200078e0202 */
[----:B------:R-:W1:Y:S04]  /*16d40*/  LDCU UR50, c[0x0][0x398] ;  /* 0x00007300ff3277ac */ /* 0x000e680008000800 */
[----:B------:R2:W-:Y:S01]  /*16d50*/  @P6 STG.E.U16 desc[UR16][R100.64], R93 ;  /* 0x0000005d64006986 */ /* 0x0005e2000c101510 */
[----:B------:R-:W-:Y:S01]  /*16d60*/  ISETP.LT.AND P6, PT, R122, UR30, !P1 ;  /* 0x0000001e7a007c0c */ /* 0x000fe2000cfc1270 */
[----:B------:R-:W-:-:S04]  /*16d70*/  IMAD.WIDE R96, R119, 0x2, R116 ;  /* 0x0000000277607825 */ /* 0x000fc800078e0274 */
[----:B0-----:R-:W-:Y:S01]  /*16d80*/  IMAD.WIDE R98, R103, 0x2, R2 ;  /* 0x0000000267627825 */ /* 0x001fe200078e0202 */
[----:B------:R0:W-:Y:S01]  /*16d90*/  @P4 STG.E.U16 desc[UR16][R96.64], R89 ;  /* 0x0000005960004986 */ /* 0x0001e2000c101510 */
[----:B------:R-:W-:Y:S01]  /*16da0*/  ISETP.LT.AND P1, PT, R125, UR20, !P1 ;  /* 0x000000147d007c0c */ /* 0x000fe2000cf21270 */
[----:B------:R-:W1:Y:S01]  /*16db0*/  LDCU UR30, c[0x0][0x398] ;  /* 0x00007300ff1e77ac */ /* 0x000e620008000800 */
[C---:B------:R-:W-:Y:S02]  /*16dc0*/  VIADD R119, R103.reuse, UR7 ;  /* 0x0000000767777c36 */ /* 0x040fe40008000000 */
[--C-:B--2---:R-:W-:Y:S01]  /*16dd0*/  IMAD.WIDE R92, R103, 0x2, R116.reuse ;  /* 0x00000002675c7825 */ /* 0x104fe200078e0274 */
[----:B------:R-:W2:Y:S01]  /*16de0*/  LDCU UR20, c[0x0][0x398] ;  /* 0x00007300ff1477ac */ /* 0x000ea20008000800 */
[----:B------:R4:W-:Y:S01]  /*16df0*/  @P6 STG.E.U16 desc[UR16][R98.64], R88 ;  /* 0x0000005862006986 */ /* 0x0009e2000c101510 */
[----:B------:R-:W-:Y:S02]  /*16e00*/  ISETP.LT.AND P6, PT, R122, UR22, !P2 ;  /* 0x000000167a007c0c */ /* 0x000fe4000d7c1270 */
[----:B------:R-:W-:Y:S01]  /*16e10*/  ISETP.LT.AND P2, PT, R125, UR42, !P2 ;  /* 0x0000002a7d007c0c */ /* 0x000fe2000d741270 */
[C---:B------:R-:W-:Y:S01]  /*16e20*/  IMAD.WIDE R100, R119.reuse, 0x2, R116 ;  /* 0x0000000277647825 */ /* 0x040fe200078e0274 */
[----:B------:R-:W1:Y:S03]  /*16e30*/  LDCU UR42, c[0x0][0x39c] ;  /* 0x00007380ff2a77ac */ /* 0x000e660008000800 */
[----:B0-----:R-:W-:Y:S01]  /*16e40*/  IMAD.WIDE R96, R119, 0x2, R2 ;  /* 0x0000000277607825 */ /* 0x001fe200078e0202 */
[----:B------:R-:W0:Y:S01]  /*16e50*/  LDCU UR22, c[0x0][0x398] ;  /* 0x00007300ff1677ac */ /* 0x000e220008000800 */
[----:B----4-:R-:W-:-:S02]  /*16e60*/  PRMT R99, R89, 0x7632, R99 ;  /* 0x0000763259637816 */ /* 0x010fc40000000063 */
[----:B------:R-:W-:-:S03]  /*16e70*/  VIADD R0, R124, 0x16 ;  /* 0x000000167c007836 */ /* 0x000fc60000000000 */
[----:B------:R-:W-:Y:S04]  /*16e80*/  @P1 STG.E.U16 desc[UR16][R92.64], R99 ;  /* 0x000000635c001986 */ /* 0x000fe8000c101510 */
[----:B------:R4:W-:Y:S01]  /*16e90*/  @P6 STG.E.U16 desc[UR16][R96.64], R94 ;  /* 0x0000005e60006986 */ /* 0x0009e2000c101510 */
[----:B------:R-:W-:-:S03]  /*16ea0*/  ISETP.GE.AND P5, PT, R0, UR51, PT ;  /* 0x0000003300007c0c */ /* 0x000fc6000bfa6270 */
[----:B------:R0:W-:Y:S01]  /*16eb0*/  @P2 STG.E.U16 desc[UR16][R100.64], R90 ;  /* 0x0000005a64002986 */ /* 0x0001e2000c101510 */
[----:B------:R-:W-:Y:S01]  /*16ec0*/  ISETP.LT.AND P2, PT, R122, UR18, !P3 ;  /* 0x000000127a007c0c */ /* 0x000fe2000df41270 */
[----:B------:R-:W-:Y:S01]  /*16ed0*/  VIADD R119, R119, UR7 ;  /* 0x0000000777777c36 */ /* 0x000fe20008000000 */
[----:B------:R-:W-:Y:S01]  /*16ee0*/  ISETP.LT.AND P3, PT, R125, UR24, !P3 ;  /* 0x000000187d007c0c */ /* 0x000fe2000df61270 */
[----:B------:R-:W-:Y:S01]  /*16ef0*/  VIADD R0, R124, 0x17 ;  /* 0x000000177c007836 */ /* 0x000fe20000000000 */
[----:B------:R-:W-:Y:S01]  /*16f00*/  ISETP.LT.AND P6, PT, R122, UR38, !P5 ;  /* 0x000000267a007c0c */ /* 0x000fe2000efc1270 */
[C---:B------:R-:W-:Y:S01]  /*16f10*/  IMAD.WIDE R88, R119.reuse, 0x2, R2 ;  /* 0x0000000277587825 */ /* 0x040fe200078e0202 */
[----:B------:R-:W-:Y:S01]  /*16f20*/  PRMT R98, R90, 0x7632, R98 ;  /* 0x000076325a627816 */ /* 0x000fe20000000062 */
[----:B------:R-:W1:Y:S01]  /*16f30*/  LDCU UR18, c[0x0][0x398] ;  /* 0x00007300ff1277ac */ /* 0x000e620008000800 */
[----:B----4-:R-:W-:Y:S01]  /*16f40*/  PRMT R97, R94, 0x7632, R97 ;  /* 0x000076325e617816 */ /* 0x010fe20000000061 */
[----:B------:R-:W-:-:S02]  /*16f50*/  VIADD R99, R119, UR7 ;  /* 0x0000000777637c36 */ /* 0x000fc40008000000 */
[----:B------:R-:W-:Y:S01]  /*16f60*/  IMAD.WIDE R92, R119, 0x2, R116 ;  /* 0x00000002775c7825 */ /* 0x000fe200078e0274 */
[----:B------:R-:W-:Y:S01]  /*16f70*/  ISETP.GE.AND P0, PT, R0, UR52, PT ;  /* 0x0000003400007c0c */ /* 0x000fe2000bf06270 */
[----:B------:R4:W-:Y:S01]  /*16f80*/  @P2 STG.E.U16 desc[UR16][R88.64], R97 ;  /* 0x0000006158002986 */ /* 0x0009e2000c101510 */
[----:B------:R-:W-:Y:S01]  /*16f90*/  ISETP.LT.AND P5, PT, R125, UR8, !P5 ;  /* 0x000000087d007c0c */ /* 0x000fe2000efa1270 */
[C---:B0-----:R-:W-:Y:S01]  /*16fa0*/  VIADD R101, R99.reuse, UR7 ;  /* 0x0000000763657c36 */ /* 0x041fe20008000000 */
[----:B------:R-:W0:Y:S01]  /*16fb0*/  LDCU UR38, c[0x0][0x39c] ;  /* 0x00007380ff2677ac */ /* 0x000e220008000800 */
[----:B------:R0:W-:Y:S01]  /*16fc0*/  @P3 STG.E.U16 desc[UR16][R92.64], R98 ;  /* 0x000000625c003986 */ /* 0x0001e2000c101510 */
[----:B------:R-:W-:Y:S01]  /*16fd0*/  VIADD R0, R124, 0x18 ;  /* 0x000000187c007836 */ /* 0x000fe20000000000 */
[----:B------:R-:W1:Y:S01]  /*16fe0*/  LDCU UR24, c[0x0][0x398] ;  /* 0x00007300ff1877ac */ /* 0x000e620008000800 */
[C---:B----4-:R-:W-:Y:S01]  /*16ff0*/  IMAD.WIDE R96, R99.reuse, 0x2, R2 ;  /* 0x0000000263607825 */ /* 0x050fe200078e0202 */
[----:B------:R-:W4:Y:S04]  /*17000*/  LDCU UR8, c[0x0][0x398] ;  /* 0x00007300ff0877ac */ /* 0x000f280008000800 */
[----:B------:R1:W-:Y:S01]  /*17010*/  @P6 STG.E.U16 desc[UR16][R96.64], R95 ;  /* 0x0000005f60006986 */ /* 0x0003e2000c101510 */
[----:B------:R-:W-:Y:S01]  /*17020*/  ISETP.LT.AND P6, PT, R122, UR10, !P0 ;  /* 0x0000000a7a007c0c */ /* 0x000fe2000c7c1270 */
[----:B------:R-:W-:Y:S01]  /*17030*/  IMAD.WIDE R88, R99, 0x2, R116 ;  /* 0x0000000263587825 */ /* 0x000fe200078e0274 */
[----:B------:R-:W-:Y:S01]  /*17040*/  PRMT R99, R95, 0x7632, R99 ;  /* 0x000076325f637816 */ /* 0x000fe20000000063 */
[----:B------:R-:W2:Y:S02]  /*17050*/  LDCU UR10, c[0x0][0x39c] ;  /* 0x00007380ff0a77ac */ /* 0x000ea40008000800 */
[----:B0-----:R-:W-:Y:S01]  /*17060*/  IMAD.WIDE R92, R101, 0x2, R2 ;  /* 0x00000002655c7825 */ /* 0x001fe200078e0202 */
[----:B------:R-:W-:Y:S01]  /*17070*/  ISETP.GE.AND P4, PT, R0, UR53, PT ;  /* 0x0000003500007c0c */ /* 0x000fe2000bf86270 */
[----:B------:R0:W-:Y:S01]  /*17080*/  @P5 STG.E.U16 desc[UR16][R88.64], R91 ;  /* 0x0000005b58005986 */ /* 0x0001e2000c101510 */
[----:B------:R-:W-:Y:S01]  /*17090*/  ISETP.LT.AND P0, PT, R125, UR4, !P0 ;  /* 0x000000047d007c0c */ /* 0x000fe2000c701270 */
[----:B------:R-:W-:Y:S01]  /*170a0*/  VIADD R0, R124, 0x19 ;  /* 0x000000197c007836 */ /* 0x000fe20000000000 */
[----:B------:R-:W2:Y:S03]  /*170b0*/  LDCU UR4, c[0x0][0x39c] ;  /* 0x00007380ff0477ac */ /* 0x000ea60008000800 */
[----:B------:R4:W-:Y:S01]  /*170c0*/  @P6 STG.E.U16 desc[UR16][R92.64], R99 ;  /* 0x000000635c006986 */ /* 0x0009e2000c101510 */
[----:B------:R-:W-:Y:S01]  /*170d0*/  ISETP.LT.AND P6, PT, R122, UR12, !P4 ;  /* 0x0000000c7a007c0c */ /* 0x000fe2000e7c1270 */
[----:B-1----:R-:W-:Y:S01]  /*170e0*/  VIADD R97, R101, UR7 ;  /* 0x0000000765617c36 */ /* 0x002fe20008000000 */
[----:B------:R-:W-:Y:S01]  /*170f0*/  ISETP.LT.AND P4, PT, R125, UR14, !P4 ;  /* 0x0000000e7d007c0c */ /* 0x000fe2000e781270 */
[----:B------:R-:W-:Y:S01]  /*17100*/  IMAD.WIDE R94, R101, 0x2, R116 ;  /* 0x00000002655e7825 */ /* 0x000fe200078e0274 */
[----:B------:R-:W-:Y:S01]  /*17110*/  ISETP.GE.AND P1, PT, R0, UR43, PT ;  /* 0x0000002b00007c0c */ /* 0x000fe2000bf26270 */
[----:B------:R-:W1:Y:S02]  /*17120*/  LDCU UR43, c[0x0][0x39c] ;  /* 0x00007380ff2b77ac */ /* 0x000e640008000800 */
[----:B0-----:R-:W-:Y:S01]  /*17130*/  IMAD.WIDE R88, R97, 0x2, R2 ;  /* 0x0000000261587825 */ /* 0x001fe200078e0202 */
[----:B------:R-:W0:Y:S01]  /*17140*/  LDCU UR12, c[0x0][0x39c] ;  /* 0x00007380ff0c77ac */ /* 0x000e220008000800 */
[----:B----4-:R-:W-:-:S02]  /*17150*/  PRMT R93, R91, 0x7632, R93 ;  /* 0x000076325b5d7816 */ /* 0x010fc4000000005d */
[----:B------:R-:W-:Y:S01]  /*17160*/  IMAD.WIDE R90, R97, 0x2, R116 ;  /* 0x00000002615a7825 */ /* 0x000fe200078e0274 */
[----:B------:R-:W4:Y:S03]  /*17170*/  LDCU UR14, c[0x0][0x39c] ;  /* 0x00007380ff0e77ac */ /* 0x000f260008000800 */
[----:B------:R-:W-:Y:S01]  /*17180*/  VIADD R0, R124, 0x1a ;  /* 0x0000001a7c007836 */ /* 0x000fe20000000000 */
[----:B------:R0:W-:Y:S04]  /*17190*/  @P0 STG.E.U16 desc[UR16][R94.64], R93 ;  /* 0x0000005d5e000986 */ /* 0x0001e8000c101510 */
[----:B------:R-:W-:Y:S01]  /*171a0*/  @P6 STG.E.U16 desc[UR16][R88.64], R84 ;  /* 0x0000005458006986 */ /* 0x000fe2000c101510 */
[----:B------:R-:W-:-:S03]  /*171b0*/  ISETP.GE.AND P2, PT, R0, UR44, PT ;  /* 0x0000002c00007c0c */ /* 0x000fc6000bf46270 */
[----:B------:R1:W-:Y:S01]  /*171c0*/  @P4 STG.E.U16 desc[UR16][R90.64], R80 ;  /* 0x000000505a004986 */ /* 0x0003e2000c101510 */
[----:B------:R-:W-:Y:S01]  /*171d0*/  ISETP.LT.AND P4, PT, R122, UR15, !P1 ;  /* 0x0000000f7a007c0c */ /* 0x000fe2000cf81270 */
[----:B------:R-:W-:Y:S01]  /*171e0*/  VIADD R97, R97, UR7 ;  /* 0x0000000761617c36 */ /* 0x000fe20008000000 */
[----:B------:R-:W-:Y:S01]  /*171f0*/  ISETP.LT.AND P1, PT, R125, UR36, !P1 ;  /* 0x000000247d007c0c */ /* 0x000fe2000cf21270 */
[----:B------:R-:W-:Y:S01]  /*17200*/  VIADD R0, R124, 0x1b ;  /* 0x0000001b7c007836 */ /* 0x000fe20000000000 */
[----:B------:R-:W-:Y:S01]  /*17210*/  ISETP.LT.AND P6, PT, R122, UR34, !P2 ;  /* 0x000000227a007c0c */ /* 0x000fe2000d7c1270 */
[C---:B0-----:R-:W-:Y:S01]  /*17220*/  IMAD.WIDE R92, R97.reuse, 0x2, R2 ;  /* 0x00000002615c7825 */ /* 0x041fe200078e0202 */
[----:B------:R-:W-:Y:S01]  /*17230*/  PRMT R94, R80, 0x7632, R94 ;  /* 0x00007632505e7816 */ /* 0x000fe2000000005e */
[----:B------:R-:W0:Y:S02]  /*17240*/  LDCU UR44, c[0x0][0x398] ;  /* 0x00007300ff2c77ac */ /* 0x000e240008000800 */
[C---:B------:R-:W-:Y:S01]  /*17250*/  VIADD R95, R97.reuse, UR7 ;  /* 0x00000007615f7c36 */ /* 0x040fe20008000000 */
[----:B-1----:R-:W-:Y:S01]  /*17260*/  PRMT R91, R84, 0x7632, R91 ;  /* 0x00007632545b7816 */ /* 0x002fe2000000005b */
[----:B------:R-:W-:Y:S01]  /*17270*/  IMAD.WIDE R88, R97, 0x2, R116 ;  /* 0x0000000261587825 */ /* 0x000fe200078e0274 */
[----:B------:R-:W-:Y:S01]  /*17280*/  ISETP.GE.AND P3, PT, R0, UR46, PT ;  /* 0x0000002e00007c0c */ /* 0x000fe2000bf66270 */
[----:B------:R-:W1:Y:S02]  /*17290*/  LDCU UR46, c[0x0][0x398] ;  /* 0x00007300ff2e77ac */ /* 0x000e640008000800 */
[----:B------:R0:W-:Y:S01]  /*172a0*/  @P4 STG.E.U16 desc[UR16][R92.64], R91 ;  /* 0x0000005b5c004986 */ /* 0x0001e2000c101510 */
[----:B------:R-:W-:Y:S01]  /*172b0*/  ISETP.LT.AND P2, PT, R125, UR33, !P2 ;  /* 0x000000217d007c0c */ /* 0x000fe2000d741270 */
[C---:B------:R-:W-:Y:S01]  /*172c0*/  VIADD R97, R95.reuse, UR7 ;  /* 0x000000075f617c36 */ /* 0x040fe20008000000 */
[----:B------:R-:W1:Y:S01]  /*172d0*/  LDCU UR36, c[0x0][0x398] ;  /* 0x00007300ff2477ac */ /* 0x000e620008000800 */
[----:B------:R1:W-:Y:S01]  /*172e0*/  @P1 STG.E.U16 desc[UR16][R88.64], R94 ;  /* 0x0000005e58001986 */ /* 0x0003e2000c101510 */
[----:B------:R-:W-:Y:S01]  /*172f0*/  VIADD R0, R124, 0x1c ;  /* 0x0000001c7c007836 */ /* 0x000fe20000000000 */
[----:B------:R-:W2:Y:S01]  /*17300*/  LDCU UR34, c[0x0][0x398] ;  /* 0x00007300ff2277ac */ /* 0x000ea20008000800 */
[----:B------:R-:W2:Y:S01]  /*17310*/  LDCU UR15, c[0x0][0x39c] ;  /* 0x00007380ff0f77ac */ /* 0x000ea20008000800 */
[C---:B0-----:R-:W-:Y:S01]  /*17320*/  IMAD.WIDE R90, R95.reuse, 0x2, R2 ;  /* 0x000000025f5a7825 */ /* 0x041fe200078e0202 */
[----:B------:R-:W0:Y:S04]  /*17330*/  LDCU UR33, c[0x0][0x398] ;  /* 0x00007300ff2177ac */ /* 0x000e280008000800 */
[----:B------:R2:W-:Y:S01]  /*17340*/  @P6 STG.E.U16 desc[UR16][R90.64], R85 ;  /* 0x000000555a006986 */ /* 0x0005e2000c101510 */
[----:B------:R-:W-:Y:S01]  /*17350*/  ISETP.LT.AND P6, PT, R122, UR32, !P3 ;  /* 0x000000207a007c0c */ /* 0x000fe2000dfc1270 */
[----:B------:R-:W-:Y:S01]  /*17360*/  IMAD.WIDE R92, R95, 0x2, R116 ;  /* 0x000000025f5c7825 */ /* 0x000fe200078e0274 */
[----:B------:R-:W-:Y:S01]  /*17370*/  ISETP.GE.AND P5, PT, R0, UR47, PT ;  /* 0x0000002f00007c0c */ /* 0x000fe2000bfa6270 */
[----:B------:R-:W0:Y:S02]  /*17380*/  LDCU UR47, c[0x0][0x398] ;  /* 0x00007300ff2f77ac */ /* 0x000e240008000800 */
[----:B-1----:R-:W-:Y:S01]  /*17390*/  IMAD.WIDE R88, R97, 0x2, R2 ;  /* 0x0000000261587825 */ /* 0x002fe200078e0202 */
[----:B------:R1:W-:Y:S01]  /*173a0*/  @P2 STG.E.U16 desc[UR16][R92.64], R81 ;  /* 0x000000515c002986 */ /* 0x0003e2000c101510 */
[----:B--2---:R-:W-:Y:S01]  /*173b0*/  PRMT R91, R85, 0x7632, R91 ;  /* 0x00007632555b7816 */ /* 0x004fe2000000005b */
[----:B------:R-:W2:Y:S01]  /*173c0*/  LDCU UR32, c[0x0][0x398] ;  /* 0x00007300ff2077ac */ /* 0x000ea20008000800 */
[----:B-----5:R-:W-:-:S04]  /*173d0*/  ISETP.LT.AND P3, PT, R125, UR35, !P3 ;  /* 0x000000237d007c0c */ /* 0x020fc8000df61270 */
[----:B------:R5:W-:Y:S01]  /*173e0*/  @P6 STG.E.U16 desc[UR16][R88.64], R91 ;  /* 0x0000005b58006986 */ /* 0x000be2000c101510 */
[----:B------:R-:W-:Y:S01]  /*173f0*/  ISETP.LT.AND P6, PT, R122, UR37, !P5 ;  /* 0x000000257a007c0c */ /* 0x000fe2000efc1270 */
[----:B------:R-:W-:Y:S01]  /*17400*/  VIADD R0, R124, 0x1d ;  /* 0x0000001d7c007836 */ /* 0x000fe20000000000 */
[----:B------:R-:W-:Y:S01]  /*17410*/  ISETP.LT.AND P5, PT, R125, UR39, !P5 ;  /* 0x000000277d007c0c */ /* 0x000fe2000efa1270 */
[C---:B------:R-:W-:Y:S01]  /*17420*/  VIADD R95, R97.reuse, UR7 ;  /* 0x00000007615f7c36 */ /* 0x040fe20008000000 */
[----:B-1----:R-:W-:Y:S01]  /*17430*/  PRMT R92, R86, 0x7632, R92 ;  /* 0x00007632565c7816 */ /* 0x002fe2000000005c */
[----:B------:R-:W-:Y:S01]  /*17440*/  IMAD.WIDE R84, R97, 0x2, R116 ;  /* 0x0000000261547825 */ /* 0x000fe200078e0274 */
[----:B------:R-:W-:Y:S01]  /*17450*/  ISETP.GE.AND P0, PT, R0, UR48, PT ;  /* 0x0000003000007c0c */ /* 0x000fe2000bf06270 */
[----:B------:R-:W1:Y:S02]  /*17460*/  LDCU UR48, c[0x0][0x398] ;  /* 0x00007300ff3077ac */ /* 0x000e640008000800 */
[----:B------:R-:W-:Y:S01]  /*17470*/  VIADD R0, R124, 0x1e ;  /* 0x0000001e7c007836 */ /* 0x000fe20000000000 */
[----:B-----5:R-:W-:Y:S01]  /*17480*/  PRMT R89, R81, 0x7632, R89 ;  /* 0x0000763251597816 */ /* 0x020fe20000000059 */
[C---:B------:R-:W-:Y:S01]  /*17490*/  IMAD.WIDE R80, R95.reuse, 0x2, R2 ;  /* 0x000000025f507825 */ /* 0x040fe200078e0202 */
[----:B------:R-:W-:Y:S01]  /*174a0*/  PRMT R94, R82, 0x7632, R94 ;  /* 0x00007632525e7816 */ /* 0x000fe2000000005e */
[----:B------:R-:W5:Y:S02]  /*174b0*/  LDCU UR35, c[0x0][0x398] ;  /* 0x00007300ff2377ac */ /* 0x000f640008000800 */
[C---:B------:R-:W-:Y:S01]  /*174c0*/  IMAD.WIDE R90, R95.reuse, 0x2, R116 ;  /* 0x000000025f5a7825 */ /* 0x040fe200078e0274 */
[----:B------:R0:W-:Y:S01]  /*174d0*/  @P3 STG.E.U16 desc[UR16][R84.64], R89 ;  /* 0x0000005954003986 */ /* 0x0001e2000c101510 */
[----:B------:R-:W-:Y:S01]  /*174e0*/  ISETP.GE.AND P4, PT, R0, UR45, PT ;  /* 0x0000002d00007c0c */ /* 0x000fe2000bf86270 */
[----:B------:R-:W1:Y:S02]  /*174f0*/  LDCU UR37, c[0x0][0x398] ;  /* 0x00007300ff2577ac */ /* 0x000e640008000800 */
[----:B------:R-:W-:Y:S01]  /*17500*/  @P6 STG.E.U16 desc[UR16][R80.64], R86 ;  /* 0x0000005650006986 */ /* 0x000fe2000c101510 */
[----:B------:R-:W-:Y:S01]  /*17510*/  VIADD R95, R95, UR7 ;  /* 0x000000075f5f7c36 */ /* 0x000fe20008000000 */
[----:B------:R-:W1:Y:S02]  /*17520*/  LDCU UR39, c[0x0][0x398] ;  /* 0x00007300ff2777ac */ /* 0x000e640008000800 */
[----:B------:R2:W-:Y:S01]  /*17530*/  @P5 STG.E.U16 desc[UR16][R90.64], R82 ;  /* 0x000000525a005986 */ /* 0x0005e2000c101510 */
[----:B------:R-:W-:Y:S01]  /*17540*/  ISETP.LT.AND P5, PT, R122, UR26, !P0 ;  /* 0x0000001a7a007c0c */ /* 0x000fe2000c7a1270 */
[----:B------:R-:W-:Y:S01]  /*17550*/  VIADD R0, R124, 0x1f ;  /* 0x0000001f7c007836 */ /* 0x000fe20000000000 */
[----:B------:R-:W-:Y:S01]  /*17560*/  ISETP.LT.AND P0, PT, R125, UR40, !P0 ;  /* 0x000000287d007c0c */ /* 0x000fe2000c701270 */
[----:B------:R-:W1:Y:S01]  /*17570*/  LDCU UR45, c[0x0][0x398] ;  /* 0x00007300ff2d77ac */ /* 0x000e620008000800 */
[----:B------:R-:W-:Y:S01]  /*17580*/  ISETP.LT.AND P6, PT, R122, UR28, !P4 ;  /* 0x0000001c7a007c0c */ /* 0x000fe2000e7c1270 */
[----:B0-----:R-:W-:-:S04]  /*17590*/  IMAD.WIDE R84, R95, 0x2, R2 ;  /* 0x000000025f547825 */ /* 0x001fc800078e0202 */
[C---:B--2---:R-:W-:Y:S02]  /*175a0*/  VIADD R91, R95.reuse, UR7 ;  /* 0x000000075f5b7c36 */ /* 0x044fe40008000000 */
[----:B------:R-:W-:Y:S01]  /*175b0*/  IMAD.WIDE R80, R95, 0x2, R116 ;  /* 0x000000025f507825 */ /* 0x000fe200078e0274 */
[----:B------:R-:W-:Y:S01]  /*175c0*/  ISETP.GE.AND P1, PT, R0, UR49, PT ;  /* 0x0000003100007c0c */ /* 0x000fe2000bf26270 */
[----:B------:R-:W0:Y:S02]  /*175d0*/  LDCU UR26, c[0x0][0x39c] ;  /* 0x00007380ff1a77ac */ /* 0x000e240008000800 */
[----:B------:R-:W-:Y:S01]  /*175e0*/  IMAD.WIDE R88, R91, 0x2, R2 ;  /* 0x000000025b587825 */ /* 0x000fe200078e0202 */
[----:B------:R2:W-:Y:S01]  /*175f0*/  @P5 STG.E.U16 desc[UR16][R84.64], R92 ;  /* 0x0000005c54005986 */ /* 0x0005e2000c101510 */
[----:B------:R-:W-:Y:S01]  /*17600*/  ISETP.LT.AND P4, PT, R125, UR30, !P4 ;  /* 0x0000001e7d007c0c */ /* 0x000fe2000e781270 */
[----:B------:R-:W0:Y:S02]  /*17610*/  LDCU UR40, c[0x0][0x398] ;  /* 0x00007300ff2877ac */ /* 0x000e240008000800 */
[----:B------:R1:W-:Y:S01]  /*17620*/  @P0 STG.E.U16 desc[UR16][R80.64], R94 ;  /* 0x0000005e50000986 */ /* 0x0003e2000c101510 */
[----:B------:R-:W-:Y:S01]  /*17630*/  VIADD R93, R91, UR7 ;  /* 0x000000075b5d7c36 */ /* 0x000fe20008000000 */
[----:B------:R-:W-:Y:S01]  /*17640*/  PRMT R90, R87, 0x7632, R90 ;  /* 0x00007632575a7816 */ /* 0x000fe2000000005a */
[----:B------:R-:W-:Y:S01]  /*17650*/  VIADD R0, R124, 0x20 ;  /* 0x000000207c007836 */ /* 0x000fe20000000000 */
[----:B------:R0:W-:Y:S01]  /*17660*/  @P6 STG.E.U16 desc[UR16][R88.64], R87 ;  /* 0x0000005758006986 */ /* 0x0001e2000c101510 */
[----:B------:R-:W-:Y:S01]  /*17670*/  ISETP.LT.AND P6, PT, R122, UR20, !P1 ;  /* 0x000000147a007c0c */ /* 0x000fe2000cfc1270 */
[----:B------:R-:W3:Y:S01]  /*17680*/  LDCU UR28, c[0x0][0x39c] ;  /* 0x00007380ff1c77ac */ /* 0x000ee20008000800 */
[----:B--2---:R-:W-:Y:S01]  /*17690*/  IMAD.WIDE R84, R91, 0x2, R116 ;  /* 0x000000025b547825 */ /* 0x004fe200078e0274 */
[----:B------:R-:W-:Y:S01]  /*176a0*/  ISETP.GE.AND P2, PT, R0, UR42, PT ;  /* 0x0000002a00007c0c */ /* 0x000fe2000bf46270 */
[----:B------:R-:W2:Y:S02]  /*176b0*/  LDCU UR42, c[0x0][0x398] ;  /* 0x00007300ff2a77ac */ /* 0x000ea40008000800 */
[----:B-1----:R-:W-:Y:S01]  /*176c0*/  IMAD.WIDE R80, R93, 0x2, R2 ;  /* 0x000000025d507825 */ /* 0x002fe200078e0202 */
[----:B------:R1:W-:Y:S01]  /*176d0*/  @P4 STG.E.U16 desc[UR16][R84.64], R83 ;  /* 0x0000005354004986 */ /* 0x0003e2000c101510 */
[----:B------:R-:W-:Y:S01]  /*176e0*/  ISETP.LT.AND P1, PT, R125, UR22, !P1 ;  /* 0x000000167d007c0c */ /* 0x000fe2000cf21270 */
[----:B------:R-:W2:Y:S04]  /*176f0*/  LDCU UR30, c[0x0][0x398] ;  /* 0x00007300ff1e77ac */ /* 0x000ea80008000800 */
[----:B------:R3:W-:Y:S01]  /*17700*/  @P6 STG.E.U16 desc[UR16][R80.64], R90 ;  /* 0x0000005a50006986 */ /* 0x0007e2000c101510 */
[----:B------:R-:W-:Y:S01]  /*17710*/  ISETP.LT.AND P6, PT, R122, UR41, !P2 ;  /* 0x000000297a007c0c */ /* 0x000fe2000d7c1270 */
[----:B0-----:R-:W-:Y:S01]  /*17720*/  VIADD R89, R93, UR7 ;  /* 0x000000075d597c36 */ /* 0x001fe20008000000 */
[----:B------:R-:W-:Y:S01]  /*17730*/  ISETP.LT.AND P2, PT, R125, UR50, !P2 ;  /* 0x000000327d007c0c */ /* 0x000fe2000d741270 */
[----:B------:R-:W-:Y:S01]  /*17740*/  VIADD R0, R124, 0x21 ;  /* 0x000000217c007836 */ /* 0x000fe20000000000 */
[----:B------:R-:W0:Y:S01]  /*17750*/  LDCU UR20, c[0x0][0x398] ;  /* 0x00007300ff1477ac */ /* 0x000e220008000800 */
[--C-:B------:R-:W-:Y:S01]  /*17760*/  IMAD.WIDE R86, R93, 0x2, R116.reuse ;  /* 0x000000025d567825 */ /* 0x100fe200078e0274 */
[----:B------:R-:W0:Y:S03]  /*17770*/  LDCU UR22, c[0x0][0x398] ;  /* 0x00007300ff1677ac */ /* 0x000e260008000800 */
[----:B-1----:R-:W-:Y:S01]  /*17780*/  IMAD.WIDE R84, R89, 0x2, R116 ;  /* 0x0000000259547825 */ /* 0x002fe200078e0274 */
[----:B---3--:R-:W-:Y:S01]  /*17790*/  PRMT R81, R83, 0x7632, R81 ;  /* 0x0000763253517816 */ /* 0x008fe20000000051 */
[----:B------:R-:W1:Y:S02]  /*177a0*/  LDCU UR41, c[0x0][0x398] ;  /* 0x00007300ff2977ac */ /* 0x000e640008000800 */
[C---:B------:R-:W-:Y:S01]  /*177b0*/  IMAD.WIDE R82, R89.reuse, 0x2, R2 ;  /* 0x0000000259527825 */ /* 0x040fe200078e0202 */
[----:B------:R-:W-:Y:S01]  /*177c0*/  ISETP.GE.AND P3, PT, R0, UR43, PT ;  /* 0x0000002b00007c0c */ /* 0x000fe2000bf66270 */
[----:B------:R3:W-:Y:S02]  /*177d0*/  @P1 STG.E.U16 desc[UR16][R86.64], R81 ;  /* 0x0000005156001986 */ /* 0x0007e4000c101510 */
[----:B------:R-:W-:Y:S01]  /*177e0*/  VIADD R0, R124, 0x22 ;  /* 0x000000227c007836 */ /* 0x000fe20000000000 */
[----:B------:R-:W0:Y:S01]  /*177f0*/  LDCU UR43, c[0x0][0x398] ;  /* 0x00007300ff2b77ac */ /* 0x000e220008000800 */
[----:B------:R-:W-:Y:S04]  /*17800*/  @P6 STG.E.U16 desc[UR16][R82.64], R76 ;  /* 0x0000004c52006986 */ /* 0x000fe8000c101510 */
[----:B------:R1:W-:Y:S01]  /*17810*/  @P2 STG.E.U16 desc[UR16][R84.64], R72 ;  /* 0x0000004854002986 */ /* 0x0003e2000c101510 */
[----:B------:R-:W-:Y:S01]  /*17820*/  ISETP.LT.AND P2, PT, R122, UR18, !P3 ;  /* 0x000000127a007c0c */ /* 0x000fe2000df41270 */
[----:B------:R-:W-:Y:S01]  /*17830*/  VIADD R89, R89, UR7 ;  /* 0x0000000759597c36 */ /* 0x000fe20008000000 */
[----:B------:R-:W-:Y:S01]  /*17840*/  ISETP.GE.AND P5, PT, R0, UR38, PT ;  /* 0x0000002600007c0c */ /* 0x000fe2000bfa6270 */
[----:B------:R-:W0:Y:S01]  /*17850*/  LDCU UR18, c[0x0][0x39c] ;  /* 0x00007380ff1277ac */ /* 0x000e220008000800 */
[----:B------:R-:W-:-:S02]  /*17860*/  ISETP.LT.AND P3, PT, R125, UR24, !P3 ;  /* 0x000000187d007c0c */ /* 0x000fc4000df61270 */
[----:B------:R-:W-:Y:S01]  /*17870*/  ISETP.LT.AND P6, PT, R122, UR44, !P5 ;  /* 0x0000002c7a007c0c */ /* 0x000fe2000efc1270 */
[----:B---3--:R-:W-:Y:S01]  /*17880*/  IMAD.WIDE R80, R89, 0x2, R2 ;  /* 0x0000000259507825 */ /* 0x008fe200078e0202 */
[----:B-1----:R-:W-:-:S03]  /*17890*/  PRMT R85, R76, 0x7632, R85 ;  /* 0x000076324c557816 */ /* 0x002fc60000000055 */
[C---:B------:R-:W-:Y:S01]  /*178a0*/  VIADD R87, R89.reuse, UR7 ;  /* 0x0000000759577c36 */ /* 0x040fe20008000000 */
[----:B------:R-:W-:Y:S01]  /*178b0*/  PRMT R86, R72, 0x7632, R86 ;  /* 0x0000763248567816 */ /* 0x000fe20000000056 */
[----:B------:R-:W-:Y:S01]  /*178c0*/  VIADD R0, R124, 0x23 ;  /* 0x000000237c007836 */ /* 0x000fe20000000000 */
[----:B------:R-:W1:Y:S01]  /*178d0*/  LDCU UR38, c[0x0][0x398] ;  /* 0x00007300ff2677ac */ /* 0x000e620008000800 */
[----:B------:R-:W-:Y:S01]  /*178e0*/  IMAD.WIDE R82, R89, 0x2, R116 ;  /* 0x0000000259527825 */ /* 0x000fe200078e0274 */
[----:B------:R3:W-:Y:S02]  /*178f0*/  @P2 STG.E.U16 desc[UR16][R80.64], R85 ;  /* 0x0000005550002986 */ /* 0x0007e4000c101510 */
[----:B------:R-:W-:Y:S01]  /*17900*/  ISETP.GE.AND P0, PT, R0, UR4, PT ;  /* 0x0000000400007c0c */ /* 0x000fe2000bf06270 */
[----:B------:R-:W0:Y:S01]  /*17910*/  LDCU UR24, c[0x0][0x398] ;  /* 0x00007300ff1877ac */ /* 0x000e220008000800 */
[----:B------:R0:W-:Y:S01]  /*17920*/  @P3 STG.E.U16 desc[UR16][R82.64], R86 ;  /* 0x0000005652003986 */ /* 0x0001e2000c101510 */
[----:B------:R-:W-:Y:S01]  /*17930*/  ISETP.LT.AND P5, PT, R125, UR8, !P5 ;  /* 0x000000087d007c0c */ /* 0x000fe2000efa1270 */
[----:B------:R-:W0:Y:S01]  /*17940*/  LDCU UR44, c[0x0][0x398] ;  /* 0x00007300ff2c77ac */ /* 0x000e220008000800 */
[C---:B---3--:R-:W-:Y:S01]  /*17950*/  IMAD.WIDE R84, R87.reuse, 0x2, R2 ;  /* 0x0000000257547825 */ /* 0x048fe200078e0202 */
[----:B------:R-:W3:Y:S04]  /*17960*/  LDCU UR4, c[0x0][0x39c] ;  /* 0x00007380ff0477ac */ /* 0x000ee80008000800 */
[----:B------:R1:W-:Y:S01]  /*17970*/  @P6 STG.E.U16 desc[UR16][R84.64], R77 ;  /* 0x0000004d54006986 */ /* 0x0003e2000c101510 */
[----:B------:R-:W-:Y:S01]  /*17980*/  ISETP.LT.AND P6, PT, R122, UR46, !P0 ;  /* 0x0000002e7a007c0c */ /* 0x000fe2000c7c1270 */
[----:B------:R-:W-:Y:S01]  /*17990*/  VIADD R89, R87, UR7 ;  /* 0x0000000757597c36 */ /* 0x000fe20008000000 */
[----:B------:R-:W2:Y:S01]  /*179a0*/  LDCU UR8, c[0x0][0x39c] ;  /* 0x00007380ff0877ac */ /* 0x000ea20008000800 */
[----:B------:R-:W-:-:S02]  /*179b0*/  VIADD R0, R124, 0x24 ;  /* 0x000000247c007836 */ /* 0x000fc40000000000 */
[----:B------:R-:W-:Y:S01]  /*179c0*/  IMAD.WIDE R80, R87, 0x2, R116 ;  /* 0x0000000257507825 */ /* 0x000fe200078e0274 */
[----:B------:R-:W-:Y:S01]  /*179d0*/  PRMT R87, R77, 0x7632, R87 ;  /* 0x000076324d577816 */ /* 0x000fe20000000057 */
[----:B------:R-:W2:Y:S02]  /*179e0*/  LDCU UR46, c[0x0][0x398] ;  /* 0x00007300ff2e77ac */ /* 0x000ea40008000800 */
[----:B0-----:R-:W-:Y:S01]  /*179f0*/  IMAD.WIDE R82, R89, 0x2, R2 ;  /* 0x0000000259527825 */ /* 0x001fe200078e0202 */
[----:B------:R-:W-:Y:S01]  /*17a00*/  ISETP.GE.AND P4, PT, R0, UR10, PT ;  /* 0x0000000a00007c0c */ /* 0x000fe2000bf86270 */
[----:B------:R0:W-:Y:S01]  /*17a10*/  @P5 STG.E.U16 desc[UR16][R80.64], R73 ;  /* 0x0000004950005986 */ /* 0x0001e2000c101510 */
[----:B------:R-:W-:Y:S01]  /*17a20*/  ISETP.LT.AND P0, PT, R125, UR47, !P0 ;  /* 0x0000002f7d007c0c */ /* 0x000fe2000c701270 */
[----:B-1----:R-:W-:Y:S01]  /*17a30*/  VIADD R85, R89, UR7 ;  /* 0x0000000759557c36 */ /* 0x002fe20008000000 */
[----:B------:R-:W1:Y:S01]  /*17a40*/  LDCU UR10, c[0x0][0x39c] ;  /* 0x00007380ff0a77ac */ /* 0x000e620008000800 */
[----:B------:R2:W-:Y:S01]  /*17a50*/  @P6 STG.E.U16 desc[UR16][R82.64], R87 ;  /* 0x0000005752006986 */ /* 0x0005e2000c101510 */
[----:B------:R-:W-:-:S02]  /*17a60*/  ISETP.LT.AND P6, PT, R122, UR48, !P4 ;  /* 0x000000307a007c0c */ /* 0x000fc4000e7c1270 */
[----:B------:R-:W-:Y:S01]  /*17a70*/  ISETP.LT.AND P4, PT, R125, UR36, !P4 ;  /* 0x000000247d007c0c */ /* 0x000fe2000e781270 */
[----:B------:R-:W-:Y:S01]  /*17a80*/  VIADD R0, R124, 0x25 ;  /* 0x000000257c007836 */ /* 0x000fe20000000000 */
[----:B------:R-:W1:Y:S01]  /*17a90*/  LDCU UR36, c[0x0][0x398] ;  /* 0x00007300ff2477ac */ /* 0x000e620008000800 */
[----:B------:R-:W-:-:S04]  /*17aa0*/  IMAD.WIDE R76, R89, 0x2, R116 ;  /* 0x00000002594c7825 */ /* 0x000fc800078e0274 */
[----:B0-----:R-:W-:Y:S01]  /*17ab0*/  IMAD.WIDE R80, R85, 0x2, R116 ;  /* 0x0000000255507825 */ /* 0x001fe200078e0274 */
[----:B--2---:R-:W-:-:S03]  /*17ac0*/  PRMT R83, R73, 0x7632, R83 ;  /* 0x0000763249537816 */ /* 0x004fc60000000053 */
[----:B------:R-:W-:Y:S01]  /*17ad0*/  IMAD.WIDE R72, R85, 0x2, R2 ;  /* 0x0000000255487825 */ /* 0x000fe200078e0202 */
[----:B------:R-:W-:Y:S01]  /*17ae0*/  ISETP.GE.AND P1, PT, R0, UR12, PT ;  /* 0x0000000c00007c0c */ /* 0x000fe2000bf26270 */
[----:B------:R-:W0:Y:S01]  /*17af0*/  LDCU UR12, c[0x0][0x39c] ;  /* 0x00007380ff0c77ac */ /* 0x000e220008000800 */
[----:B------:R2:W-:Y:S01]  /*17b00*/  @P0 STG.E.U16 desc[UR16][R76.64], R83 ;  /* 0x000000534c000986 */ /* 0x0005e2000c101510 */
[----:B------:R-:W-:-:S03]  /*17b10*/  VIADD R0, R124, 0x26 ;  /* 0x000000267c007836 */ /* 0x000fc60000000000 */
[----:B------:R-:W-:Y:S04]  /*17b20*/  @P6 STG.E.U16 desc[UR16][R72.64], R78 ;  /* 0x0000004e48006986 */ /* 0x000fe8000c101510 */
[----:B------:R0:W-:Y:S01]  /*17b30*/  @P4 STG.E.U16 desc[UR16][R80.64], R74 ;  /* 0x0000004a50004986 */ /* 0x0001e2000c101510 */
[----:B------:R-:W-:Y:S01]  /*17b40*/  ISETP.LT.AND P4, PT, R122, UR34, !P1 ;  /* 0x000000227a007c0c */ /* 0x000fe2000cf81270 */
[----:B------:R-:W-:Y:S01]  /*17b50*/  VIADD R85, R85, UR7 ;  /* 0x0000000755557c36 */ /* 0x000fe20008000000 */
[----:B----4-:R-:W-:Y:S01]  /*17b60*/  ISETP.GE.AND P2, PT, R0, UR14, PT ;  /* 0x0000000e00007c0c */ /* 0x010fe2000bf46270 */
[----:B------:R-:W4:Y:S01]  /*17b70*/  LDCU UR34, c[0x0][0x398] ;  /* 0x00007300ff2277ac */ /* 0x000f220008000800 */
[----:B------:R-:W-:Y:S02]  /*17b80*/  ISETP.LT.AND P1, PT, R125, UR33, !P1 ;  /* 0x000000217d007c0c */ /* 0x000fe4000cf21270 */
[----:B------:R-:W-:Y:S01]  /*17b90*/  ISETP.LT.AND P6, PT, R122, UR32, !P2 ;  /* 0x000000207a007c0c */ /* 0x000fe2000d7c1270 */
[----:B--2---:R-:W-:Y:S01]  /*17ba0*/  IMAD.WIDE R76, R85, 0x2, R2 ;  /* 0x00000002554c7825 */ /* 0x004fe200078e0202 */
[----:B0-----:R-:W-:-:S03]  /*17bb0*/  PRMT R81, R78, 0x7632, R81 ;  /* 0x000076324e517816 */ /* 0x001fc60000000051 */
[C---:B------:R-:W-:Y:S01]  /*17bc0*/  VIADD R83, R85.reuse, UR7 ;  /* 0x0000000755537c36 */ /* 0x040fe20008000000 */
[----:B------:R-:W-:Y:S01]  /*17bd0*/  PRMT R82, R74, 0x7632, R82 ;  /* 0x000076324a527816 */ /* 0x000fe20000000052 */
[----:B------:R-:W-:Y:S01]  /*17be0*/  VIADD R0, R124, 0x27 ;  /* 0x000000277c007836 */ /* 0x000fe20000000000 */
[----:B------:R-:W0:Y:S01]  /*17bf0*/  LDCU UR14, c[0x0][0x39c] ;  /* 0x00007380ff0e77ac */ /* 0x000e220008000800 */
[----:B------:R-:W-:Y:S01]  /*17c00*/  IMAD.WIDE R72, R85, 0x2, R116 ;  /* 0x0000000255487825 */ /* 0x000fe200078e0274 */
[----:B------:R2:W-:Y:S02]  /*17c10*/  @P4 STG.E.U16 desc[UR16][R76.64], R81 ;  /* 0x000000514c004986 */ /* 0x0005e4000c101510 */
[----:B------:R-:W-:Y:S01]  /*17c20*/  ISETP.GE.AND P3, PT, R0, UR15, PT ;  /* 0x0000000f00007c0c */ /* 0x000fe2000bf66270 */
[----:B------:R-:W0:Y:S01]  /*17c30*/  LDCU UR33, c[0x0][0x398] ;  /* 0x00007300ff2177ac */ /* 0x000e220008000800 */
[----:B------:R0:W-:Y:S01]  /*17c40*/  @P1 STG.E.U16 desc[UR16][R72.64], R82 ;  /* 0x0000005248001986 */ /* 0x0001e2000c101510 */
[----:B-----5:R-:W-:Y:S01]  /*17c50*/  ISETP.LT.AND P2, PT, R125, UR35, !P2 ;  /* 0x000000237d007c0c */ /* 0x020fe2000d741270 */
[----:B------:R-:W5:Y:S01]  /*17c60*/  LDCU UR32, c[0x0][0x398] ;  /* 0x00007300ff2077ac */ /* 0x000f620008000800 */
[C---:B--2---:R-:W-:Y:S01]  /*17c70*/  IMAD.WIDE R80, R83.reuse, 0x2, R2 ;  /* 0x0000000253507825 */ /* 0x044fe200078e0202 */
[----:B------:R-:W2:Y:S04]  /*17c80*/  LDCU UR15, c[0x0][0x39c] ;  /* 0x00007380ff0f77ac */ /* 0x000ea80008000800 */
        /* <DEDUP_REMOVED lines=21> */
[----:B--2---:R-:W-:Y:S01]  /*17de0*/  PRMT R73, R75, 0x7632, R73 ;  /* 0x000076324b497816 */ /* 0x004fe20000000049 */
[----:B------:R-:W0:Y:S02]  /*17df0*/  LDCU UR40, c[0x0][0x398] ;  /* 0x00007300ff2877ac */ /* 0x000e240008000800 */
[C---:B------:R-:W-:Y:S01]  /*17e00*/  IMAD.WIDE R74, R81.reuse, 0x2, R2 ;  /* 0x00000002514a7825 */ /* 0x040fe200078e0202 */
[----:B------:R-:W-:Y:S01]  /*17e10*/  ISETP.GE.AND P0, PT, R0, UR28, PT ;  /* 0x0000001c00007c0c */ /* 0x000fe2000bf06270 */
[----:B------:R2:W-:Y:S02]  /*17e20*/  @P3 STG.E.U16 desc[UR16][R78.64], R73 ;  /* 0x000000494e003986 */ /* 0x0005e4000c101510 */
[----:B------:R-:W-:Y:S01]  /*17e30*/  VIADD R0, R124, 0x2a ;  /* 0x0000002a7c007836 */ /* 0x000fe20000000000 */
[----:B------:R-:W0:Y:S01]  /*17e40*/  LDCU UR28, c[0x0][0x398] ;  /* 0x00007300ff1c77ac */ /* 0x000e220008000800 */
[----:B------:R-:W-:Y:S01]  /*17e50*/  @P6 STG.E.U16 desc[UR16][R74.64], R68 ;  /* 0x000000444a006986 */ /* 0x000fe2000c101510 */
[----:B------:R-:W0:Y:S03]  /*17e60*/  LDCU UR42, c[0x0][0x398] ;  /* 0x00007300ff2a77ac */ /* 0x000e260008000800 */
[----:B------:R1:W-:Y:S01]  /*17e70*/  @P5 STG.E.U16 desc[UR16][R76.64], R64 ;  /* 0x000000404c005986 */ /* 0x0003e2000c101510 */
[----:B------:R-:W-:Y:S01]  /*17e80*/  ISETP.LT.AND P5, PT, R122, UR30, !P0 ;  /* 0x0000001e7a007c0c */ /* 0x000fe2000c7a1270 */
[----:B------:R-:W-:Y:S01]  /*17e90*/  VIADD R81, R81, UR7 ;  /* 0x0000000751517c36 */ /* 0x000fe20008000000 */
[----:B---3--:R-:W-:Y:S01]  /*17ea0*/  ISETP.GE.AND P4, PT, R0, UR4, PT ;  /* 0x0000000400007c0c */ /* 0x008fe2000bf86270 */
[----:B------:R-:W3:Y:S01]  /*17eb0*/  LDCU UR30, c[0x0][0x398] ;  /* 0x00007300ff1e77ac */ /* 0x000ee20008000800 */
[----:B------:R-:W-:-:S02]  /*17ec0*/  ISETP.LT.AND P0, PT, R125, UR20, !P0 ;  /* 0x000000147d007c0c */ /* 0x000fc4000c701270 */
[----:B------:R-:W-:Y:S01]  /*17ed0*/  ISETP.LT.AND P6, PT, R122, UR22, !P4 ;  /* 0x000000167a007c0c */ /* 0x000fe2000e7c1270 */
[----:B--2---:R-:W-:Y:S01]  /*17ee0*/  IMAD.WIDE R72, R81, 0x2, R2 ;  /* 0x0000000251487825 */ /* 0x004fe200078e0202 */
        /* <DEDUP_REMOVED lines=33> */
[--C-:B------:R-:W-:Y:S01]  /*18100*/  IMAD.WIDE R68, R81, 0x2, R116.reuse ;  /* 0x0000000251447825 */ /* 0x100fe200078e0274 */
[----:B------:R-:W1:Y:S03]  /*18110*/  LDCU UR43, c[0x0][0x398] ;  /* 0x00007300ff2b77ac */ /* 0x000e660008000800 */
        /* <DEDUP_REMOVED lines=9> */
[----:B------:R-:W-:Y:S02]  /*181b0*/  ISETP.LT.AND P2, PT, R122, UR45, !P3 ;  /* 0x0000002d7a007c0c */ /* 0x000fe4000df41270 */
[----:B------:R-:W-:Y:S01]  /*181c0*/  ISETP.GE.AND P5, PT, R0, UR14, PT ;  /* 0x0000000e00007c0c */ /* 0x000fe2000bfa6270 */
[----:B------:R-:W-:Y:S01]  /*181d0*/  VIADD R77, R77, UR7 ;  /* 0x000000074d4d7c36 */ /* 0x000fe20008000000 */
[----:B------:R-:W-:Y:S01]  /*181e0*/  ISETP.LT.AND P3, PT, R125, UR46, !P3 ;  /* 0x0000002e7d007c0c */ /* 0x000fe2000df61270 */
[----:B------:R-:W-:Y:S01]  /*181f0*/  VIADD R0, R124, 0x2f ;  /* 0x0000002f7c007836 */ /* 0x000fe20000000000 */
[----:B------:R-:W-:Y:S01]  /*18200*/  ISETP.LT.AND P6, PT, R122, UR26, !P5 ;  /* 0x0000001a7a007c0c */ /* 0x000fe2000efc1270 */
[C---:B--2---:R-:W-:Y:S01]  /*18210*/  IMAD.WIDE R68, R77.reuse, 0x2, R2 ;  /* 0x000000024d447825 */ /* 0x044fe200078e0202 */
[----:B------:R-:W-:Y:S01]  /*18220*/  PRMT R74, R66, 0x7632, R74 ;  /* 0x00007632424a7816 */ /* 0x000fe2000000004a */
[----:B------:R-:W2:Y:S01]  /*18230*/  LDCU UR14, c[0x0][0x39c] ;  /* 0x00007380ff0e77ac */ /* 0x000ea20008000800 */
[----:B0-----:R-:W-:Y:S01]  /*18240*/  PRMT R73, R70, 0x7632, R73 ;  /* 0x0000763246497816 */ /* 0x001fe20000000049 */
[----:B------:R-:W-:-:S02]  /*18250*/  VIADD R75, R77, UR7 ;  /* 0x000000074d4b7c36 */ /* 0x000fc40008000000 */
[----:B------:R-:W-:Y:S01]  /*18260*/  IMAD.WIDE R64, R77, 0x2, R116 ;  /* 0x000000024d407825 */ /* 0x000fe200078e0274 */
[----:B------:R-:W-:Y:S01]  /*18270*/  ISETP.GE.AND P0, PT, R0, UR15, PT ;  /* 0x0000000f00007c0c */ /* 0x000fe2000bf06270 */
[----:B------:R0:W-:Y:S01]  /*18280*/  @P2 STG.E.U16 desc[UR16][R68.64], R73 ;  /* 0x0000004944002986 */ /* 0x0001e2000c101510 */
[----:B------:R-:W-:Y:S01]  /*18290*/  ISETP.LT.AND P5, PT, R125, UR36, !P5 ;  /* 0x000000247d007c0c */ /* 0x000fe2000efa1270 */
[C---:B------:R-:W-:Y:S01]  /*182a0*/  VIADD R77, R75.reuse, UR7 ;  /* 0x000000074b4d7c36 */ /* 0x040fe20008000000 */
[----:B------:R-:W1:Y:S01]  /*182b0*/  LDCU UR15, c[0x0][0x39c] ;  /* 0x00007380ff0f77ac */ /* 0x000e620008000800 */
[----:B------:R1:W-:Y:S01]  /*182c0*/  @P3 STG.E.U16 desc[UR16][R64.64], R74 ;  /* 0x0000004a40003986 */ /* 0x0003e2000c101510 */
[----:B------:R-:W-:Y:S01]  /*182d0*/  VIADD R0, R124, 0x30 ;  /* 0x000000307c007836 */ /* 0x000fe20000000000 */
[----:B------:R-:W2:Y:S01]  /*182e0*/  LDCU UR26, c[0x0][0x398] ;  /* 0x00007300ff1a77ac */ /* 0x000ea20008000800 */
[C---:B0-----:R-:W-:Y:S01]  /*182f0*/  IMAD.WIDE R72, R75.reuse, 0x2, R2 ;  /* 0x000000024b487825 */ /* 0x041fe200078e0202 */
[----:B------:R-:W0:Y:S04]  /*18300*/  LDCU UR36, c[0x0][0x398] ;  /* 0x00007300ff2477ac */ /* 0x000e280008000800 */
[----:B------:R0:W-:Y:S01]  /*18310*/  @P6 STG.E.U16 desc[UR16][R72.64], R71 ;  /* 0x0000004748006986 */ /* 0x0001e2000c101510 */
[----:B------:R-:W-:Y:S01]  /*18320*/  ISETP.LT.AND P6, PT, R122, UR28, !P0 ;  /* 0x0000001c7a007c0c */ /* 0x000fe2000c7c1270 */
[----:B------:R-:W-:Y:S01]  /*18330*/  IMAD.WIDE R68, R75, 0x2, R116 ;  /* 0x000000024b447825 */ /* 0x000fe200078e0274 */
[----:B------:R-:W-:Y:S01]  /*18340*/  PRMT R75, R71, 0x7632, R75 ;  /* 0x00007632474b7816 */ /* 0x000fe2000000004b */
[----:B------:R-:W2:Y:S02]  /*18350*/  LDCU UR28, c[0x0][0x398] ;  /* 0x00007300ff1c77ac */ /* 0x000ea40008000800 */
[----:B-1----:R-:W-:Y:S01]  /*18360*/  IMAD.WIDE R64, R77, 0x2, R2 ;  /* 0x000000024d407825 */ /* 0x002fe200078e0202 */
[----:B------:R-:W-:Y:S01]  /*18370*/  ISETP.GE.AND P4, PT, R0, UR18, PT ;  /* 0x0000001200007c0c */ /* 0x000fe2000bf86270 */
[----:B------:R1:W-:Y:S01]  /*18380*/  @P5 STG.E.U16 desc[UR16][R68.64], R67 ;  /* 0x0000004344005986 */ /* 0x0003e2000c101510 */
[----:B------:R-:W-:Y:S01]  /*18390*/  ISETP.LT.AND P0, PT, R125, UR33, !P0 ;  /* 0x000000217d007c0c */ /* 0x000fe2000c701270 */
[----:B------:R-:W-:Y:S01]  /*183a0*/  VIADD R0, R124, 0x31 ;  /* 0x000000317c007836 */ /* 0x000fe20000000000 */
[----:B------:R-:W2:Y:S03]  /*183b0*/  LDCU UR18, c[0x0][0x398] ;  /* 0x00007300ff1277ac */ /* 0x000ea60008000800 */
[----:B------:R3:W-:Y:S01]  /*183c0*/  @P6 STG.E.U16 desc[UR16][R64.64], R75 ;  /* 0x0000004b40006986 */ /* 0x0007e2000c101510 */
[----:B-----5:R-:W-:Y:S01]  /*183d0*/  ISETP.LT.AND P6, PT, R122, UR32, !P4 ;  /* 0x000000207a007c0c */ /* 0x020fe2000e7c1270 */
[----:B0-----:R-:W-:Y:S01]  /*183e0*/  VIADD R73, R77, UR7 ;  /* 0x000000074d497c36 */ /* 0x001fe20008000000 */
[----:B----4-:R-:W-:Y:S01]  /*183f0*/  ISETP.LT.AND P4, PT, R125, UR34, !P4 ;  /* 0x000000227d007c0c */ /* 0x010fe2000e781270 */
[--C-:B------:R-:W-:Y:S01]  /*18400*/  IMAD.WIDE R70, R77, 0x2, R116.reuse ;  /* 0x000000024d467825 */ /* 0x100fe200078e0274 */
[----:B------:R-:W-:Y:S01]  /*18410*/  ISETP.GE.AND P1, PT, R0, UR4, PT ;  /* 0x0000000400007c0c */ /* 0x000fe2000bf26270 */
[----:B------:R-:W0:Y:S02]  /*18420*/  LDCU UR4, c[0x0][0x39c] ;  /* 0x00007380ff0477ac */ /* 0x000e240008000800 */
[----:B-1----:R-:W-:Y:S01]  /*18430*/  IMAD.WIDE R68, R73, 0x2, R116 ;  /* 0x0000000249447825 */ /* 0x002fe200078e0274 */
[----:B------:R-:W1:Y:S01]  /*18440*/  LDCU UR32, c[0x0][0x398] ;  /* 0x00007300ff2077ac */ /* 0x000e620008000800 */
[----:B---3--:R-:W-:-:S02]  /*18450*/  PRMT R65, R67, 0x7632, R65 ;  /* 0x0000763243417816 */ /* 0x008fc40000000041 */
[----:B------:R-:W-:Y:S01]  /*18460*/  IMAD.WIDE R66, R73, 0x2, R2 ;  /* 0x0000000249427825 */ /* 0x000fe200078e0202 */
[----:B------:R-:W3:Y:S03]  /*18470*/  LDCU UR33, c[0x0][0x398] ;  /* 0x00007300ff2177ac */ /* 0x000ee60008000800 */
[----:B------:R-:W-:Y:S01]  /*18480*/  VIADD R0, R124, 0x32 ;  /* 0x000000327c007836 */ /* 0x000fe20000000000 */
[----:B------:R4:W-:Y:S01]  /*18490*/  @P0 STG.E.U16 desc[UR16][R70.64], R65 ;  /* 0x0000004146000986 */ /* 0x0009e2000c101510 */
[----:B------:R-:W5:Y:S03]  /*184a0*/  LDCU UR34, c[0x0][0x398] ;  /* 0x00007300ff2277ac */ /* 0x000f660008000800 */
        /* <DEDUP_REMOVED lines=8> */
[C---:B----4-:R-:W-:Y:S01]  /*18530*/  IMAD.WIDE R64, R73.reuse, 0x2, R2 ;  /* 0x0000000249407825 */ /* 0x050fe200078e0202 */
[----:B------:R-:W-:Y:S01]  /*18540*/  PRMT R70, R56, 0x7632, R70 ;  /* 0x0000763238467816 */ /* 0x000fe20000000046 */
[----:B------:R-:W4:Y:S02]  /*18550*/  LDCU UR10, c[0x0][0x39c] ;  /* 0x00007380ff0a77ac */ /* 0x000f240008000800 */
[C---:B------:R-:W-:Y:S01]  /*18560*/  VIADD R71, R73.reuse, UR7 ;  /* 0x0000000749477c36 */ /* 0x040fe20008000000 */
[----:B0-----:R-:W-:Y:S01]  /*18570*/  PRMT R69, R60, 0x7632, R69 ;  /* 0x000076323c457816 */ /* 0x001fe20000000045 */
[----:B------:R-:W-:Y:S01]  /*18580*/  IMAD.WIDE R66, R73, 0x2, R116 ;  /* 0x0000000249427825 */ /* 0x000fe200078e0274 */
[----:B------:R-:W-:Y:S01]  /*18590*/  ISETP.GE.AND P3, PT, R0, UR8, PT ;  /* 0x0000000800007c0c */ /* 0x000fe2000bf66270 */
[----:B------:R-:W0:Y:S02]  /*185a0*/  LDCU UR8, c[0x0][0x39c] ;  /* 0x00007380ff0877ac */ /* 0x000e240008000800 */
[----:B------:R1:W-:Y:S01]  /*185b0*/  @P4 STG.E.U16 desc[UR16][R64.64], R69 ;  /* 0x0000004540004986 */ /* 0x0003e2000c101510 */
[----:B------:R-:W-:Y:S01]  /*185c0*/  ISETP.LT.AND P2, PT, R125, UR40, !P2 ;  /* 0x000000287d007c0c */ /* 0x000fe2000d741270 */
[C---:B------:R-:W-:Y:S01]  /*185d0*/  VIADD R73, R71.reuse, UR7 ;  /* 0x0000000747497c36 */ /* 0x040fe20008000000 */
[----:B------:R-:W0:Y:S01]  /*185e0*/  LDCU UR35, c[0x0][0x398] ;  /* 0x00007300ff2377ac */ /* 0x000e220008000800 */
[----:B------:R0:W-:Y:S01]  /*185f0*/  @P1 STG.E.U16 desc[UR16][R66.64], R70 ;  /* 0x0000004642001986 */ /* 0x0001e2000c101510 */
[----:B------:R-:W-:Y:S01]  /*18600*/  VIADD R0, R124, 0x34 ;  /* 0x000000347c007836 */ /* 0x000fe20000000000 */
[----:B------:R-:W2:Y:S01]  /*18610*/  LDCU UR37, c[0x0][0x398] ;  /* 0x00007300ff2577ac */ /* 0x000ea20008000800 */
[----:B------:R-:W2:Y:S01]  /*18620*/  LDCU UR39, c[0x0][0x398] ;  /* 0x00007300ff2777ac */ /* 0x000ea20008000800 */
[C---:B-1----:R-:W-:Y:S01]  /*18630*/  IMAD.WIDE R68, R71.reuse, 0x2, R2 ;  /* 0x0000000247447825 */ /* 0x042fe200078e0202 */
[----:B------:R-:W1:Y:S04]  /*18640*/  LDCU UR40, c[0x0][0x398] ;  /* 0x00007300ff2877ac */ /* 0x000e680008000800 */
[----:B------:R1:W-:Y:S01]  /*18650*/  @P6 STG.E.U16 desc[UR16][R68.64], R61 ;  /* 0x0000003d44006986 */ /* 0x0003e2000c101510 */
[----:B------:R-:W-:Y:S01]  /*18660*/  ISETP.LT.AND P6, PT, R122, UR20, !P3 ;  /* 0x000000147a007c0c */ /* 0x000fe2000dfc1270 */
[----:B------:R-:W-:Y:S01]  /*18670*/  IMAD.WIDE R64, R71, 0x2, R116 ;  /* 0x0000000247407825 */ /* 0x000fe200078e0274 */
[----:B------:R-:W-:Y:S01]  /*18680*/  PRMT R71, R61, 0x7632, R71 ;  /* 0x000076323d477816 */ /* 0x000fe20000000047 */
[----:B------:R-:W3:Y:S02]  /*18690*/  LDCU UR20, c[0x0][0x398] ;  /* 0x00007300ff1477ac */ /* 0x000ee40008000800 */
[----:B0-----:R-:W-:Y:S01]  /*186a0*/  IMAD.WIDE R66, R73, 0x2, R2 ;  /* 0x0000000249427825 */ /* 0x001fe200078e0202 */
[----:B------:R-:W-:Y:S01]  /*186b0*/  ISETP.GE.AND P5, PT, R0, UR12, PT ;  /* 0x0000000c00007c0c */ /* 0x000fe2000bfa6270 */
[----:B------:R0:W-:Y:S01]  /*186c0*/  @P2 STG.E.U16 desc[UR16][R64.64], R57 ;  /* 0x0000003940002986 */ /* 0x0001e2000c101510 */
[----:B------:R-:W-:Y:S01]  /*186d0*/  ISETP.LT.AND P3, PT, R125, UR22, !P3 ;  /* 0x000000167d007c0c */ /* 0x000fe2000df61270 */
[----:B------:R-:W-:Y:S01]  /*186e0*/  VIADD R0, R124, 0x35 ;  /* 0x000000357c007836 */ /* 0x000fe20000000000 */
[----:B------:R-:W3:Y:S03]  /*186f0*/  LDCU UR12, c[0x0][0x39c] ;  /* 0x00007380ff0c77ac */ /* 0x000ee60008000800 */
[----:B------:R4:W-:Y:S01]  /*18700*/  @P6 STG.E.U16 desc[UR16][R66.64], R71 ;  /* 0x0000004742006986 */ /* 0x0009e2000c101510 */
[----:B------:R-:W-:Y:S01]  /*18710*/  ISETP.LT.AND P6, PT, R122, UR30, !P5 ;  /* 0x0000001e7a007c0c */ /* 0x000fe2000efc1270 */
[----:B-1----:R-:W-:Y:S01]  /*18720*/  VIADD R69, R73, UR7 ;  /* 0x0000000749457c36 */ /* 0x002fe20008000000 */
[----:B------:R-:W-:Y:S01]  /*18730*/  ISETP.LT.AND P5, PT, R125, UR38, !P5 ;  /* 0x000000267d007c0c */ /* 0x000fe2000efa1270 */
[--C-:B------:R-:W-:Y:S01]  /*18740*/  IMAD.WIDE R60, R73, 0x2, R116.reuse ;  /* 0x00000002493c7825 */ /* 0x100fe200078e0274 */
[----:B--2---:R-:W-:Y:S01]  /*18750*/  ISETP.GE.AND P0, PT, R0, UR14, PT ;  /* 0x0000000e00007c0c */ /* 0x004fe2000bf06270 */
[----:B------:R-:W1:Y:S02]  /*18760*/  LDCU UR14, c[0x0][0x39c] ;  /* 0x00007380ff0e77ac */ /* 0x000e640008000800 */
[----:B0-----:R-:W-:Y:S01]  /*18770*/  IMAD.WIDE R64, R69, 0x2, R116 ;  /* 0x0000000245407825 */ /* 0x001fe200078e0274 */
[----:B------:R-:W0:Y:S01]  /*18780*/  LDCU UR22, c[0x0][0x398] ;  /* 0x00007300ff1677ac */ /* 0x000e220008000800 */
[----:B----4-:R-:W-:-:S02]  /*18790*/  PRMT R67, R57, 0x7632, R67 ;  /* 0x0000763239437816 */ /* 0x010fc40000000043 */
[----:B------:R-:W-:Y:S01]  /*187a0*/  IMAD.WIDE R56, R69, 0x2, R2 ;  /* 0x0000000245387825 */ /* 0x000fe200078e0202 */
[----:B------:R-:W-:Y:S01]  /*187b0*/  PRMT R66, R58, 0x7632, R66 ;  /* 0x000076323a427816 */ /* 0x000fe20000000042 */
[----:B------:R-:W2:Y:S02]  /*187c0*/  LDCU UR30, c[0x0][0x398] ;  /* 0x00007300ff1e77ac */ /* 0x000ea40008000800 */
[----:B------:R-:W-:Y:S01]  /*187d0*/  VIADD R0, R124, 0x36 ;  /* 0x000000367c007836 */ /* 0x000fe20000000000 */
[----:B------:R4:W-:Y:S01]  /*187e0*/  @P3 STG.E.U16 desc[UR16][R60.64], R67 ;  /* 0x000000433c003986 */ /* 0x0009e2000c101510 */
[----:B------:R-:W0:Y:S03]  /*187f0*/  LDCU UR38, c[0x0][0x398] ;  /* 0x00007300ff2677ac */ /* 0x000e260008000800 */
        /* <DEDUP_REMOVED lines=9> */
[----:B------:R-:W4:Y:S03]  /*18890*/  LDCU UR15, c[0x0][0x398] ;  /* 0x00007300ff0f77ac */ /* 0x000f260008000800 */
[C---:B------:R-:W-:Y:S01]  /*188a0*/  VIADD R67, R69.reuse, UR7 ;  /* 0x0000000745437c36 */ /* 0x040fe20008000000 */
[----:B------:R-:W1:Y:S01]  /*188b0*/  LDCU UR18, c[0x0][0x398] ;  /* 0x00007300ff1277ac */ /* 0x000e620008000800 */
[----:B0-----:R-:W-:Y:S01]  /*188c0*/  PRMT R65, R62, 0x7632, R65 ;  /* 0x000076323e417816 */ /* 0x001fe20000000041 */
[----:B------:R-:W-:Y:S01]  /*188d0*/  IMAD.WIDE R56, R69, 0x2, R116 ;  /* 0x0000000245387825 */ /* 0x000fe200078e0274 */
[----:B------:R-:W-:Y:S01]  /*188e0*/  ISETP.GE.AND P1, PT, R0, UR4, PT ;  /* 0x0000000400007c0c */ /* 0x000fe2000bf26270 */
[----:B------:R-:W0:Y:S02]  /*188f0*/  LDCU UR4, c[0x0][0x39c] ;  /* 0x00007380ff0477ac */ /* 0x000e240008000800 */
[----:B------:R1:W-:Y:S01]  /*18900*/  @P5 STG.E.U16 desc[UR16][R60.64], R65 ;  /* 0x000000413c005986 */ /* 0x0003e2000c101510 */
[----:B------:R-:W-:Y:S01]  /*18910*/  ISETP.LT.AND P4, PT, R125, UR42, !P4 ;  /* 0x0000002a7d007c0c */ /* 0x000fe2000e781270 */
[----:B------:R-:W0:Y:S02]  /*18920*/  LDCU UR24, c[0x0][0x398] ;  /* 0x00007300ff1877ac */ /* 0x000e240008000800 */
[----:B------:R0:W-:Y:S01]  /*18930*/  @P0 STG.E.U16 desc[UR16][R56.64], R66 ;  /* 0x0000004238000986 */ /* 0x0001e2000c101510 */
[----:B-1----:R-:W-:-:S05]  /*18940*/  IMAD.WIDE R64, R67, 0x2, R2 ;  /* 0x0000000243407825 */ /* 0x002fca00078e0202 */
[----:B------:R1:W-:Y:S01]  /*18950*/  @P6 STG.E.U16 desc[UR16][R64.64], R63 ;  /* 0x0000003f40006986 */ /* 0x0003e2000c101510 */
[----:B------:R-:W-:Y:S01]  /*18960*/  ISETP.LT.AND P6, PT, R122, UR26, !P1 ;  /* 0x0000001a7a007c0c */ /* 0x000fe2000cfc1270 */
[C---:B------:R-:W-:Y:S01]  /*18970*/  VIADD R69, R67.reuse, UR7 ;  /* 0x0000000743457c36 */ /* 0x040fe20008000000 */
[----:B------:R-:W2:Y:S01]  /*18980*/  LDCU UR26, c[0x0][0x398] ;  /* 0x00007300ff1a77ac */ /* 0x000ea20008000800 */
[----:B------:R-:W-:Y:S02]  /*18990*/  VIADD R0, R124, 0x38 ;  /* 0x000000387c007836 */ /* 0x000fe40000000000 */
[----:B------:R-:W-:Y:S01]  /*189a0*/  IMAD.WIDE R60, R67, 0x2, R116 ;  /* 0x00000002433c7825 */ /* 0x000fe200078e0274 */
[----:B------:R-:W-:-:S03]  /*189b0*/  PRMT R67, R63, 0x7632, R67 ;  /* 0x000076323f437816 */ /* 0x000fc60000000043 */
[----:B0-----:R-:W-:Y:S01]  /*189c0*/  IMAD.WIDE R56, R69, 0x2, R2 ;  /* 0x0000000245387825 */ /* 0x001fe200078e0202 */
[----:B------:R-:W-:Y:S01]  /*189d0*/  ISETP.GE.AND P2, PT, R0, UR10, PT ;  /* 0x0000000a00007c0c */ /* 0x000fe2000bf46270 */
[----:B------:R0:W-:Y:S01]  /*189e0*/  @P4 STG.E.U16 desc[UR16][R60.64], R59 ;  /* 0x0000003b3c004986 */ /* 0x0001e2000c101510 */
[----:B------:R-:W-:Y:S01]  /*189f0*/  ISETP.LT.AND P1, PT, R125, UR43, !P1 ;  /* 0x0000002b7d007c0c */ /* 0x000fe2000cf21270 */
[----:B-1----:R-:W-:Y:S01]  /*18a00*/  VIADD R65, R69, UR7 ;  /* 0x0000000745417c36 */ /* 0x002fe20008000000 */
[----:B------:R-:W1:Y:S01]  /*18a10*/  LDCU UR10, c[0x0][0x39c] ;  /* 0x00007380ff0a77ac */ /* 0x000e620008000800 */
[----:B------:R2:W-:Y:S01]  /*18a20*/  @P6 STG.E.U16 desc[UR16][R56.64], R67 ;  /* 0x0000004338006986 */ /* 0x0005e2000c101510 */
[----:B------:R-:W-:Y:S02]  /*18a30*/  ISETP.LT.AND P6, PT, R122, UR28, !P2 ;  /* 0x0000001c7a007c0c */ /* 0x000fe4000d7c1270 */
        /* <DEDUP_REMOVED lines=16> */
[----:B---3--:R-:W-:Y:S01]  /*18b40*/  ISETP.GE.AND P5, PT, R0, UR12, PT ;  /* 0x0000000c00007c0c */ /* 0x008fe2000bfa6270 */
[----:B------:R-:W3:Y:S01]  /*18b50*/  LDCU UR32, c[0x0][0x398] ;  /* 0x00007300ff2077ac */ /* 0x000ee20008000800 */
[----:B------:R-:W-:-:S02]  /*18b60*/  ISETP.LT.AND P3, PT, R125, UR33, !P3 ;  /* 0x000000217d007c0c */ /* 0x000fc4000df61270 */
[----:B-----5:R-:W-:Y:S01]  /*18b70*/  ISETP.LT.AND P6, PT, R122, UR34, !P5 ;  /* 0x000000227a007c0c */ /* 0x020fe2000efc1270 */
        /* <DEDUP_REMOVED lines=9> */
[----:B------:R-:W5:Y:S01]  /*18c10*/  LDCU UR33, c[0x0][0x398] ;  /* 0x00007300ff2177ac */ /* 0x000f620008000800 */
[----:B------:R0:W-:Y:S01]  /*18c20*/  @P3 STG.E.U16 desc[UR16][R58.64], R62 ;  /* 0x0000003e3a003986 */ /* 0x0001e2000c101510 */
[----:B------:R-:W-:Y:S01]  /*18c30*/  ISETP.LT.AND P5, PT, R125, UR35, !P5 ;  /* 0x000000237d007c0c */ /* 0x000fe2000efa1270 */
[----:B------:R-:W0:Y:S01]  /*18c40*/  LDCU UR34, c[0x0][0x398] ;  /* 0x00007300ff2277ac */ /* 0x000e220008000800 */
[C---:B--2---:R-:W-:Y:S01]  /*18c50*/  IMAD.WIDE R60, R63.reuse, 0x2, R2 ;  /* 0x000000023f3c7825 */ /* 0x044fe200078e0202 */
[----:B------:R-:W2:Y:S04]  /*18c60*/  LDCU UR14, c[0x0][0x39c] ;  /* 0x00007380ff0e77ac */ /* 0x000ea80008000800 */
[----:B------:R1:W-:Y:S01]  /*18c70*/  @P6 STG.E.U16 desc[UR16][R60.64], R53 ;  /* 0x000000353c006986 */ /* 0x0003e2000c101510 */
[----:B----4-:R-:W-:Y:S01]  /*18c80*/  ISETP.LT.AND P6, PT, R122, UR15, !P0 ;  /* 0x0000000f7a007c0c */ /* 0x010fe2000c7c1270 */
[----:B------:R-:W-:Y:S01]  /*18c90*/  VIADD R65, R63, UR7 ;  /* 0x000000073f417c36 */ /* 0x000fe20008000000 */
[----:B------:R-:W4:Y:S01]  /*18ca0*/  LDCU UR15, c[0x0][0x398] ;  /* 0x00007300ff0f77ac */ /* 0x000f220008000800 */
        /* <DEDUP_REMOVED lines=18> */
[----:B--2---:R-:W-:Y:S01]  /*18dd0*/  PRMT R59, R49, 0x7632, R59 ;  /* 0x00007632313b7816 */ /* 0x004fe2000000003b */
[----:B------:R-:W0:Y:S02]  /*18de0*/  LDCU UR22, c[0x0][0x398] ;  /* 0x00007300ff1677ac */ /* 0x000e240008000800 */
[C---:B------:R-:W-:Y:S01]  /*18df0*/  IMAD.WIDE R48, R61.reuse, 0x2, R2 ;  /* 0x000000023d307825 */ /* 0x040fe200078e0202 */
[----:B------:R-:W-:Y:S01]  /*18e00*/  ISETP.GE.AND P1, PT, R0, UR10, PT ;  /* 0x0000000a00007c0c */ /* 0x000fe2000bf26270 */
[----:B------:R2:W-:Y:S02]  /*18e10*/  @P0 STG.E.U16 desc[UR16][R52.64], R59 ;  /* 0x0000003b34000986 */ /* 0x0005e4000c101510 */
[----:B------:R-:W-:Y:S01]  /*18e20*/  VIADD R0, R124, 0x3e ;  /* 0x0000003e7c007836 */ /* 0x000fe20000000000 */
[----:B------:R-:W-:Y:S01]  /*18e30*/  PRMT R58, R50, 0x7632, R58 ;  /* 0x00007632323a7816 */ /* 0x000fe2000000003a */
[----:B------:R-:W-:Y:S01]  /*18e40*/  VIADD R61, R61, UR7 ;  /* 0x000000073d3d7c36 */ /* 0x000fe20008000000 */
[----:B------:R-:W-:Y:S01]  /*18e50*/  @P6 STG.E.U16 desc[UR16][R48.64], R54 ;  /* 0x0000003630006986 */ /* 0x000fe2000c101510 */
[----:B------:R-:W0:Y:S03]  /*18e60*/  LDCU UR10, c[0x0][0x39c] ;  /* 0x00007380ff0a77ac */ /* 0x000e260008000800 */
[----:B------:R1:W-:Y:S01]  /*18e70*/  @P4 STG.E.U16 desc[UR16][R56.64], R50 ;  /* 0x0000003238004986 */ /* 0x0003e2000c101510 */
[----:B------:R-:W-:Y:S01]  /*18e80*/  ISETP.LT.AND P4, PT, R122, UR30, !P1 ;  /* 0x0000001e7a007c0c */ /* 0x000fe2000cf81270 */
[----:B------:R-:W0:Y:S01]  /*18e90*/  LDCU UR30, c[0x0][0x398] ;  /* 0x00007300ff1e77ac */ /* 0x000e220008000800 */
[----:B------:R-:W-:-:S02]  /*18ea0*/  ISETP.GE.AND P2, PT, R0, UR8, PT ;  /* 0x0000000800007c0c */ /* 0x000fc4000bf46270 */
[----:B------:R-:W-:Y:S01]  /*18eb0*/  ISETP.LT.AND P1, PT, R125, UR38, !P1 ;  /* 0x000000267d007c0c */ /* 0x000fe2000cf21270 */
[C---:B--2---:R-:W-:Y:S01]  /*18ec0*/  IMAD.WIDE R52, R61.reuse, 0x2, R2 ;  /* 0x000000023d347825 */ /* 0x044fe200078e0202 */
[----:B------:R-:W-:Y:S01]  /*18ed0*/  ISETP.LT.AND P6, PT, R122, UR18, !P2 ;  /* 0x000000127a007c0c */ /* 0x000fe2000d7c1270 */
[----:B------:R-:W2:Y:S02]  /*18ee0*/  LDCU UR8, c[0x0][0x39c] ;  /* 0x00007380ff0877ac */ /* 0x000ea40008000800 */
[C---:B------:R-:W-:Y:S01]  /*18ef0*/  VIADD R59, R61.reuse, UR7 ;  /* 0x000000073d3b7c36 */ /* 0x040fe20008000000 */
[----:B-1----:R-:W-:Y:S01]  /*18f00*/  PRMT R57, R54, 0x7632, R57 ;  /* 0x0000763236397816 */ /* 0x002fe20000000039 */
[----:B------:R-:W-:Y:S01]  /*18f10*/  VIADD R0, R124, 0x3f ;  /* 0x0000003f7c007836 */ /* 0x000fe20000000000 */
[----:B------:R-:W1:Y:S01]  /*18f20*/  LDCU UR18, c[0x0][0x398] ;  /* 0x00007300ff1277ac */ /* 0x000e620008000800 */
[----:B------:R-:W-:Y:S02]  /*18f30*/  IMAD.WIDE R48, R61, 0x2, R116 ;  /* 0x000000023d307825 */ /* 0x000fe400078e0274 */
[----:B------:R0:W-:Y:S01]  /*18f40*/  @P4 STG.E.U16 desc[UR16][R52.64], R57 ;  /* 0x0000003934004986 */ /* 0x0001e2000c101510 */
[----:B------:R-:W-:Y:S01]  /*18f50*/  ISETP.GE.AND P3, PT, R0, UR12, PT ;  /* 0x0000000c00007c0c */ /* 0x000fe2000bf66270 */
[----:B------:R-:W1:Y:S01]  /*18f60*/  LDCU UR38, c[0x0][0x398] ;  /* 0x00007300ff2677ac */ /* 0x000e620008000800 */
[----:B------:R-:W-:Y:S01]  /*18f70*/  ISETP.LT.AND P2, PT, R125, UR24, !P2 ;  /* 0x000000187d007c0c */ /* 0x000fe2000d741270 */
[----:B------:R1:W-:Y:S01]  /*18f80*/  @P1 STG.E.U16 desc[UR16][R48.64], R58 ;  /* 0x0000003a30001986 */ /* 0x0003e2000c101510 */
[C---:B0-----:R-:W-:Y:S01]  /*18f90*/  IMAD.WIDE R56, R59.reuse, 0x2, R2 ;  /* 0x000000023b387825 */ /* 0x041fe200078e0202 */
[----:B------:R-:W0:Y:S04]  /*18fa0*/  LDCU UR12, c[0x0][0x39c] ;  /* 0x00007380ff0c77ac */ /* 0x000e280008000800 */
        /* <DEDUP_REMOVED lines=8> */
[----:B-1----:R-:W-:Y:S01]  /*19030*/  IMAD.WIDE R48, R61, 0x2, R2 ;  /* 0x000000023d307825 */ /* 0x002fe200078e0202 */
[----:B------:R-:W-:Y:S01]  /*19040*/  ISETP.GE.AND P5, PT, R0, UR14, PT ;  /* 0x0000000e00007c0c */ /* 0x000fe2000bfa6270 */
[----:B------:R1:W-:Y:S01]  /*19050*/  @P2 STG.E.U16 desc[UR16][R52.64], R51 ;  /* 0x0000003334002986 */ /* 0x0003e2000c101510 */
[----:B------:R-:W-:Y:S01]  /*19060*/  ISETP.LT.AND P3, PT, R125, UR26, !P3 ;  /* 0x0000001a7d007c0c */ /* 0x000fe2000df61270 */
[----:B0-----:R-:W-:Y:S01]  /*19070*/  VIADD R57, R61, UR7 ;  /* 0x000000073d397c36 */ /* 0x001fe20008000000 */
[----:B------:R-:W0:Y:S01]  /*19080*/  LDCU UR14, c[0x0][0x39c] ;  /* 0x00007380ff0e77ac */ /* 0x000e220008000800 */
[----:B------:R2:W-:Y:S01]  /*19090*/  @P6 STG.E.U16 desc[UR16][R48.64], R59 ;  /* 0x0000003b30006986 */ /* 0x0005e2000c101510 */
[----:B------:R-:W-:-:S02]  /*190a0*/  ISETP.LT.AND P6, PT, R122, UR40, !P5 ;  /* 0x000000287a007c0c */ /* 0x000fc4000efc1270 */
[----:B------:R-:W-:Y:S01]  /*190b0*/  ISETP.LT.AND P5, PT, R125, UR28, !P5 ;  /* 0x0000001c7d007c0c */ /* 0x000fe2000efa1270 */
[----:B------:R-:W-:Y:S01]  /*190c0*/  VIADD R0, R124, 0x41 ;  /* 0x000000417c007836 */ /* 0x000fe20000000000 */
[----:B------:R-:W0:Y:S01]  /*190d0*/  LDCU UR26, c[0x0][0x398] ;  /* 0x00007300ff1a77ac */ /* 0x000e220008000800 */
[----:B------:R-:W-:-:S04]  /*190e0*/  IMAD.WIDE R54, R61, 0x2, R116 ;  /* 0x000000023d367825 */ /* 0x000fc800078e0274 */
[----:B-1----:R-:W-:Y:S01]  /*190f0*/  IMAD.WIDE R52, R57, 0x2, R116 ;  /* 0x0000000239347825 */ /* 0x002fe200078e0274 */
[----:B--2---:R-:W-:Y:S01]  /*19100*/  PRMT R49, R51, 0x7632, R49 ;  /* 0x0000763233317816 */ /* 0x004fe20000000031 */
        /* <DEDUP_REMOVED lines=12> */
[----:B---3--:R-:W-:-:S02]  /*191d0*/  ISETP.LT.AND P0, PT, R125, UR32, !P0 ;  /* 0x000000207d007c0c */ /* 0x008fc4000c701270 */
        /* <DEDUP_REMOVED lines=10> */
[----:B------:R-:W3:Y:S01]  /*19280*/  LDCU UR32, c[0x0][0x398] ;  /* 0x00007300ff2077ac */ /* 0x000ee20008000800 */
        /* <DEDUP_REMOVED lines=12> */
[----:B------:R-:W1:Y:S02]  /*19350*/  LDCU UR34, c[0x0][0x398] ;  /* 0x00007300ff2277ac */ /* 0x000e640008000800 */
[----:B-----5:R-:W-:Y:S01]  /*19360*/  IMAD.WIDE R50, R57, 0x2, R2 ;  /* 0x0000000239327825 */ /* 0x020fe200078e0202 */
        /* <DEDUP_REMOVED lines=10> */
[--C-:B------:R-:W-:Y:S01]  /*19410*/  IMAD.WIDE R40, R57, 0x2, R116.reuse ;  /* 0x0000000239287825 */ /* 0x100fe200078e0274 */
[----:B------:R-:W0:Y:S03]  /*19420*/  LDCU UR35, c[0x0][0x398] ;  /* 0x00007300ff2377ac */ /* 0x000e260008000800 */
[----:B-----5:R-:W-:Y:S01]  /*19430*/  IMAD.WIDE R48, R53, 0x2, R116 ;  /* 0x0000000235307825 */ /* 0x020fe200078e0274 */
[----:B-1----:R-:W-:Y:S01]  /*19440*/  PRMT R51, R37, 0x7632, R51 ;  /* 0x0000763225337816 */ /* 0x002fe20000000033 */
[----:B------:R-:W1:Y:S02]  /*19450*/  LDCU UR22, c[0x0][0x398] ;  /* 0x00007300ff1677ac */ /* 0x000e640008000800 */
        /* <DEDUP_REMOVED lines=13> */
[C---:B-----5:R-:W-:Y:S01]  /*19530*/  IMAD.WIDE R40, R53.reuse, 0x2, R2 ;  /* 0x0000000235287825 */ /* 0x060fe200078e0202 */
[----:B------:R-:W-:Y:S01]  /*19540*/  ISETP.LT.AND P6, PT, R122, UR18, !P5 ;  /* 0x000000127a007c0c */ /* 0x000fe2000efc1270 */
[----:B------:R-:W5:Y:S02]  /*19550*/  LDCU UR14, c[0x0][0x398] ;  /* 0x00007300ff0e77ac */ /* 0x000f640008000800 */
[C---:B------:R-:W-:Y:S01]  /*19560*/  VIADD R51, R53.reuse, UR7 ;  /* 0x0000000735337c36 */ /* 0x040fe20008000000 */
[----:B-1----:R-:W-:Y:S01]  /*19570*/  PRMT R49, R42, 0x7632, R49 ;  /* 0x000076322a317816 */ /* 0x002fe20000000031 */
[----:B------:R-:W-:Y:S01]  /*19580*/  VIADD R0, R124, 0x47 ;  /* 0x000000477c007836 */ /* 0x000fe20000000000 */
[----:B------:R-:W1:Y:S01]  /*19590*/  LDCU UR18, c[0x0][0x398] ;  /* 0x00007300ff1277ac */ /* 0x000e620008000800 */
[----:B------:R-:W-:Y:S02]  /*195a0*/  IMAD.WIDE R36, R53, 0x2, R116 ;  /* 0x0000000235247825 */ /* 0x000fe400078e0274 */
[----:B------:R0:W-:Y:S01]  /*195b0*/  @P2 STG.E.U16 desc[UR16][R40.64], R49 ;  /* 0x0000003128002986 */ /* 0x0001e2000c101510 */
[----:B--2---:R-:W-:-:S02]  /*195c0*/  ISETP.GE.AND P0, PT, R0, UR8, PT ;  /* 0x0000000800007c0c */ /* 0x004fc4000bf06270 */
[----:B------:R-:W-:Y:S01]  /*195d0*/  ISETP.LT.AND P5, PT, R125, UR24, !P5 ;  /* 0x000000187d007c0c */ /* 0x000fe2000efa1270 */
[----:B------:R2:W-:Y:S01]  /*195e0*/  @P3 STG.E.U16 desc[UR16][R36.64], R50 ;  /* 0x0000003224003986 */ /* 0x0005e2000c101510 */
[C---:B0-----:R-:W-:Y:S01]  /*195f0*/  IMAD.WIDE R48, R51.reuse, 0x2, R2 ;  /* 0x0000000233307825 */ /* 0x041fe200078e0202 */
[----:B------:R-:W0:Y:S04]  /*19600*/  LDCU UR8, c[0x0][0x39c] ;  /* 0x00007380ff0877ac */ /* 0x000e280008000800 */
[----:B------:R0:W-:Y:S01]  /*19610*/  @P6 STG.E.U16 desc[UR16][R48.64], R43 ;  /* 0x0000002b30006986 */ /* 0x0001e2000c101510 */
[----:B------:R-:W-:Y:S01]  /*19620*/  ISETP.LT.AND P6, PT, R122, UR38, !P0 ;  /* 0x000000267a007c0c */ /* 0x000fe2000c7c1270 */
[----:B------:R-:W-:Y:S01]  /*19630*/  VIADD R53, R51, UR7 ;  /* 0x0000000733357c36 */ /* 0x000fe20008000000 */
[----:B------:R-:W1:Y:S01]  /*19640*/  LDCU UR24, c[0x0][0x398] ;  /* 0x00007300ff1877ac */ /* 0x000e620008000800 */
[----:B------:R-:W-:-:S02]  /*19650*/  VIADD R0, R124, 0x48 ;  /* 0x000000487c007836 */ /* 0x000fc40000000000 */
[----:B------:R-:W-:Y:S01]  /*19660*/  IMAD.WIDE R40, R51, 0x2, R116 ;  /* 0x0000000233287825 */ /* 0x000fe200078e0274 */
[----:B------:R-:W-:-:S03]  /*19670*/  PRMT R51, R43, 0x7632, R51 ;  /* 0x000076322b337816 */ /* 0x000fc60000000033 */
[----:B--2---:R-:W-:Y:S01]  /*19680*/  IMAD.WIDE R36, R53, 0x2, R2 ;  /* 0x0000000235247825 */ /* 0x004fe200078e0202 */
[----:B------:R-:W-:Y:S01]  /*19690*/  ISETP.GE.AND P4, PT, R0, UR10, PT ;  /* 0x0000000a00007c0c */ /* 0x000fe2000bf86270 */
[----:B------:R2:W-:Y:S01]  /*196a0*/  @P5 STG.E.U16 desc[UR16][R40.64], R39 ;  /* 0x0000002728005986 */ /* 0x0005e2000c101510 */
[----:B------:R-:W-:Y:S01]  /*196b0*/  ISETP.LT.AND P0, PT, R125, UR26, !P0 ;  /* 0x0000001a7d007c0c */ /* 0x000fe2000c701270 */
[----:B0-----:R-:W-:Y:S01]  /*196c0*/  VIADD R49, R53, UR7 ;  /* 0x0000000735317c36 */ /* 0x001fe20008000000 */
[----:B------:R-:W0:Y:S01]  /*196d0*/  LDCU UR10, c[0x0][0x39c] ;  /* 0x00007380ff0a77ac */ /* 0x000e220008000800 */
[----:B------:R1:W-:Y:S01]  /*196e0*/  @P6 STG.E.U16 desc[UR16][R36.64], R51 ;  /* 0x0000003324006986 */ /* 0x0003e2000c101510 */
[----:B------:R-:W-:Y:S02]  /*196f0*/  ISETP.LT.AND P6, PT, R122, UR28, !P4 ;  /* 0x0000001c7a007c0c */ /* 0x000fe4000e7c1270 */
[----:B------:R-:W-:Y:S01]  /*19700*/  ISETP.LT.AND P4, PT, R125, UR39, !P4 ;  /* 0x000000277d007c0c */ /* 0x000fe2000e781270 */
[----:B------:R-:W-:Y:S01]  /*19710*/  VIADD R0, R124, 0x49 ;  /* 0x000000497c007836 */ /* 0x000fe20000000000 */
[----:B------:R-:W0:Y:S01]  /*19720*/  LDCU UR26, c[0x0][0x398] ;  /* 0x00007300ff1a77ac */ /* 0x000e220008000800 */
[----:B------:R-:W-:-:S04]  /*19730*/  IMAD.WIDE R42, R53, 0x2, R116 ;  /* 0x00000002352a7825 */ /* 0x000fc800078e0274 */
[----:B--2---:R-:W-:Y:S01]  /*19740*/  IMAD.WIDE R40, R49, 0x2, R116 ;  /* 0x0000000231287825 */ /* 0x004fe200078e0274 */
[----:B-1----:R-:W-:Y:S01]  /*19750*/  PRMT R37, R39, 0x7632, R37 ;  /* 0x0000763227257816 */ /* 0x002fe20000000025 */
        /* <DEDUP_REMOVED lines=8> */
[----:B---3--:R-:W-:Y:S01]  /*197e0*/  ISETP.LT.AND P4, PT, R122, UR32, !P1 ;  /* 0x000000207a007c0c */ /* 0x008fe2000cf81270 */
[----:B------:R-:W-:Y:S01]  /*197f0*/  VIADD R49, R49, UR7 ;  /* 0x0000000731317c36 */ /* 0x000fe20008000000 */
[----:B------:R-:W-:Y:S01]  /*19800*/  ISETP.GE.AND P2, PT, R0, UR12, PT ;  /* 0x0000000c00007c0c */ /* 0x000fe2000bf46270 */
        /* <DEDUP_REMOVED lines=14> */
[----:B----4-:R-:W-:Y:S01]  /*198f0*/  ISETP.LT.AND P2, PT, R125, UR15, !P2 ;  /* 0x0000000f7d007c0c */ /* 0x010fe2000d741270 */
[----:B------:R-:W4:Y:S01]  /*19900*/  LDCU UR14, c[0x0][0x398] ;  /* 0x00007300ff0e77ac */ /* 0x000f220008000800 */
        /* <DEDUP_REMOVED lines=31> */
[----:B------:R-:W-:Y:S01]  /*19b00*/  PRMT R38, R30, 0x7632, R38 ;  /* 0x000076321e267816 */ /* 0x000fe20000000026 */
[----:B------:R-:W0:Y:S02]  /*19b10*/  LDCU UR30, c[0x0][0x398] ;  /* 0x00007300ff1e77ac */ /* 0x000e240008000800 */
[----:B------:R1:W-:Y:S01]  /*19b20*/  @P5 STG.E.U16 desc[UR16][R36.64], R30 ;  /* 0x0000001e24005986 */ /* 0x0003e2000c101510 */
[----:B------:R-:W-:Y:S01]  /*19b30*/  ISETP.LT.AND P5, PT, R122, UR18, !P0 ;  /* 0x000000127a007c0c */ /* 0x000fe2000c7a1270 */
[----:B------:R-:W-:Y:S01]  /*19b40*/  VIADD R41, R41, UR7 ;  /* 0x0000000729297c36 */ /* 0x000fe20008000000 */
[----:B------:R-:W-:Y:S01]  /*19b50*/  ISETP.GE.AND P4, PT, R0, UR12, PT ;  /* 0x0000000c00007c0c */ /* 0x000fe2000bf86270 */
[----:B------:R-:W0:Y:S01]  /*19b60*/  LDCU UR18, c[0x0][0x398] ;  /* 0x00007300ff1277ac */ /* 0x000e220008000800 */
[----:B------:R-:W-:-:S02]  /*19b70*/  ISETP.LT.AND P0, PT, R125, UR35, !P0 ;  /* 0x000000237d007c0c */ /* 0x000fc4000c701270 */
[----:B------:R-:W-:Y:S01]  /*19b80*/  ISETP.LT.AND P6, PT, R122, UR24, !P4 ;  /* 0x000000187a007c0c */ /* 0x000fe2000e7c1270 */
[----:B--2---:R-:W-:Y:S01]  /*19b90*/  IMAD.WIDE R32, R41, 0x2, R2 ;  /* 0x0000000229207825 */ /* 0x004fe200078e0202 */
[----:B-1----:R-:W-:-:S03]  /*19ba0*/  PRMT R37, R34, 0x7632, R37 ;  /* 0x0000763222257816 */ /* 0x002fc60000000025 */
[C---:B------:R-:W-:Y:S01]  /*19bb0*/  VIADD R39, R41.reuse, UR7 ;  /* 0x0000000729277c36 */ /* 0x040fe20008000000 */
[----:B------:R-:W1:Y:S01]  /*19bc0*/  LDCU UR12, c[0x0][0x398] ;  /* 0x00007300ff0c77ac */ /* 0x000e620008000800 */
[----:B------:R-:W-:Y:S02]  /*19bd0*/  VIADD R0, R124, 0x4f ;  /* 0x0000004f7c007836 */ /* 0x000fe40000000000 */
[----:B------:R-:W-:Y:S01]  /*19be0*/  IMAD.WIDE R28, R41, 0x2, R116 ;  /* 0x00000002291c7825 */ /* 0x000fe200078e0274 */
[----:B------:R2:W-:Y:S01]  /*19bf0*/  @P5 STG.E.U16 desc[UR16][R32.64], R37 ;  /* 0x0000002520005986 */ /* 0x0005e2000c101510 */
[----:B------:R-:W0:Y:S01]  /*19c00*/  LDCU UR24, c[0x0][0x398] ;  /* 0x00007300ff1877ac */ /* 0x000e220008000800 */
[----:B------:R-:W-:Y:S02]  /*19c10*/  ISETP.GE.AND P1, PT, R0, UR8, PT ;  /* 0x0000000800007c0c */ /* 0x000fe4000bf26270 */
[----:B------:R0:W-:Y:S01]  /*19c20*/  @P0 STG.E.U16 desc[UR16][R28.64], R38 ;  /* 0x000000261c000986 */ /* 0x0001e2000c101510 */
[----:B------:R-:W-:Y:S01]  /*19c30*/  ISETP.LT.AND P4, PT, R125, UR36, !P4 ;  /* 0x000000247d007c0c */ /* 0x000fe2000e781270 */
        /* <DEDUP_REMOVED lines=16> */
[----:B---3--:R-:W-:Y:S02]  /*19d40*/  ISETP.LT.AND P6, PT, R122, UR32, !P2 ;  /* 0x000000207a007c0c */ /* 0x008fe4000d7c1270 */
[----:B-----5:R-:W-:Y:S01]  /*19d50*/  ISETP.LT.AND P2, PT, R125, UR33, !P2 ;  /* 0x000000217d007c0c */ /* 0x020fe2000d741270 */
[----:B------:R-:W-:Y:S01]  /*19d60*/  VIADD R0, R124, 0x51 ;  /* 0x000000517c007836 */ /* 0x000fe20000000000 */
[----:B------:R-:W3:Y:S01]  /*19d70*/  LDCU UR28, c[0x0][0x398] ;  /* 0x00007300ff1c77ac */ /* 0x000ee20008000800 */
        /* <DEDUP_REMOVED lines=8> */
[----:B------:R-:W5:Y:S01]  /*19e00*/  LDCU UR10, c[0x0][0x39c] ;  /* 0x00007380ff0a77ac */ /* 0x000f620008000800 */
[----:B------:R-:W-:Y:S01]  /*19e10*/  @P6 STG.E.U16 desc[UR16][R30.64], R24 ;  /* 0x000000181e006986 */ /* 0x000fe2000c101510 */
[----:B------:R-:W0:Y:S03]  /*19e20*/  LDCU UR33, c[0x0][0x398] ;  /* 0x00007300ff2177ac */ /* 0x000e260008000800 */
[----:B------:R1:W-:Y:S01]  /*19e30*/  @P2 STG.E.U16 desc[UR16][R32.64], R20 ;  /* 0x0000001420002986 */ /* 0x0003e2000c101510 */
[----:B------:R-:W-:Y:S01]  /*19e40*/  ISETP.LT.AND P2, PT, R122, UR12, !P3 ;  /* 0x0000000c7a007c0c */ /* 0x000fe2000df41270 */
[----:B------:R-:W-:Y:S01]  /*19e50*/  VIADD R37, R37, UR7 ;  /* 0x0000000725257c36 */ /* 0x000fe20008000000 */
[----:B------:R-:W-:Y:S01]  /*19e60*/  ISETP.GE.AND P5, PT, R0, UR8, PT ;  /* 0x0000000800007c0c */ /* 0x000fe2000bfa6270 */
[----:B------:R-:W0:Y:S01]  /*19e70*/  LDCU UR12, c[0x0][0x398] ;  /* 0x00007300ff0c77ac */ /* 0x000e220008000800 */
[----:B----4-:R-:W-:-:S02]  /*19e80*/  ISETP.LT.AND P3, PT, R125, UR14, !P3 ;  /* 0x0000000e7d007c0c */ /* 0x010fc4000df61270 */
        /* <DEDUP_REMOVED lines=10> */
[----:B------:R-:W4:Y:S01]  /*19f30*/  LDCU UR14, c[0x0][0x398] ;  /* 0x00007300ff0e77ac */ /* 0x000f220008000800 */
        /* <DEDUP_REMOVED lines=14> */
[----:B-----5:R-:W-:Y:S01]  /*1a020*/  ISETP.GE.AND P4, PT, R0, UR10, PT ;  /* 0x0000000a00007c0c */ /* 0x020fe2000bf86270 */
        /* <DEDUP_REMOVED lines=12> */
[----:B-----5:R-:W-:Y:S01]  /*1a0f0*/  PRMT R31, R21, 0x7632, R31 ;  /* 0x00007632151f7816 */ /* 0x020fe2000000001f */
[----:B------:R-:W0:Y:S02]  /*1a100*/  LDCU UR24, c[0x0][0x398] ;  /* 0x00007300ff1877ac */ /* 0x000e240008000800 */
[----:B------:R-:W-:Y:S01]  /*1a110*/  IMAD.WIDE R20, R33, 0x2, R2 ;  /* 0x0000000221147825 */ /* 0x000fe200078e0202 */
[----:B------:R-:W-:Y:S01]  /*1a120*/  ISETP.GE.AND P1, PT, R0, UR8, PT ;  /* 0x0000000800007c0c */ /* 0x000fe2000bf26270 */
[----:B------:R5:W-:Y:S02]  /*1a130*/  @P0 STG.E.U16 desc[UR16][R24.64], R31 ;  /* 0x0000001f18000986 */ /* 0x000be4000c101510 */
[----:B------:R-:W-:Y:S01]  /*1a140*/  VIADD R0, R124, 0x56 ;  /* 0x000000567c007836 */ /* 0x000fe20000000000 */
[----:B------:R-:W0:Y:S01]  /*1a150*/  LDCU UR8, c[0x0][0x39c] ;  /* 0x00007380ff0877ac */ /* 0x000e220008000800 */
[----:B------:R-:W-:Y:S04]  /*1a160*/  @P6 STG.E.U16 desc[UR16][R20.64], R26 ;  /* 0x0000001a14006986 */ /* 0x000fe8000c101510 */
[----:B------:R1:W-:Y:S01]  /*1a170*/  @P4 STG.E.U16 desc[UR16][R28.64], R22 ;  /* 0x000000161c004986 */ /* 0x0003e2000c101510 */
[----:B------:R-:W-:-:S02]  /*1a180*/  ISETP.LT.AND P4, PT, R122, UR34, !P1 ;  /* 0x000000227a007c0c */ /* 0x000fc4000cf81270 */
[----:B--2---:R-:W-:Y:S01]  /*1a190*/  ISETP.GE.AND P2, PT, R0, UR4, PT ;  /* 0x0000000400007c0c */ /* 0x004fe2000bf46270 */
[----:B------:R-:W-:Y:S01]  /*1a1a0*/  VIADD R33, R33, UR7 ;  /* 0x0000000721217c36 */ /* 0x000fe20008000000 */
[----:B------:R-:W-:Y:S01]  /*1a1b0*/  ISETP.LT.AND P1, PT, R125, UR26, !P1 ;  /* 0x0000001a7d007c0c */ /* 0x000fe2000cf21270 */
[----:B------:R-:W-:Y:S01]  /*1a1c0*/  VIADD R0, R124, 0x57 ;  /* 0x000000577c007836 */ /* 0x000fe20000000000 */
[----:B---3--:R-:W-:Y:S01]  /*1a1d0*/  ISETP.LT.AND P6, PT, R122, UR28, !P2 ;  /* 0x0000001c7a007c0c */ /* 0x008fe2000d7c1270 */
[C---:B-----5:R-:W-:Y:S01]  /*1a1e0*/  IMAD.WIDE R24, R33.reuse, 0x2, R2 ;  /* 0x0000000221187825 */ /* 0x060fe200078e0202 */
[----:B------:R-:W-:Y:S01]  /*1a1f0*/  PRMT R30, R22, 0x7632, R30 ;  /* 0x00007632161e7816 */ /* 0x000fe2000000001e */
[----:B------:R-:W2:Y:S01]  /*1a200*/  LDCU UR4, c[0x0][0x39c] ;  /* 0x00007380ff0477ac */ /* 0x000ea20008000800 */
[----:B-1----:R-:W-:Y:S01]  /*1a210*/  PRMT R29, R26, 0x7632, R29 ;  /* 0x000076321a1d7816 */ /* 0x002fe2000000001d */
[C---:B------:R-:W-:Y:S02]  /*1a220*/  VIADD R31, R33.reuse, UR7 ;  /* 0x00000007211f7c36 */ /* 0x040fe40008000000 */
[----:B------:R-:W-:Y:S01]  /*1a230*/  IMAD.WIDE R20, R33, 0x2, R116 ;  /* 0x0000000221147825 */ /* 0x000fe200078e0274 */
[----:B------:R-:W-:Y:S01]  /*1a240*/  ISETP.GE.AND P3, PT, R0, UR10, PT ;  /* 0x0000000a00007c0c */ /* 0x000fe2000bf66270 */
[----:B------:R1:W-:Y:S01]  /*1a250*/  @P4 STG.E.U16 desc[UR16][R24.64], R29 ;  /* 0x0000001d18004986 */ /* 0x0003e2000c101510 */
[----:B------:R-:W-:Y:S01]  /*1a260*/  ISETP.LT.AND P2, PT, R125, UR32, !P2 ;  /* 0x000000207d007c0c */ /* 0x000fe2000d741270 */
[C---:B------:R-:W-:Y:S01]  /*1a270*/  VIADD R33, R31.reuse, UR7 ;  /* 0x000000071f217c36 */ /* 0x040fe20008000000 */
[----:B------:R-:W3:Y:S01]  /*1a280*/  LDCU UR10, c[0x0][0x39c] ;  /* 0x00007380ff0a77ac */ /* 0x000ee20008000800 */
[----:B------:R5:W-:Y:S01]  /*1a290*/  @P1 STG.E.U16 desc[UR16][R20.64], R30 ;  /* 0x0000001e14001986 */ /* 0x000be2000c101510 */
[----:B------:R-:W-:Y:S01]  /*1a2a0*/  VIADD R0, R124, 0x58 ;  /* 0x000000587c007836 */ /* 0x000fe20000000000 */
[----:B------:R-:W0:Y:S01]  /*1a2b0*/  LDCU UR26, c[0x0][0x398] ;  /* 0x00007300ff1a77ac */ /* 0x000e220008000800 */
[----:B------:R-:W2:Y:S01]  /*1a2c0*/  LDCU UR28, c[0x0][0x398] ;  /* 0x00007300ff1c77ac */ /* 0x000ea20008000800 */
[C---:B-1----:R-:W-:Y:S01]  /*1a2d0*/  IMAD.WIDE R28, R31.reuse, 0x2, R2 ;  /* 0x000000021f1c7825 */ /* 0x042fe200078e0202 */
[----:B------:R-:W1:Y:S04]  /*1a2e0*/  LDCU UR32, c[0x0][0x398] ;  /* 0x00007300ff2077ac */ /* 0x000e680008000800 */
[----:B------:R2:W-:Y:S01]  /*1a2f0*/  @P6 STG.E.U16 desc[UR16][R28.64], R27 ;  /* 0x0000001b1c006986 */ /* 0x0005e2000c101510 */
[----:B------:R-:W-:Y:S01]  /*1a300*/  ISETP.LT.AND P6, PT, R122, UR33, !P3 ;  /* 0x000000217a007c0c */ /* 0x000fe2000dfc1270 */
[----:B------:R-:W-:Y:S01]  /*1a310*/  IMAD.WIDE R24, R31, 0x2, R116 ;  /* 0x000000021f187825 */ /* 0x000fe200078e0274 */
[----:B------:R-:W-:Y:S01]  /*1a320*/  PRMT R31, R27, 0x7632, R31 ;  /* 0x000076321b1f7816 */ /* 0x000fe2000000001f */
[----:B------:R-:W1:Y:S02]  /*1a330*/  LDCU UR33, c[0x0][0x398] ;  /* 0x00007300ff2177ac */ /* 0x000e640008000800 */
[----:B-----5:R-:W-:Y:S01]  /*1a340*/  IMAD.WIDE R20, R33, 0x2, R2 ;  /* 0x0000000221147825 */ /* 0x020fe200078e0202 */
[----:B0-----:R-:W-:Y:S01]  /*1a350*/  ISETP.GE.AND P5, PT, R0, UR8, PT ;  /* 0x0000000800007c0c */ /* 0x001fe2000bfa6270 */
[----:B------:R0:W-:Y:S01]  /*1a360*/  @P2 STG.E.U16 desc[UR16][R24.64], R23 ;  /* 0x0000001718002986 */ /* 0x0001e2000c101510 */
[----:B------:R-:W5:Y:S01]  /*1a370*/  LDCU UR8, c[0x0][0x39c] ;  /* 0x00007380ff0877ac */ /* 0x000f620008000800 */
[----:B------:R-:W-:Y:S01]  /*1a380*/  ISETP.LT.AND P3, PT, R125, UR12, !P3 ;  /* 0x0000000c7d007c0c */ /* 0x000fe2000df61270 */
[----:B--2---:R-:W-:Y:S01]  /*1a390*/  VIADD R29, R33, UR7 ;  /* 0x00000007211d7c36 */ /* 0x004fe20008000000 */
[----:B------:R-:W2:Y:S02]  /*1a3a0*/  LDCU UR12, c[0x0][0x398] ;  /* 0x00007300ff0c77ac */ /* 0x000ea40008000800 */
[----:B------:R1:W-:Y:S01]  /*1a3b0*/  @P6 STG.E.U16 desc[UR16][R20.64], R31 ;  /* 0x0000001f14006986 */ /* 0x0003e2000c101510 */
[----:B----4-:R-:W-:-:S02]  /*1a3c0*/  ISETP.LT.AND P6, PT, R122, UR14, !P5 ;  /* 0x0000000e7a007c0c */ /* 0x010fc4000efc1270 */
[----:B------:R-:W-:Y:S01]  /*1a3d0*/  ISETP.LT.AND P5, PT, R125, UR15, !P5 ;  /* 0x0000000f7d007c0c */ /* 0x000fe2000efa1270 */
[----:B------:R-:W-:Y:S01]  /*1a3e0*/  VIADD R0, R124, 0x59 ;  /* 0x000000597c007836 */ /* 0x000fe20000000000 */
[----:B------:R-:W4:Y:S01]  /*1a3f0*/  LDCU UR14, c[0x0][0x398] ;  /* 0x00007300ff0e77ac */ /* 0x000f220008000800 */
[----:B------:R-:W-:-:S04]  /*1a400*/  IMAD.WIDE R26, R33, 0x2, R116 ;  /* 0x00000002211a7825 */ /* 0x000fc800078e0274 */
[----:B0-----:R-:W-:Y:S01]  /*1a410*/  IMAD.WIDE R24, R29, 0x2, R116 ;  /* 0x000000021d187825 */ /* 0x001fe200078e0274 */
[----:B-1----:R-:W-:Y:S01]  /*1a420*/  PRMT R21, R23, 0x7632, R21 ;  /* 0x0000763217157816 */ /* 0x002fe20000000015 */
        /* <DEDUP_REMOVED lines=10> */
[----:B-----5:R-:W-:Y:S01]  /*1a4d0*/  ISETP.GE.AND P4, PT, R0, UR8, PT ;  /* 0x0000000800007c0c */ /* 0x020fe2000bf86270 */
[----:B------:R-:W5:Y:S01]  /*1a4e0*/  LDCU UR20, c[0x0][0x398] ;  /* 0x00007300ff1477ac */ /* 0x000f620008000800 */
[----:B------:R-:W-:-:S02]  /*1a4f0*/  ISETP.LT.AND P0, PT, R125, UR22, !P0 ;  /* 0x000000167d007c0c */ /* 0x000fc4000c701270 */
[----:B------:R-:W-:Y:S01]  /*1a500*/  ISETP.LT.AND P6, PT, R122, UR18, !P4 ;  /* 0x000000127a007c0c */ /* 0x000fe2000e7c1270 */
[----:B-1----:R-:W-:Y:S01]  /*1a510*/  IMAD.WIDE R20, R29, 0x2, R2 ;  /* 0x000000021d147825 */ /* 0x002fe200078e0202 */
[----:B--2---:R-:W-:-:S03]  /*1a520*/  PRMT R25, R16, 0x7632, R25 ;  /* 0x0000763210197816 */ /* 0x004fc60000000019 */
[C---:B------:R-:W-:Y:S01]  /*1a530*/  VIADD R27, R29.reuse, UR7 ;  /* 0x000000071d1b7c36 */ /* 0x040fe20008000000 */
[----:B------:R-:W-:Y:S01]  /*1a540*/  PRMT R26, R12, 0x7632, R26 ;  /* 0x000076320c1a7816 */ /* 0x000fe2000000001a */
[----:B------:R-:W-:Y:S01]  /*1a550*/  VIADD R0, R124, 0x5b ;  /* 0x0000005b7c007836 */ /* 0x000fe20000000000 */
[----:B------:R-:W1:Y:S01]  /*1a560*/  LDCU UR8, c[0x0][0x39c] ;  /* 0x00007380ff0877ac */ /* 0x000e620008000800 */
[----:B------:R-:W-:Y:S01]  /*1a570*/  IMAD.WIDE R22, R29, 0x2, R116 ;  /* 0x000000021d167825 */ /* 0x000fe200078e0274 */
[----:B------:R2:W-:Y:S02]  /*1a580*/  @P5 STG.E.U16 desc[UR16][R20.64], R25 ;  /* 0x0000001914005986 */ /* 0x0005e4000c101510 */
[----:B0-----:R-:W-:Y:S01]  /*1a590*/  ISETP.GE.AND P1, PT, R0, UR4, PT ;  /* 0x0000000400007c0c */ /* 0x001fe2000bf26270 */
        /* <DEDUP_REMOVED lines=15> */
[----:B---3--:R-:W-:Y:S01]  /*1a690*/  ISETP.GE.AND P2, PT, R0, UR10, PT ;  /* 0x0000000a00007c0c */ /* 0x008fe2000bf46270 */
        /* <DEDUP_REMOVED lines=11> */
[----:B---3--:R-:W-:Y:S01]  /*1a750*/  PRMT R23, R13, 0x7632, R23 ;  /* 0x000076320d177816 */ /* 0x008fe20000000017 */
[----:B------:R-:W0:Y:S02]  /*1a760*/  LDCU UR28, c[0x0][0x398] ;  /* 0x00007300ff1c77ac */ /* 0x000e240008000800 */
[----:B------:R-:W-:Y:S01]  /*1a770*/  IMAD.WIDE R12, R25, 0x2, R2 ;  /* 0x00000002190c7825 */ /* 0x000fe200078e0202 */
[----:B--2---:R-:W-:Y:S01]  /*1a780*/  ISETP.GE.AND P3, PT, R0, UR4, PT ;  /* 0x0000000400007c0c */ /* 0x004fe2000bf66270 */
[----:B------:R2:W-:Y:S02]  /*1a790*/  @P1 STG.E.U16 desc[UR16][R16.64], R23 ;  /* 0x0000001710001986 */ /* 0x0005e4000c101510 */
[----:B------:R-:W-:Y:S01]  /*1a7a0*/  VIADD R0, R124, 0x5e ;  /* 0x0000005e7c007836 */ /* 0x000fe20000000000 */
[----:B------:R-:W3:Y:S01]  /*1a7b0*/  LDCU UR4, c[0x0][0x39c] ;  /* 0x00007380ff0477ac */ /* 0x000ee20008000800 */
[----:B------:R-:W-:Y:S01]  /*1a7c0*/  @P6 STG.E.U16 desc[UR16][R12.64], R18 ;  /* 0x000000120c006986 */ /* 0x000fe2000c101510 */
[----:B------:R-:W-:Y:S01]  /*1a7d0*/  PRMT R22, R14, 0x7632, R22 ;  /* 0x000076320e167816 */ /* 0x000fe20000000016 */
[----:B------:R-:W0:Y:S02]  /*1a7e0*/  LDCU UR32, c[0x0][0x398] ;  /* 0x00007300ff2077ac */ /* 0x000e240008000800 */
[----:B------:R1:W-:Y:S01]  /*1a7f0*/  @P2 STG.E.U16 desc[UR16][R20.64], R14 ;  /* 0x0000000e14002986 */ /* 0x0003e2000c101510 */
[----:B------:R-:W-:-:S02]  /*1a800*/  ISETP.LT.AND P2, PT, R122, UR33, !P3 ;  /* 0x000000217a007c0c */ /* 0x000fc4000df41270 */
[----:B------:R-:W-:Y:S01]  /*1a810*/  ISETP.GE.AND P5, PT, R0, UR8, PT ;  /* 0x0000000800007c0c */ /* 0x000fe2000bfa6270 */
[----:B------:R-:W-:Y:S01]  /*1a820*/  VIADD R25, R25, UR7 ;  /* 0x0000000719197c36 */ /* 0x000fe20008000000 */
[----:B------:R-:W-:Y:S01]  /*1a830*/  ISETP.LT.AND P3, PT, R125, UR12, !P3 ;  /* 0x0000000c7d007c0c */ /* 0x000fe2000df61270 */
[----:B------:R-:W-:Y:S01]  /*1a840*/  VIADD R0, R124, 0x5f ;  /* 0x0000005f7c007836 */ /* 0x000fe20000000000 */
[----:B----4-:R-:W-:Y:S01]  /*1a850*/  ISETP.LT.AND P6, PT, R122, UR14, !P5 ;  /* 0x0000000e7a007c0c */ /* 0x010fe2000efc1270 */
[C---:B--2---:R-:W-:Y:S01]  /*1a860*/  IMAD.WIDE R16, R25.reuse, 0x2, R2 ;  /* 0x0000000219107825 */ /* 0x044fe200078e0202 */
[----:B------:R-:W2:Y:S01]  /*1a870*/  LDCU UR8, c[0x0][0x39c] ;  /* 0x00007380ff0877ac */ /* 0x000ea20008000800 */
[----:B-1----:R-:W-:Y:S02]  /*1a880*/  PRMT R21, R18, 0x7632, R21 ;  /* 0x0000763212157816 */ /* 0x002fe40000000015 */
[C---:B------:R-:W-:Y:S02]  /*1a890*/  VIADD R23, R25.reuse, UR7 ;  /* 0x0000000719177c36 */ /* 0x040fe40008000000 */
[----:B------:R-:W-:Y:S01]  /*1a8a0*/  IMAD.WIDE R12, R25, 0x2, R116 ;  /* 0x00000002190c7825 */ /* 0x000fe200078e0274 */
[----:B---3--:R-:W-:Y:S01]  /*1a8b0*/  ISETP.GE.AND P0, PT, R0, UR4, PT ;  /* 0x0000000400007c0c */ /* 0x008fe2000bf06270 */
[----:B------:R1:W-:Y:S01]  /*1a8c0*/  @P2 STG.E.U16 desc[UR16][R16.64], R21 ;  /* 0x0000001510002986 */ /* 0x0003e2000c101510 */
[----:B------:R-:W-:Y:S01]  /*1a8d0*/  ISETP.LT.AND P5, PT, R125, UR15, !P5 ;  /* 0x0000000f7d007c0c */ /* 0x000fe2000efa1270 */
[C---:B------:R-:W-:Y:S01]  /*1a8e0*/  VIADD R25, R23.reuse, UR7 ;  /* 0x0000000717197c36 */ /* 0x040fe20008000000 */
[----:B------:R-:W3:Y:S01]  /*1a8f0*/  LDCU UR4, c[0x0][0x39c] ;  /* 0x00007380ff0477ac */ /* 0x000ee20008000800 */
[----:B------:R4:W-:Y:S01]  /*1a900*/  @P3 STG.E.U16 desc[UR16][R12.64], R22 ;  /* 0x000000160c003986 */ /* 0x0009e2000c101510 */
[----:B------:R-:W-:Y:S01]  /*1a910*/  VIADD R0, R124, 0x60 ;  /* 0x000000607c007836 */ /* 0x000fe20000000000 */
[----:B------:R-:W0:Y:S01]  /*1a920*/  LDCU UR12, c[0x0][0x398] ;  /* 0x00007300ff0c77ac */ /* 0x000e220008000800 */
[----:B------:R-:W0:Y:S01]  /*1a930*/  LDCU UR14, c[0x0][0x398] ;  /* 0x00007300ff0e77ac */ /* 0x000e220008000800 */
[C---:B-1----:R-:W-:Y:S01]  /*1a940*/  IMAD.WIDE R20, R23.reuse, 0x2, R2 ;  /* 0x0000000217147825 */ /* 0x042fe200078e0202 */
[----:B------:R-:W1:Y:S04]  /*1a950*/  LDCU UR15, c[0x0][0x398] ;  /* 0x00007300ff0f77ac */ /* 0x000e680008000800 */
[----:B------:R0:W-:Y:S01]  /*1a960*/  @P6 STG.E.U16 desc[UR16][R20.64], R19 ;  /* 0x0000001314006986 */ /* 0x0001e2000c101510 */
[----:B-----5:R-:W-:Y:S01]  /*1a970*/  ISETP.LT.AND P6, PT, R122, UR20, !P0 ;  /* 0x000000147a007c0c */ /* 0x020fe2000c7c1270 */
[----:B------:R-:W-:Y:S01]  /*1a980*/  IMAD.WIDE R16, R23, 0x2, R116 ;  /* 0x0000000217107825 */ /* 0x000fe200078e0274 */
[----:B------:R-:W-:Y:S01]  /*1a990*/  PRMT R23, R19, 0x7632, R23 ;  /* 0x0000763213177816 */ /* 0x000fe20000000017 */
[----:B------:R-:W5:Y:S02]  /*1a9a0*/  LDCU UR20, c[0x0][0x398] ;  /* 0x00007300ff1477ac */ /* 0x000f640008000800 */
[----:B----4-:R-:W-:Y:S01]  /*1a9b0*/  IMAD.WIDE R12, R25, 0x2, R2 ;  /* 0x00000002190c7825 */ /* 0x010fe200078e0202 */
[----:B------:R-:W-:Y:S01]  /*1a9c0*/  ISETP.GE.AND P4, PT, R0, UR10, PT ;  /* 0x0000000a00007c0c */ /* 0x000fe2000bf86270 */
[----:B------:R4:W-:Y:S01]  /*1a9d0*/  @P5 STG.E.U16 desc[UR16][R16.64], R15 ;  /* 0x0000000f10005986 */ /* 0x0009e2000c101510 */
[----:B------:R-:W-:Y:S01]  /*1a9e0*/  ISETP.LT.AND P0, PT, R125, UR18, !P0 ;  /* 0x000000127d007c0c */ /* 0x000fe2000c701270 */
[----:B------:R-:W-:Y:S01]  /*1a9f0*/  VIADD R0, R124, 0x61 ;  /* 0x000000617c007836 */ /* 0x000fe20000000000 */
[----:B------:R-:W1:Y:S03]  /*1aa00*/  LDCU UR10, c[0x0][0x39c] ;  /* 0x00007380ff0a77ac */ /* 0x000e660008000800 */
[----:B------:R2:W-:Y:S01]  /*1aa10*/  @P6 STG.E.U16 desc[UR16][R12.64], R23 ;  /* 0x000000170c006986 */ /* 0x0005e2000c101510 */
[----:B------:R-:W-:Y:S01]  /*1aa20*/  ISETP.LT.AND P6, PT, R122, UR22, !P4 ;  /* 0x000000167a007c0c */ /* 0x000fe2000e7c1270 */
[----:B0-----:R-:W-:Y:S01]  /*1aa30*/  VIADD R21, R25, UR7 ;  /* 0x0000000719157c36 */ /* 0x001fe20008000000 */
[----:B------:R-:W-:Y:S01]  /*1aa40*/  ISETP.LT.AND P4, PT, R125, UR24, !P4 ;  /* 0x000000187d007c0c */ /* 0x000fe2000e781270 */
[--C-:B------:R-:W-:Y:S01]  /*1aa50*/  IMAD.WIDE R18, R25, 0x2, R116.reuse ;  /* 0x0000000219127825 */ /* 0x100fe200078e0274 */
[----:B---3--:R-:W-:Y:S01]  /*1aa60*/  ISETP.GE.AND P1, PT, R0, UR4, PT ;  /* 0x0000000400007c0c */ /* 0x008fe2000bf26270 */
[----:B------:R-:W0:Y:S02]  /*1aa70*/  LDCU UR4, c[0x0][0x39c] ;  /* 0x00007380ff0477ac */ /* 0x000e240008000800 */
[----:B----4-:R-:W-:Y:S01]  /*1aa80*/  IMAD.WIDE R16, R21, 0x2, R116 ;  /* 0x0000000215107825 */ /* 0x010fe200078e0274 */
[----:B------:R-:W3:Y:S01]  /*1aa90*/  LDCU UR18, c[0x0][0x398] ;  /* 0x00007300ff1277ac */ /* 0x000ee20008000800 */
[----:B--2---:R-:W-:-:S02]  /*1aaa0*/  PRMT R13, R15, 0x7632, R13 ;  /* 0x000076320f0d7816 */ /* 0x004fc4000000000d */
[----:B------:R-:W-:Y:S01]  /*1aab0*/  IMAD.WIDE R14, R21, 0x2, R2 ;  /* 0x00000002150e7825 */ /* 0x000fe200078e0202 */
[----:B------:R-:W2:Y:S03]  /*1aac0*/  LDCU UR22, c[0x0][0x398] ;  /* 0x00007300ff1677ac */ /* 0x000ea60008000800 */
        /* <DEDUP_REMOVED lines=23> */
[----:B------:R-:W0:Y:S01]  /*1ac40*/  LDCU UR28, c[0x0][0x398] ;  /* 0x00007300ff1c77ac */ /* 0x000e220008000800 */
        /* <DEDUP_REMOVED lines=11> */
[C---:B------:R-:W-:Y:S01]  /*1ad00*/  ISETP.LT.AND P3, PT, R125.reuse, UR14, !P3 ;  /* 0x0000000e7d007c0c */ /* 0x040fe2000df61270 */
[----:B------:R-:W-:Y:S01]  /*1ad10*/  VIADD R0, R124, 0x65 ;  /* 0x000000657c007836 */ /* 0x000fe20000000000 */
[----:B------:R-:W2:Y:S01]  /*1ad20*/  LDCU UR10, c[0x0][0x39c] ;  /* 0x00007380ff0a77ac */ /* 0x000ea20008000800 */
[----:B------:R4:W-:Y:S01]  /*1ad30*/  @P6 STG.E.U16 desc[UR16][R14.64], R19 ;  /* 0x000000130e006986 */ /* 0x0009e2000c101510 */
[----:B------:R-:W-:Y:S02]  /*1ad40*/  ISETP.LT.AND P6, PT, R122, UR15, !P5 ;  /* 0x0000000f7a007c0c */ /* 0x000fe4000efc1270 */
[----:B---3--:R-:W-:Y:S01]  /*1ad50*/  ISETP.LT.AND P5, PT, R125, UR18, !P5 ;  /* 0x000000127d007c0c */ /* 0x008fe2000efa1270 */
[C---:B-1----:R-:W-:Y:S01]  /*1ad60*/  VIADD R17, R21.reuse, UR7 ;  /* 0x0000000715117c36 */ /* 0x042fe20008000000 */
[----:B------:R-:W-:Y:S01]  /*1ad70*/  ISETP.GE.AND P0, PT, R0, UR4, PT ;  /* 0x0000000400007c0c */ /* 0x000fe2000bf06270 */
[--C-:B------:R-:W-:Y:S01]  /*1ad80*/  IMAD.WIDE R8, R21, 0x2, R116.reuse ;  /* 0x0000000215087825 */ /* 0x100fe200078e0274 */
[----:B------:R-:W1:Y:S03]  /*1ad90*/  LDCU UR4, c[0x0][0x39c] ;  /* 0x00007380ff0477ac */ /* 0x000e660008000800 */
[----:B0-----:R-:W-:Y:S01]  /*1ada0*/  IMAD.WIDE R12, R17, 0x2, R116 ;  /* 0x00000002110c7825 */ /* 0x001fe200078e0274 */
[----:B------:R-:W0:Y:S01]  /*1adb0*/  LDCU UR14, c[0x0][0x398] ;  /* 0x00007300ff0e77ac */ /* 0x000e220008000800 */
[----:B----4-:R-:W-:-:S02]  /*1adc0*/  PRMT R15, R5, 0x7632, R15 ;  /* 0x00007632050f7816 */ /* 0x010fc4000000000f */
[C---:B------:R-:W-:Y:S01]  /*1add0*/  IMAD.WIDE R4, R17.reuse, 0x2, R2 ;  /* 0x0000000211047825 */ /* 0x040fe200078e0202 */
[----:B------:R-:W-:Y:S01]  /*1ade0*/  PRMT R14, R6, 0x7632, R14 ;  /* 0x00007632060e7816 */ /* 0x000fe2000000000e */
[----:B------:R-:W3:Y:S01]  /*1adf0*/  LDCU UR15, c[0x0][0x398] ;  /* 0x00007300ff0f77ac */ /* 0x000ee20008000800 */
[----:B------:R4:W-:Y:S01]  /*1ae00*/  @P3 STG.E.U16 desc[UR16][R8.64], R15 ;  /* 0x0000000f08003986 */ /* 0x0009e2000c101510 */
[----:B------:R-:W-:Y:S01]  /*1ae10*/  VIADD R0, R124, 0x66 ;  /* 0x000000667c007836 */ /* 0x000fe20000000000 */
[----:B------:R-:W0:Y:S02]  /*1ae20*/  LDCU UR18, c[0x0][0x398] ;  /* 0x00007300ff1277ac */ /* 0x000e240008000800 */
[----:B------:R-:W-:Y:S04]  /*1ae30*/  @P6 STG.E.U16 desc[UR16][R4.64], R10 ;  /* 0x0000000a04006986 */ /* 0x000fe8000c101510 */
[----:B------:R0:W-:Y:S01]  /*1ae40*/  @P5 STG.E.U16 desc[UR16][R12.64], R6 ;  /* 0x000000060c005986 */ /* 0x0001e2000c101510 */
[----:B-----5:R-:W-:Y:S01]  /*1ae50*/  ISETP.LT.AND P5, PT, R122, UR20, !P0 ;  /* 0x000000147a007c0c */ /* 0x020fe2000c7a1270 */
[----:B------:R-:W-:Y:S01]  /*1ae60*/  VIADD R17, R17, UR7 ;  /* 0x0000000711117c36 */ /* 0x000fe20008000000 */
[----:B------:R-:W-:Y:S01]  /*1ae70*/  ISETP.GE.AND P4, PT, R0, UR8, PT ;  /* 0x0000000800007c0c */ /* 0x000fe2000bf86270 */
[----:B------:R-:W-:Y:S01]  /*1ae80*/  VIADD R0, R124, 0x67 ;  /* 0x000000677c007836 */ /* 0x000fe20000000000 */
[----:B--2---:R-:W-:Y:S01]  /*1ae90*/  ISETP.LT.AND P0, PT, R125, UR22, !P0 ;  /* 0x000000167d007c0c */ /* 0x004fe2000c701270 */
[C---:B----4-:R-:W-:Y:S01]  /*1aea0*/  IMAD.WIDE R8, R17.reuse, 0x2, R2 ;  /* 0x0000000211087825 */ /* 0x050fe200078e0202 */
[----:B------:R-:W-:Y:S01]  /*1aeb0*/  ISETP.LT.AND P6, PT, R122, UR24, !P4 ;  /* 0x000000187a007c0c */ /* 0x000fe2000e7c1270 */
[----:B------:R-:W2:Y:S01]  /*1aec0*/  LDCU UR8, c[0x0][0x39c] ;  /* 0x00007380ff0877ac */ /* 0x000ea20008000800 */
[----:B-1----:R-:W-:Y:S01]  /*1aed0*/  ISETP.GE.AND P1, PT, R0, UR4, PT ;  /* 0x0000000400007c0c */ /* 0x002fe2000bf26270 */
[C---:B------:R-:W-:Y:S01]  /*1aee0*/  VIADD R15, R17.reuse, UR7 ;  /* 0x00000007110f7c36 */ /* 0x040fe20008000000 */
[----:B0-----:R-:W-:Y:S01]  /*1aef0*/  PRMT R13, R10, 0x7632, R13 ;  /* 0x000076320a0d7816 */ /* 0x001fe2000000000d */
[----:B------:R-:W0:Y:S01]  /*1af00*/  LDCU UR4, c[0x0][0x39c] ;  /* 0x00007380ff0477ac */ /* 0x000e220008000800 */
[----:B------:R-:W-:-:S03]  /*1af10*/  IMAD.WIDE R4, R17, 0x2, R116 ;  /* 0x0000000211047825 */ /* 0x000fc600078e0274 */
[----:B------:R1:W-:Y:S01]  /*1af20*/  @P5 STG.E.U16 desc[UR16][R8.64], R13 ;  /* 0x0000000d08005986 */ /* 0x0003e2000c101510 */
[----:B------:R-:W-:Y:S01]  /*1af30*/  VIADD R0, R124, 0x68 ;  /* 0x000000687c007836 */ /* 0x000fe20000000000 */
[----:B------:R-:W-:Y:S01]  /*1af40*/  ISETP.LT.AND P4, PT, R125, UR26, !P4 ;  /* 0x0000001a7d007c0c */ /* 0x000fe2000e781270 */
[C---:B------:R-:W-:Y:S01]  /*1af50*/  VIADD R17, R15.reuse, UR7 ;  /* 0x000000070f117c36 */ /* 0x040fe20008000000 */
[----:B------:R4:W-:Y:S01]  /*1af60*/  @P0 STG.E.U16 desc[UR16][R4.64], R14 ;  /* 0x0000000e04000986 */ /* 0x0009e2000c101510 */
[----:B------:R-:W5:Y:S01]  /*1af70*/  LDCU UR20, c[0x0][0x398] ;  /* 0x00007300ff1477ac */ /* 0x000f620008000800 */
[----:B------:R-:W0:Y:S01]  /*1af80*/  LDCU UR22, c[0x0][0x398] ;  /* 0x00007300ff1677ac */ /* 0x000e220008000800 */
[C---:B-1----:R-:W-:Y:S01]  /*1af90*/  IMAD.WIDE R12, R15.reuse, 0x2, R2 ;  /* 0x000000020f0c7825 */ /* 0x042fe200078e0202 */
[----:B------:R-:W-:Y:S01]  /*1afa0*/  ISETP.GE.AND P2, PT, R0, UR10, PT ;  /* 0x0000000a00007c0c */ /* 0x000fe2000bf46270 */
[----:B------:R-:W1:Y:S03]  /*1afb0*/  LDCU UR10, c[0x0][0x39c] ;  /* 0x00007380ff0a77ac */ /* 0x000e660008000800 */
[----:B------:R1:W-:Y:S01]  /*1afc0*/  @P6 STG.E.U16 desc[UR16][R12.64], R11 ;  /* 0x0000000b0c006986 */ /* 0x0003e2000c101510 */
[----:B------:R-:W-:Y:S01]  /*1afd0*/  ISETP.LT.AND P6, PT, R122, UR28, !P1 ;  /* 0x0000001c7a007c0c */ /* 0x000fe2000cfc1270 */
[----:B------:R-:W-:Y:S01]  /*1afe0*/  VIADD R0, R124, 0x69 ;  /* 0x000000697c007836 */ /* 0x000fe20000000000 */
[----:B------:R-:W2:Y:S01]  /*1aff0*/  LDCU UR24, c[0x0][0x398] ;  /* 0x00007300ff1877ac */ /* 0x000ea20008000800 */
[----:B------:R-:W-:Y:S01]  /*1b000*/  IMAD.WIDE R8, R15, 0x2, R116 ;  /* 0x000000020f087825 */ /* 0x000fe200078e0274 */
[----:B------:R-:W-:Y:S01]  /*1b010*/  PRMT R15, R11, 0x7632, R15 ;  /* 0x000076320b0f7816 */ /* 0x000fe2000000000f */
[----:B------:R-:W5:Y:S02]  /*1b020*/  LDCU UR26, c[0x0][0x398] ;  /* 0x00007300ff1a77ac */ /* 0x000f640008000800 */
[----:B----4-:R-:W-:Y:S01]  /*1b030*/  IMAD.WIDE R4, R17, 0x2, R2 ;  /* 0x0000000211047825 */ /* 0x010fe200078e0202 */
[----:B0-----:R-:W-:Y:S01]  /*1b040*/  ISETP.GE.AND P3, PT, R0, UR4, PT ;  /* 0x0000000400007c0c */ /* 0x001fe2000bf66270 */
[----:B------:R0:W-:Y:S01]  /*1b050*/  @P4 STG.E.U16 desc[UR16][R8.64], R7 ;  /* 0x0000000708004986 */ /* 0x0001e2000c101510 */
[----:B------:R-:W4:Y:S01]  /*1b060*/  LDCU UR4, c[0x0][0x39c] ;  /* 0x00007380ff0477ac */ /* 0x000f220008000800 */
[----:B------:R-:W-:-:S02]  /*1b070*/  ISETP.LT.AND P1, PT, R125, UR12, !P1 ;  /* 0x0000000c7d007c0c */ /* 0x000fc4000cf21270 */
[----:B------:R5:W-:Y:S01]  /*1b080*/  @P6 STG.E.U16 desc[UR16][R4.64], R15 ;  /* 0x0000000f04006986 */ /* 0x000be2000c101510 */
[----:B------:R-:W-:Y:S01]  /*1b090*/  ISETP.LT.AND P6, PT, R122, UR14, !P2 ;  /* 0x0000000e7a007c0c */ /* 0x000fe2000d7c1270 */
[----:B------:R-:W-:Y:S01]  /*1b0a0*/  VIADD R0, R124, 0x6a ;  /* 0x0000006a7c007836 */ /* 0x000fe20000000000 */
[----:B---3--:R-:W-:Y:S01]  /*1b0b0*/  ISETP.LT.AND P2, PT, R125, UR15, !P2 ;  /* 0x0000000f7d007c0c */ /* 0x008fe2000d741270 */
[C---:B-1----:R-:W-:Y:S01]  /*1b0c0*/  VIADD R13, R17.reuse, UR7 ;  /* 0x00000007110d7c36 */ /* 0x042fe20008000000 */
[----:B------:R-:W1:Y:S01]  /*1b0d0*/  LDCU UR12, c[0x0][0x398] ;  /* 0x00007300ff0c77ac */ /* 0x000e620008000800 */
[--C-:B------:R-:W-:Y:S01]  /*1b0e0*/  IMAD.WIDE R10, R17, 0x2, R116.reuse ;  /* 0x00000002110a7825 */ /* 0x100fe200078e0274 */
[----:B--2---:R-:W-:Y:S01]  /*1b0f0*/  ISETP.GE.AND P5, PT, R0, UR8, PT ;  /* 0x0000000800007c0c */ /* 0x004fe2000bfa6270 */
[----:B------:R-:W2:Y:S02]  /*1b100*/  LDCU UR8, c[0x0][0x39c] ;  /* 0x00007380ff0877ac */ /* 0x000ea40008000800 */
[----:B0-----:R-:W-:Y:S01]  /*1b110*/  IMAD.WIDE R8, R13, 0x2, R116 ;  /* 0x000000020d087825 */ /* 0x001fe200078e0274 */
[----:B-----5:R-:W-:Y:S01]  /*1b120*/  PRMT R5, R7, 0x7632, R5 ;  /* 0x0000763207057816 */ /* 0x020fe20000000005 */
[----:B------:R-:W0:Y:S02]  /*1b130*/  LDCU UR14, c[0x0][0x398] ;  /* 0x00007300ff0e77ac */ /* 0x000e240008000800 */
[C---:B------:R-:W-:Y:S01]  /*1b140*/  IMAD.WIDE R6, R13.reuse, 0x2, R2 ;  /* 0x000000020d067825 */ /* 0x040fe200078e0202 */
[----:B------:R-:W3:Y:S03]  /*1b150*/  LDCU UR15, c[0x0][0x398] ;  /* 0x00007300ff0f77ac */ /* 0x000ee60008000800 */
[----:B------:R-:W-:Y:S01]  /*1b160*/  VIADD R0, R124, 0x6b ;  /* 0x0000006b7c007836 */ /* 0x000fe20000000000 */
[----:B------:R5:W-:Y:S04]  /*1b170*/  @P1 STG.E.U16 desc[UR16][R10.64], R5 ;  /* 0x000000050a001986 */ /* 0x000be8000c101510 */
[----:B------:R-:W-:Y:S01]  /*1b180*/  @P6 STG.E.U16 desc[UR16][R6.64], R44 ;  /* 0x0000002c06006986 */ /* 0x000fe2000c101510 */
[----:B----4-:R-:W-:Y:S01]  /*1b190*/  ISETP.GE.AND P0, PT, R0, UR4, PT ;  /* 0x0000000400007c0c */ /* 0x010fe2000bf06270 */
[----:B------:R-:W4:Y:S02]  /*1b1a0*/  LDCU UR4, c[0x0][0x39c] ;  /* 0x00007380ff0477ac */ /* 0x000f240008000800 */
[----:B------:R0:W-:Y:S01]  /*1b1b0*/  @P2 STG.E.U16 desc[UR16][R8.64], R104 ;  /* 0x0000006808002986 */ /* 0x0001e2000c101510 */
[----:B------:R-:W-:Y:S01]  /*1b1c0*/  ISETP.LT.AND P2, PT, R122, UR18, !P3 ;  /* 0x000000127a007c0c */ /* 0x000fe2000df41270 */
[----:B------:R-:W-:Y:S01]  /*1b1d0*/  VIADD R13, R13, UR7 ;  /* 0x000000070d0d7c36 */ /* 0x000fe20008000000 */
[----:B------:R-:W-:-:S02]  /*1b1e0*/  ISETP.LT.AND P3, PT, R125, UR20, !P3 ;  /* 0x000000147d007c0c */ /* 0x000fc4000df61270 */
[----:B------:R-:W-:Y:S01]  /*1b1f0*/  ISETP.LT.AND P6, PT, R122, UR22, !P5 ;  /* 0x000000167a007c0c */ /* 0x000fe2000efc1270 */
[----:B------:R-:W-:Y:S01]  /*1b200*/  VIADD R0, R124, 0x6c ;  /* 0x0000006c7c007836 */ /* 0x000fe20000000000 */
[----:B-----5:R-:W-:Y:S01]  /*1b210*/  PRMT R10, R104, 0x7632, R10 ;  /* 0x00007632680a7816 */ /* 0x020fe2000000000a */
[C---:B------:R-:W-:Y:S01]  /*1b220*/  IMAD.WIDE R4, R13.reuse, 0x2, R2 ;  /* 0x000000020d047825 */ /* 0x040fe200078e0202 */
[----:B------:R-:W5:Y:S01]  /*1b230*/  LDCU UR18, c[0x0][0x398] ;  /* 0x00007300ff1277ac */ /* 0x000f620008000800 */
[----:B0-----:R-:W-:Y:S02]  /*1b240*/  PRMT R9, R44, 0x7632, R9 ;  /* 0x000076322c097816 */ /* 0x001fe40000000009 */
[C---:B------:R-:W-:Y:S01]  /*1b250*/  VIADD R11, R13.reuse, UR7 ;  /* 0x000000070d0b7c36 */ /* 0x040fe20008000000 */
[----:B------:R-:W-:Y:S01]  /*1b260*/  ISETP.GE.AND P4, PT, R0, UR10, PT ;  /* 0x0000000a00007c0c */ /* 0x000fe2000bf86270 */
[----:B------:R-:W-:Y:S01]  /*1b270*/  IMAD.WIDE R6, R13, 0x2, R116 ;  /* 0x000000020d067825 */ /* 0x000fe200078e0274 */
[----:B------:R-:W-:Y:S01]  /*1b280*/  ISETP.LT.AND P5, PT, R125, UR24, !P5 ;  /* 0x000000187d007c0c */ /* 0x000fe2000efa1270 */
[----:B------:R0:W-:Y:S01]  /*1b290*/  @P2 STG.E.U16 desc[UR16][R4.64], R9 ;  /* 0x0000000904002986 */ /* 0x0001e2000c101510 */
[----:B------:R-:W1:Y:S01]  /*1b2a0*/  LDCU UR10, c[0x0][0x39c] ;  /* 0x00007380ff0a77ac */ /* 0x000e620008000800 */
[----:B------:R-:W-:-:S02]  /*1b2b0*/  VIADD R0, R124, 0x6d ;  /* 0x0000006d7c007836 */ /* 0x000fc40000000000 */
[----:B------:R1:W-:Y:S01]  /*1b2c0*/  @P3 STG.E.U16 desc[UR16][R6.64], R10 ;  /* 0x0000000a06003986 */ /* 0x0003e2000c101510 */
[C---:B------:R-:W-:Y:S01]  /*1b2d0*/  VIADD R13, R11.reuse, UR7 ;  /* 0x000000070b0d7c36 */ /* 0x040fe20008000000 */
[----:B------:R-:W1:Y:S01]  /*1b2e0*/  LDCU UR20, c[0x0][0x398] ;  /* 0x00007300ff1477ac */ /* 0x000e620008000800 */
[----:B----4-:R-:W-:Y:S01]  /*1b2f0*/  ISETP.GE.AND P1, PT, R0, UR4, PT ;  /* 0x0000000400007c0c */ /* 0x010fe2000bf26270 */
[----:B------:R-:W4:Y:S01]  /*1b300*/  LDCU UR4, c[0x0][0x39c] ;  /* 0x00007380ff0477ac */ /* 0x000f220008000800 */
[C---:B0-----:R-:W-:Y:S01]  /*1b310*/  IMAD.WIDE R8, R11.reuse, 0x2, R2 ;  /* 0x000000020b087825 */ /* 0x041fe200078e0202 */
[----:B------:R-:W0:Y:S04]  /*1b320*/  LDCU UR22, c[0x0][0x398] ;  /* 0x00007300ff1677ac */ /* 0x000e280008000800 */
[----:B------:R2:W-:Y:S01]  /*1b330*/  @P6 STG.E.U16 desc[UR16][R8.64], R45 ;  /* 0x0000002d08006986 */ /* 0x0005e2000c101510 */
[----:B------:R-:W-:Y:S01]  /*1b340*/  ISETP.LT.AND P6, PT, R122, UR26, !P0 ;  /* 0x0000001a7a007c0c */ /* 0x000fe2000c7c1270 */
[----:B------:R-:W-:Y:S01]  /*1b350*/  VIADD R0, R124, 0x6e ;  /* 0x0000006e7c007836 */ /* 0x000fe20000000000 */
[----:B------:R-:W0:Y:S01]  /*1b360*/  LDCU UR24, c[0x0][0x398] ;  /* 0x00007300ff1877ac */ /* 0x000e220008000800 */
[----:B------:R-:W-:-:S04]  /*1b370*/  IMAD.WIDE R4, R11, 0x2, R116 ;  /* 0x000000020b047825 */ /* 0x000fc800078e0274 */
[----:B-1----:R-:W-:Y:S01]  /*1b380*/  IMAD.WIDE R6, R13, 0x2, R2 ;  /* 0x000000020d067825 */ /* 0x002fe200078e0202 */
[----:B--2---:R-:W-:Y:S01]  /*1b390*/  PRMT R9, R45, 0x7632, R9 ;  /* 0x000076322d097816 */ /* 0x004fe20000000009 */
[----:B------:R1:W-:Y:S01]  /*1b3a0*/  @P5 STG.E.U16 desc[UR16][R4.64], R105 ;  /* 0x0000006904005986 */ /* 0x0003e2000c101510 */
[----:B------:R-:W-:Y:S01]  /*1b3b0*/  ISETP.GE.AND P2, PT, R0, UR8, PT ;  /* 0x0000000800007c0c */ /* 0x000fe2000bf46270 */
[----:B------:R-:W-:Y:S01]  /*1b3c0*/  VIADD R0, R124, 0x6f ;  /* 0x0000006f7c007836 */ /* 0x000fe20000000000 */
[----:B------:R-:W-:Y:S01]  /*1b3d0*/  ISETP.LT.AND P0, PT, R125, UR12, !P0 ;  /* 0x0000000c7d007c0c */ /* 0x000fe2000c701270 */
[----:B------:R2:W-:Y:S01]  /*1b3e0*/  @P6 STG.E.U16 desc[UR16][R6.64], R9 ;  /* 0x0000000906006986 */ /* 0x0005e2000c101510 */
[----:B------:R-:W-:Y:S01]  /*1b3f0*/  ISETP.LT.AND P6, PT, R122, UR14, !P4 ;  /* 0x0000000e7a007c0c */ /* 0x000fe2000e7c1270 */
[----:B------:R-:W-:Y:S01]  /*1b400*/  VIADD R15, R13, UR7 ;  /* 0x000000070d0f7c36 */ /* 0x000fe20008000000 */
[----:B---3--:R-:W-:Y:S01]  /*1b410*/  ISETP.LT.AND P4, PT, R125, UR15, !P4 ;  /* 0x0000000f7d007c0c */ /* 0x008fe2000e781270 */
[----:B------:R-:W3:Y:S01]  /*1b420*/  LDCU UR8, c[0x0][0x39c] ;  /* 0x00007380ff0877ac */ /* 0x000ee20008000800 */
[----:B----4-:R-:W-:Y:S01]  /*1b430*/  ISETP.GE.AND P3, PT, R0, UR4, PT ;  /* 0x0000000400007c0c */ /* 0x010fe2000bf66270 */
[----:B------:R-:W4:Y:S01]  /*1b440*/  LDCU UR4, c[0x0][0x39c] ;  /* 0x00007380ff0477ac */ /* 0x000f220008000800 */
[----:B------:R-:W-:-:S02]  /*1b450*/  VIADD R0, R124, 0x70 ;  /* 0x000000707c007836 */ /* 0x000fc40000000000 */
[----:B-1----:R-:W-:Y:S01]  /*1b460*/  IMAD.WIDE R4, R15, 0x2, R2 ;  /* 0x000000020f047825 */ /* 0x002fe200078e0202 */
[----:B--2---:R-:W-:Y:S01]  /*1b470*/  PRMT R7, R105, 0x7632, R7 ;  /* 0x0000763269077816 */ /* 0x004fe20000000007 */
[----:B------:R-:W1:Y:S02]  /*1b480*/  LDCU UR12, c[0x0][0x398] ;  /* 0x00007300ff0c77ac */ /* 0x000e640008000800 */
[--C-:B------:R-:W-:Y:S01]  /*1b490*/  IMAD.WIDE R8, R13, 0x2, R116.reuse ;  /* 0x000000020d087825 */ /* 0x100fe200078e0274 */
[----:B------:R-:W2:Y:S03]  /*1b4a0*/  LDCU UR14, c[0x0][0x398] ;  /* 0x00007300ff0e77ac */ /* 0x000ea60008000800 */
[----:B------:R-:W-:Y:S01]  /*1b4b0*/  IMAD.WIDE R10, R15, 0x2, R116 ;  /* 0x000000020f0a7825 */ /* 0x000fe200078e0274 */
[----:B------:R0:W-:Y:S01]  /*1b4c0*/  @P0 STG.E.U16 desc[UR16][R8.64], R7 ;  /* 0x0000000708000986 */ /* 0x0001e2000c101510 */
[----:B------:R-:W-:Y:S01]  /*1b4d0*/  ISETP.GE.AND P5, PT, R0, UR10, PT ;  /* 0x0000000a00007c0c */ /* 0x000fe2000bfa6270 */
[----:B------:R-:W1:Y:S02]  /*1b4e0*/  LDCU UR10, c[0x0][0x398] ;  /* 0x00007300ff0a77ac */ /* 0x000e640008000800 */
[----:B------:R-:W-:Y:S01]  /*1b4f0*/  @P6 STG.E.U16 desc[UR16][R4.64], R46 ;  /* 0x0000002e04006986 */ /* 0x000fe2000c101510 */
[----:B------:R-:W1:Y:S03]  /*1b500*/  LDCU UR15, c[0x0][0x398] ;  /* 0x00007300ff0f77ac */ /* 0x000e660008000800 */
[----:B------:R2:W-:Y:S01]  /*1b510*/  @P4 STG.E.U16 desc[UR16][R10.64], R106 ;  /* 0x0000006a0a004986 */ /* 0x0005e2000c101510 */
[----:B-----5:R-:W-:Y:S01]  /*1b520*/  ISETP.LT.AND P4, PT, R122, UR18, !P1 ;  /* 0x000000127a007c0c */ /* 0x020fe2000cf81270 */
[----:B------:R-:W-:Y:S01]  /*1b530*/  VIADD R0, R124, 0x71 ;  /* 0x000000717c007836 */ /* 0x000fe20000000000 */
[----:B------:R-:W-:Y:S01]  /*1b540*/  ISETP.LT.AND P1, PT, R125, UR20, !P1 ;  /* 0x000000147d007c0c */ /* 0x000fe2000cf21270 */
[----:B------:R-:W-:Y:S01]  /*1b550*/  VIADD R15, R15, UR7 ;  /* 0x000000070f0f7c36 */ /* 0x000fe20008000000 */
[----:B0-----:R-:W-:Y:S01]  /*1b560*/  PRMT R9, R46, 0x7632, R9 ;  /* 0x000076322e097816 */ /* 0x001fe20000000009 */
[----:B------:R-:W0:Y:S01]  /*1b570*/  LDCU UR18, c[0x0][0x398] ;  /* 0x00007300ff1277ac */ /* 0x000e220008000800 */
[----:B----4-:R-:W-:Y:S01]  /*1b580*/  ISETP.GE.AND P0, PT, R0, UR4, PT ;  /* 0x0000000400007c0c */ /* 0x010fe2000bf06270 */
[C---:B------:R-:W-:Y:S01]  /*1b590*/  IMAD.WIDE R6, R15.reuse, 0x2, R2 ;  /* 0x000000020f067825 */ /* 0x040fe200078e0202 */
[----:B------:R-:W4:Y:S03]  /*1b5a0*/  LDCU UR4, c[0x0][0x39c] ;  /* 0x00007380ff0477ac */ /* 0x000f260008000800 */
[----:B------:R-:W-:Y:S01]  /*1b5b0*/  VIADD R0, R124, 0x72 ;  /* 0x000000727c007836 */ /* 0x000fe20000000000 */
[----:B--2---:R-:W-:Y:S01]  /*1b5c0*/  PRMT R11, R106, 0x7632, R11 ;  /* 0x000076326a0b7816 */ /* 0x004fe2000000000b */
[C---:B------:R-:W-:Y:S01]  /*1b5d0*/  IMAD.WIDE R4, R15.reuse, 0x2, R116 ;  /* 0x000000020f047825 */ /* 0x040fe200078e0274 */
[----:B------:R-:W-:Y:S01]  /*1b5e0*/  ISETP.LT.AND P6, PT, R122, UR22, !P2 ;  /* 0x000000167a007c0c */ /* 0x000fe2000d7c1270 */
[----:B------:R2:W-:Y:S01]  /*1b5f0*/  @P4 STG.E.U16 desc[UR16][R6.64], R9 ;  /* 0x0000000906004986 */ /* 0x0005e2000c101510 */
[----:B---3--:R-:W-:Y:S01]  /*1b600*/  ISETP.GE.AND P4, PT, R0, UR8, PT ;  /* 0x0000000800007c0c */ /* 0x008fe2000bf86270 */
[----:B------:R-:W3:Y:S01]  /*1b610*/  LDCU UR8, c[0x0][0x39c] ;  /* 0x00007380ff0877ac */ /* 0x000ee20008000800 */
[----:B------:R-:W-:Y:S01]  /*1b620*/  VIADD R15, R15, UR7 ;  /* 0x000000070f0f7c36 */ /* 0x000fe20008000000 */
[----:B------:R5:W-:Y:S01]  /*1b630*/  @P1 STG.E.U16 desc[UR16][R4.64], R11 ;  /* 0x0000000b04001986 */ /* 0x000be2000c101510 */
[----:B------:R-:W-:-:S02]  /*1b640*/  ISETP.LT.AND P2, PT, R125, UR24, !P2 ;  /* 0x000000187d007c0c */ /* 0x000fc4000d741270 */
[----:B-1----:R-:W-:Y:S01]  /*1b650*/  ISETP.LT.AND P1, PT, R122, UR10, !P3 ;  /* 0x0000000a7a007c0c */ /* 0x002fe2000df21270 */
[----:B------:R-:W1:Y:S01]  /*1b660*/  LDCU UR10, c[0x0][0x398] ;  /* 0x00007300ff0a77ac */ /* 0x000e620008000800 */
[----:B------:R-:W-:Y:S01]  /*1b670*/  ISETP.LT.AND P3, PT, R125, UR12, !P3 ;  /* 0x0000000c7d007c0c */ /* 0x000fe2000df61270 */
[C---:B------:R-:W-:Y:S02]  /*1b680*/  VIADD R13, R15.reuse, UR7 ;  /* 0x000000070f0d7c36 */ /* 0x040fe40008000000 */
[----:B--2---:R-:W-:Y:S01]  /*1b690*/  IMAD.WIDE R8, R15, 0x2, R2 ;  /* 0x000000020f087825 */ /* 0x004fe200078e0202 */
[----:B------:R-:W-:Y:S01]  /*1b6a0*/  PRMT R12, R47, 0x7632, R12 ;  /* 0x000076322f0c7816 */ /* 0x000fe2000000000c */
[----:B------:R-:W2:Y:S02]  /*1b6b0*/  LDCU UR12, c[0x0][0x398] ;  /* 0x00007300ff0c77ac */ /* 0x000ea40008000800 */
[----:B------:R-:W-:Y:S01]  /*1b6c0*/  VIADD R0, R124, 0x73 ;  /* 0x000000737c007836 */ /* 0x000fe20000000000 */
[----:B------:R0:W-:Y:S01]  /*1b6d0*/  @P6 STG.E.U16 desc[UR16][R8.64], R47 ;  /* 0x0000002f08006986 */ /* 0x0001e2000c101510 */
[----:B-----5:R-:W-:-:S04]  /*1b6e0*/  IMAD.WIDE R4, R15, 0x2, R116 ;  /* 0x000000020f047825 */ /* 0x020fc800078e0274 */
[C---:B------:R-:W-:Y:S01]  /*1b6f0*/  IMAD.WIDE R6, R13.reuse, 0x2, R2 ;  /* 0x000000020d067825 */ /* 0x040fe200078e0202 */
[----:B----4-:R-:W-:Y:S01]  /*1b700*/  ISETP.GE.AND P6, PT, R0, UR4, PT ;  /* 0x0000000400007c0c */ /* 0x010fe2000bfc6270 */
[----:B------:R-:W4:Y:S02]  /*1b710*/  LDCU UR4, c[0x0][0x398] ;  /* 0x00007300ff0477ac */ /* 0x000f240008000800 */
[----:B------:R-:W-:Y:S01]  /*1b720*/  IMAD.WIDE R10, R13, 0x2, R116 ;  /* 0x000000020d0a7825 */ /* 0x000fe200078e0274 */
[----:B0-----:R-:W-:-:S03]  /*1b730*/  PRMT R9, R107, 0x7632, R9 ;  /* 0x000076326b097816 */ /* 0x001fc60000000009 */
[----:B------:R-:W-:Y:S01]  /*1b740*/  VIADD R0, R124, 0x74 ;  /* 0x000000747c007836 */ /* 0x000fe20000000000 */
[----:B------:R0:W-:Y:S01]  /*1b750*/  @P2 STG.E.U16 desc[UR16][R4.64], R107 ;  /* 0x0000006b04002986 */ /* 0x0001e2000c101510 */
[----:B------:R-:W-:Y:S01]  /*1b760*/  ISETP.LT.AND P2, PT, R122, UR14, !P5 ;  /* 0x0000000e7a007c0c */ /* 0x000fe2000ef41270 */
[----:B------:R-:W-:Y:S01]  /*1b770*/  VIADD R13, R13, UR7 ;  /* 0x000000070d0d7c36 */ /* 0x000fe20008000000 */
[----:B------:R-:W-:Y:S01]  /*1b780*/  ISETP.LT.AND P5, PT, R125, UR15, !P5 ;  /* 0x0000000f7d007c0c */ /* 0x000fe2000efa1270 */
[----:B------:R5:W-:Y:S01]  /*1b790*/  @P1 STG.E.U16 desc[UR16][R6.64], R12 ;  /* 0x0000000c06001986 */ /* 0x000be2000c101510 */
[----:B---3--:R-:W-:Y:S01]  /*1b7a0*/  ISETP.GE.AND P1, PT, R0, UR8, PT ;  /* 0x0000000800007c0c */ /* 0x008fe2000bf26270 */
[----:B------:R-:W3:Y:S02]  /*1b7b0*/  LDCU UR8, c[0x0][0x398] ;  /* 0x00007300ff0877ac */ /* 0x000ee40008000800 */
[----:B------:R2:W-:Y:S01]  /*1b7c0*/  @P3 STG.E.U16 desc[UR16][R10.64], R9 ;  /* 0x000000090a003986 */ /* 0x0005e2000c101510 */
[----:B------:R-:W-:Y:S01]  /*1b7d0*/  ISETP.LT.AND P3, PT, R122, UR18, !P0 ;  /* 0x000000127a007c0c */ /* 0x000fe2000c761270 */
[----:B------:R-:W-:Y:S01]  /*1b7e0*/  VIADD R15, R13, UR7 ;  /* 0x000000070d0f7c36 */ /* 0x000fe20008000000 */
[----:B-1----:R-:W-:Y:S01]  /*1b7f0*/  ISETP.LT.AND P0, PT, R125, UR10, !P0 ;  /* 0x0000000a7d007c0c */ /* 0x002fe2000c701270 */
[C---:B0-----:R-:W-:Y:S01]  /*1b800*/  IMAD.WIDE R4, R13.reuse, 0x2, R2 ;  /* 0x000000020d047825 */ /* 0x041fe200078e0202 */
[----:B------:R-:W0:Y:S03]  /*1b810*/  LDCU UR10, c[0x0][0x398] ;  /* 0x00007300ff0a77ac */ /* 0x000e260008000800 */
[----:B-----5:R-:W-:Y:S01]  /*1b820*/  IMAD.WIDE R6, R13, 0x2, R116 ;  /* 0x000000020d067825 */ /* 0x020fe200078e0274 */
[----:B------:R1:W-:Y:S01]  /*1b830*/  @P2 STG.E.U16 desc[UR16][R4.64], R108 ;  /* 0x0000006c04002986 */ /* 0x0003e2000c101510 */
[----:B------:R-:W-:Y:S01]  /*1b840*/  PRMT R17, R110, 0x7632, R17 ;  /* 0x000076326e117816 */ /* 0x000fe20000000011 */
[----:B------:R-:W5:Y:S01]  /*1b850*/  LDCU UR14, c[0x0][0x398] ;  /* 0x00007300ff0e77ac */ /* 0x000f620008000800 */
[----:B--2---:R-:W-:Y:S01]  /*1b860*/  PRMT R10, R108, 0x7632, R10 ;  /* 0x000076326c0a7816 */ /* 0x004fe2000000000a */
[C---:B------:R-:W-:Y:S01]  /*1b870*/  IMAD.WIDE R8, R15.reuse, 0x2, R2 ;  /* 0x000000020f087825 */ /* 0x040fe200078e0202 */
[----:B------:R-:W-:Y:S01]  /*1b880*/  @P5 STG.E.U16 desc[UR16][R6.64], R112 ;  /* 0x0000007006005986 */ /* 0x000fe2000c101510 */
[----:B------:R-:W-:Y:S01]  /*1b890*/  PRMT R18, R114, 0x7632, R18 ;  /* 0x0000763272127816 */ /* 0x000fe20000000012 */
[----:B------:R-:W2:Y:S01]  /*1b8a0*/  LDCU UR15, c[0x0][0x398] ;  /* 0x00007300ff0f77ac */ /* 0x000ea20008000800 */
[----:B------:R-:W-:Y:S01]  /*1b8b0*/  VIADD R0, R124, 0x75 ;  /* 0x000000757c007836 */ /* 0x000fe20000000000 */
[----:B------:R0:W-:Y:S01]  /*1b8c0*/  @P3 STG.E.U16 desc[UR16][R8.64], R10 ;  /* 0x0000000a08003986 */ /* 0x0001e2000c101510 */
[----:B----4-:R-:W-:Y:S01]  /*1b8d0*/  ISETP.LT.AND P5, PT, R122, UR4, !P4 ;  /* 0x000000047a007c0c */ /* 0x010fe2000e7a1270 */
[----:B------:R-:W4:Y:S01]  /*1b8e0*/  LDCU UR4, c[0x0][0x398] ;  /* 0x00007300ff0477ac */ /* 0x000f220008000800 */
[C---:B-1----:R-:W-:Y:S01]  /*1b8f0*/  IMAD.WIDE R4, R15.reuse, 0x2, R116 ;  /* 0x000000020f047825 */ /* 0x042fe200078e0274 */
[----:B------:R-:W-:Y:S01]  /*1b900*/  ISETP.GE.AND P2, PT, R0, UR5, PT ;  /* 0x0000000500007c0c */ /* 0x000fe2000bf46270 */
[----:B------:R-:W1:Y:S02]  /*1b910*/  LDCU UR5, c[0x0][0x398] ;  /* 0x00007300ff0577ac */ /* 0x000e640008000800 */
[----:B------:R-:W-:Y:S01]  /*1b920*/  VIADD R0, R124, 0x76 ;  /* 0x000000767c007836 */ /* 0x000fe20000000000 */
[----:B0-----:R-:W-:Y:S01]  /*1b930*/  PRMT R9, R112, 0x7632, R9 ;  /* 0x0000763270097816 */ /* 0x001fe20000000009 */
[----:B------:R-:W-:Y:S01]  /*1b940*/  VIADD R11, R15, UR7 ;  /* 0x000000070f0b7c36 */ /* 0x000fe20008000000 */
[----:B------:R-:W-:Y:S01]  /*1b950*/  ISETP.LT.AND P4, PT, R125, UR12, !P4 ;  /* 0x0000000c7d007c0c */ /* 0x000fe2000e781270 */
[----:B------:R-:W0:Y:S02]  /*1b960*/  LDCU UR12, c[0x0][0x398] ;  /* 0x00007300ff0c77ac */ /* 0x000e240008000800 */
[----:B------:R1:W-:Y:S01]  /*1b970*/  @P0 STG.E.U16 desc[UR16][R4.64], R9 ;  /* 0x0000000904000986 */ /* 0x0003e2000c101510 */
[----:B---3--:R-:W-:Y:S01]  /*1b980*/  ISETP.LT.AND P0, PT, R122, UR8, !P6 ;  /* 0x000000087a007c0c */ /* 0x008fe2000f701270 */
[C---:B------:R-:W-:Y:S01]  /*1b990*/  VIADD R13, R11.reuse, UR7 ;  /* 0x000000070b0d7c36 */ /* 0x040fe20008000000 */
[----:B------:R-:W-:Y:S01]  /*1b9a0*/  ISETP.GE.AND P3, PT, R0, UR9, PT ;  /* 0x0000000900007c0c */ /* 0x000fe2000bf66270 */
[----:B------:R-:W3:Y:S01]  /*1b9b0*/  LDCU UR9, c[0x0][0x398] ;  /* 0x00007300ff0977ac */ /* 0x000ee20008000800 */
[C---:B------:R-:W-:Y:S01]  /*1b9c0*/  IMAD.WIDE R6, R11.reuse, 0x2, R2 ;  /* 0x000000020b067825 */ /* 0x040fe200078e0202 */
[----:B------:R-:W0:Y:S03]  /*1b9d0*/  LDCU UR8, c[0x0][0x398] ;  /* 0x00007300ff0877ac */ /* 0x000e260008000800 */
[----:B-1----:R-:W-:Y:S01]  /*1b9e0*/  IMAD.WIDE R8, R11, 0x2, R116 ;  /* 0x000000020b087825 */ /* 0x002fe200078e0274 */
[----:B------:R-:W-:-:S03]  /*1b9f0*/  PRMT R5, R109, 0x7632, R5 ;  /* 0x000076326d057816 */ /* 0x000fc60000000005 */
[--C-:B------:R-:W-:Y:S01]  /*1ba00*/  IMAD.WIDE R10, R13, 0x2, R2.reuse ;  /* 0x000000020d0a7825 */ /* 0x100fe200078e0202 */
[----:B------:R1:W-:Y:S04]  /*1ba10*/  @P5 STG.E.U16 desc[UR16][R6.64], R109 ;  /* 0x0000006d06005986 */ /* 0x0003e8000c101510 */
[----:B------:R-:W-:Y:S04]  /*1ba20*/  @P4 STG.E.U16 desc[UR16][R8.64], R113 ;  /* 0x0000007108004986 */ /* 0x000fe8000c101510 */
[----:B------:R0:W-:Y:S01]  /*1ba30*/  @P0 STG.E.U16 desc[UR16][R10.64], R5 ;  /* 0x000000050a000986 */ /* 0x0001e2000c101510 */
[----:B----4-:R-:W-:Y:S01]  /*1ba40*/  ISETP.LT.AND P0, PT, R122, UR4, !P1 ;  /* 0x000000047a007c0c */ /* 0x010fe2000cf01270 */
[----:B------:R-:W4:Y:S01]  /*1ba50*/  LDCU UR4, c[0x0][0x398] ;  /* 0x00007300ff0477ac */ /* 0x000f220008000800 */
[----:B------:R-:W-:Y:S01]  /*1ba60*/  ISETP.LT.AND P6, PT, R125, UR5, !P6 ;  /* 0x000000057d007c0c */ /* 0x000fe2000f7c1270 */
[----:B------:R-:W-:Y:S01]  /*1ba70*/  VIADD R15, R13, UR7 ;  /* 0x000000070d0f7c36 */ /* 0x000fe20008000000 */
[----:B---3--:R-:W-:Y:S01]  /*1ba80*/  ISETP.LT.AND P1, PT, R125, UR9, !P1 ;  /* 0x000000097d007c0c */ /* 0x008fe2000cf21270 */
[----:B------:R-:W3:Y:S02]  /*1ba90*/  LDCU UR5, c[0x0][0x398] ;  /* 0x00007300ff0577ac */ /* 0x000ee40008000800 */
[----:B-1----:R-:W-:Y:S01]  /*1baa0*/  IMAD.WIDE R6, R15, 0x2, R2 ;  /* 0x000000020f067825 */ /* 0x002fe200078e0202 */
[----:B------:R-:W1:Y:S01]  /*1bab0*/  LDCU UR9, c[0x0][0x398] ;  /* 0x00007300ff0977ac */ /* 0x000e620008000800 */
[----:B0-----:R-:W-:-:S02]  /*1bac0*/  PRMT R11, R113, 0x7632, R11 ;  /* 0x00007632710b7816 */ /* 0x001fc4000000000b */
[----:B------:R-:W-:-:S04]  /*1bad0*/  IMAD.WIDE R4, R13, 0x2, R116 ;  /* 0x000000020d047825 */ /* 0x000fc800078e0274 */
[C---:B------:R-:W-:Y:S01]  /*1bae0*/  IMAD.WIDE R8, R15.reuse, 0x2, R116 ;  /* 0x000000020f087825 */ /* 0x040fe200078e0274 */
[----:B------:R-:W-:Y:S04]  /*1baf0*/  @P6 STG.E.U16 desc[UR16][R4.64], R11 ;  /* 0x0000000b04006986 */ /* 0x000fe8000c101510 */
[----:B------:R-:W-:Y:S01]  /*1bb00*/  @P0 STG.E.U16 desc[UR16][R6.64], R110 ;  /* 0x0000006e06000986 */ /* 0x000fe2000c101510 */
[----:B------:R-:W-:Y:S01]  /*1bb10*/  ISETP.LT.AND P0, PT, R122, UR8, !P2 ;  /* 0x000000087a007c0c */ /* 0x000fe2000d701270 */
[----:B------:R-:W-:Y:S01]  /*1bb20*/  VIADD R15, R15, UR7 ;  /* 0x000000070f0f7c36 */ /* 0x000fe20008000000 */
[----:B----4-:R-:W-:Y:S01]  /*1bb30*/  ISETP.LT.AND P2, PT, R125, UR4, !P2 ;  /* 0x000000047d007c0c */ /* 0x010fe2000d741270 */
[----:B------:R-:W0:Y:S01]  /*1bb40*/  LDS.128 R4, [R118] ;  /* 0x0000000076047984 */ /* 0x000e220000000c00 */
[----:B------:R-:W-:Y:S01]  /*1bb50*/  VIADD R0, R124, 0x77 ;  /* 0x000000777c007836 */ /* 0x000fe20000000000 */
[----:B------:R-:W4:Y:S02]  /*1bb60*/  LDCU UR8, c[0x0][0x398] ;  /* 0x00007300ff0877ac */ /* 0x000f240008000800 */
[----:B------:R-:W-:Y:S01]  /*1bb70*/  @P1 STG.E.U16 desc[UR16][R8.64], R114 ;  /* 0x0000007208001986 */ /* 0x000fe2000c101510 */
[C---:B------:R-:W-:Y:S01]  /*1bb80*/  IMAD.WIDE R12, R15.reuse, 0x2, R2 ;  /* 0x000000020f0c7825 */ /* 0x040fe200078e0202 */
[----:B------:R-:W0:Y:S02]  /*1bb90*/  LDCU UR4, c[0x0][0x398] ;  /* 0x00007300ff0477ac */ /* 0x000e240008000800 */
[----:B------:R-:W0:Y:S01]  /*1bba0*/  LDS.128 R8, [R118+0x1000] ;  /* 0x0010000076087984 */ /* 0x000e220000000c00 */
[C---:B------:R-:W-:Y:S01]  /*1bbb0*/  VIADD R19, R15.reuse, UR7 ;  /* 0x000000070f137c36 */ /* 0x040fe20008000000 */
[----:B---3--:R-:W-:Y:S01]  /*1bbc0*/  ISETP.LT.AND P1, PT, R122, UR5, !P3 ;  /* 0x000000057a007c0c */ /* 0x008fe2000df21270 */
[----:B------:R-:W-:Y:S01]  /*1bbd0*/  IMAD.WIDE R14, R15, 0x2, R116 ;  /* 0x000000020f0e7825 */ /* 0x000fe200078e0274 */
[----:B------:R-:W-:Y:S01]  /*1bbe0*/  ISETP.GE.AND P5, PT, R0, UR11, PT ;  /* 0x0000000b00007c0c */ /* 0x000fe2000bfa6270 */
[----:B------:R3:W-:Y:S01]  /*1bbf0*/  @P0 STG.E.U16 desc[UR16][R12.64], R17 ;  /* 0x000000110c000986 */ /* 0x0007e2000c101510 */
[----:B------:R-:W0:Y:S01]  /*1bc00*/  LDCU UR5, c[0x0][0x398] ;  /* 0x00007300ff0577ac */ /* 0x000e220008000800 */
[----:B-1----:R-:W-:Y:S01]  /*1bc10*/  ISETP.LT.AND P3, PT, R125, UR9, !P3 ;  /* 0x000000097d007c0c */ /* 0x002fe2000df61270 */
[----:B------:R-:W-:Y:S01]  /*1bc20*/  VIADD R0, R124, 0x78 ;  /* 0x000000787c007836 */ /* 0x000fe20000000000 */
[----:B------:R1:W-:Y:S01]  /*1bc30*/  @P2 STG.E.U16 desc[UR16][R14.64], R18 ;  /* 0x000000120e002986 */ /* 0x0003e2000c101510 */
[----:B------:R-:W-:Y:S01]  /*1bc40*/  ISETP.LT.AND P2, PT, R122, UR10, !P5 ;  /* 0x0000000a7a007c0c */ /* 0x000fe2000ef41270 */
[C---:B------:R-:W-:Y:S01]  /*1bc50*/  VIADD R21, R19.reuse, UR7 ;  /* 0x0000000713157c36 */ /* 0x040fe20008000000 */
[----:B------:R-:W0:Y:S01]  /*1bc60*/  LDCU UR9, c[0x0][0x398] ;  /* 0x00007300ff0977ac */ /* 0x000e220008000800 */
[----:B------:R-:W-:Y:S01]  /*1bc70*/  ISETP.GE.AND P4, PT, R0, UR23, PT ;  /* 0x0000001700007c0c */ /* 0x000fe2000bf86270 */
[----:B------:R-:W0:Y:S01]  /*1bc80*/  LDCU UR11, c[0x0][0x398] ;  /* 0x00007300ff0b77ac */ /* 0x000e220008000800 */
[C---:B---3--:R-:W-:Y:S01]  /*1bc90*/  IMAD.WIDE R16, R19.reuse, 0x2, R2 ;  /* 0x0000000213107825 */ /* 0x048fe200078e0202 */
[----:B------:R-:W3:Y:S03]  /*1bca0*/  LDCU UR10, c[0x0][0x398] ;  /* 0x00007300ff0a77ac */ /* 0x000ee60008000800 */
[----:B------:R-:W-:Y:S01]  /*1bcb0*/  VIADD R0, R124, 0x79 ;  /* 0x000000797c007836 */ /* 0x000fe20000000000 */
[----:B------:R2:W-:Y:S01]  /*1bcc0*/  @P1 STG.E.U16 desc[UR16][R16.64], R111 ;  /* 0x0000006f10001986 */ /* 0x0005e2000c101510 */
[----:B------:R-:W-:-:S04]  /*1bcd0*/  IMAD.WIDE R12, R19, 0x2, R116 ;  /* 0x00000002130c7825 */ /* 0x000fc800078e0274 */
[----:B-1----:R-:W-:Y:S01]  /*1bce0*/  IMAD.WIDE R14, R21, 0x2, R2 ;  /* 0x00000002150e7825 */ /* 0x002fe200078e0202 */
[----:B------:R-:W-:Y:S01]  /*1bcf0*/  ISETP.GE.AND P6, PT, R0, UR13, PT ;  /* 0x0000000d00007c0c */ /* 0x000fe2000bfc6270 */
[----:B------:R1:W-:Y:S01]  /*1bd00*/  @P3 STG.E.U16 desc[UR16][R12.64], R115 ;  /* 0x000000730c003986 */ /* 0x0003e2000c101510 */
[----:B----4-:R-:W-:Y:S02]  /*1bd10*/  ISETP.LT.AND P5, PT, R125, UR8, !P5 ;  /* 0x000000087d007c0c */ /* 0x010fe4000efa1270 */
[----:B--2---:R-:W-:Y:S01]  /*1bd20*/  PRMT R17, R111, 0x7632, R17 ;  /* 0x000076326f117816 */ /* 0x004fe20000000011 */
[----:B------:R-:W-:Y:S01]  /*1bd30*/  VIADD R0, R124, 0x7a ;  /* 0x0000007a7c007836 */ /* 0x000fe20000000000 */
[----:B------:R-:W-:Y:S01]  /*1bd40*/  PRMT R18, R115, 0x7632, R18 ;  /* 0x0000763273127816 */ /* 0x000fe20000000012 */
[----:B------:R-:W-:Y:S01]  /*1bd50*/  VIADD R19, R21, UR7 ;  /* 0x0000000715137c36 */ /* 0x000fe20008000000 */
[----:B------:R-:W2:Y:S01]  /*1bd60*/  LDCU UR8, c[0x0][0x398] ;  /* 0x00007300ff0877ac */ /* 0x000ea20008000800 */
[----:B------:R4:W-:Y:S01]  /*1bd70*/  @P2 STG.E.U16 desc[UR16][R14.64], R17 ;  /* 0x000000110e002986 */ /* 0x0009e2000c101510 */
[----:B0-----:R-:W-:-:S02]  /*1bd80*/  ISETP.LT.AND P2, PT, R122, UR4, !P4 ;  /* 0x000000047a007c0c */ /* 0x001fc4000e741270 */
[----:B------:R-:W-:Y:S01]  /*1bd90*/  ISETP.LT.AND P4, PT, R125, UR5, !P4 ;  /* 0x000000057d007c0c */ /* 0x000fe2000e781270 */
[----:B-1----:R-:W-:Y:S01]  /*1bda0*/  IMAD.WIDE R12, R21, 0x2, R116 ;  /* 0x00000002150c7825 */ /* 0x002fe200078e0274 */
[----:B------:R-:W-:Y:S01]  /*1bdb0*/  ISETP.GE.AND P0, PT, R0, UR19, PT ;  /* 0x0000001300007c0c */ /* 0x000fe2000bf06270 */
[----:B------:R-:W0:Y:S02]  /*1bdc0*/  LDCU UR4, c[0x0][0x398] ;  /* 0x00007300ff0477ac */ /* 0x000e240008000800 */
[----:B------:R-:W-:Y:S01]  /*1bdd0*/  VIADD R0, R124, 0x7b ;  /* 0x0000007b7c007836 */ /* 0x000fe20000000000 */
[----:B------:R-:W1:Y:S01]  /*1bde0*/  LDCU UR13, c[0x0][0x398] ;  /* 0x00007300ff0d77ac */ /* 0x000e620008000800 */
[----:B----4-:R-:W-:-:S03]  /*1bdf0*/  IMAD.WIDE R16, R19, 0x2, R2 ;  /* 0x0000000213107825 */ /* 0x010fc600078e0202 */
[----:B------:R-:W-:Y:S01]  /*1be00*/  ISETP.GE.AND P1, PT, R0, UR25, PT ;  /* 0x0000001900007c0c */ /* 0x000fe2000bf26270 */
[----:B------:R4:W-:Y:S01]  /*1be10*/  @P5 STG.E.U16 desc[UR16][R12.64], R18 ;  /* 0x000000120c005986 */ /* 0x0009e2000c101510 */
[----:B------:R-:W0:Y:S01]  /*1be20*/  LDCU UR5, c[0x0][0x398] ;  /* 0x00007300ff0577ac */ /* 0x000e220008000800 */
[----:B------:R-:W-:Y:S02]  /*1be30*/  VIADD R0, R124, 0x7c ;  /* 0x0000007c7c007836 */ /* 0x000fe40000000000 */
[----:B------:R-:W-:Y:S01]  /*1be40*/  IMAD.WIDE R14, R19, 0x2, R116 ;  /* 0x00000002130e7825 */ /* 0x000fe200078e0274 */
[----:B------:R-:W-:Y:S01]  /*1be50*/  @P2 STG.E.U16 desc[UR16][R16.64], R4 ;  /* 0x0000000410002986 */ /* 0x000fe2000c101510 */
[----:B------:R-:W-:Y:S01]  /*1be60*/  ISETP.LT.AND P2, PT, R122, UR9, !P6 ;  /* 0x000000097a007c0c */ /* 0x000fe2000f741270 */
[----:B------:R-:W0:Y:S01]  /*1be70*/  LDCU UR9, c[0x0][0x398] ;  /* 0x00007300ff0977ac */ /* 0x000e220008000800 */
[----:B------:R-:W-:Y:S01]  /*1be80*/  ISETP.GE.AND P3, PT, R0, UR27, PT ;  /* 0x0000001b00007c0c */ /* 0x000fe2000bf66270 */
[----:B------:R1:W-:Y:S01]  /*1be90*/  @P4 STG.E.U16 desc[UR16][R14.64], R8 ;  /* 0x000000080e004986 */ /* 0x0003e2000c101510 */
[----:B---3--:R-:W-:Y:S01]  /*1bea0*/  ISETP.LT.AND P6, PT, R125, UR10, !P6 ;  /* 0x0000000a7d007c0c */ /* 0x008fe2000f7c1270 */
[----:B------:R-:W-:Y:S01]  /*1beb0*/  VIADD R0, R124, 0x7d ;  /* 0x0000007d7c007836 */ /* 0x000fe20000000000 */
[----:B------:R-:W-:Y:S01]  /*1bec0*/  ISETP.LT.AND P4, PT, R122, UR11, !P0 ;  /* 0x0000000b7a007c0c */ /* 0x000fe2000c781270 */
[----:B------:R-:W-:Y:S01]  /*1bed0*/  VIADD R19, R19, UR7 ;  /* 0x0000000713137c36 */ /* 0x000fe20008000000 */
[----:B----4-:R-:W-:Y:S01]  /*1bee0*/  PRMT R18, R8, 0x7632, R18 ;  /* 0x0000763208127816 */ /* 0x010fe20000000012 */
[----:B------:R-:W3:Y:S01]  /*1bef0*/  LDCU UR10, c[0x0][0x398] ;  /* 0x00007300ff0a77ac */ /* 0x000ee20008000800 */
[----:B------:R-:W-:Y:S01]  /*1bf00*/  ISETP.GE.AND P5, PT, R0, UR21, PT ;  /* 0x0000001500007c0c */ /* 0x000fe2000bfa6270 */
[C---:B------:R-:W-:Y:S01]  /*1bf10*/  VIADD R21, R19.reuse, UR7 ;  /* 0x0000000713157c36 */ /* 0x040fe20008000000 */
[----:B------:R-:W-:Y:S01]  /*1bf20*/  PRMT R0, R4, 0x7632, R0 ;  /* 0x0000763204007816 */ /* 0x000fe20000000000 */
[C---:B------:R-:W-:Y:S01]  /*1bf30*/  IMAD.WIDE R12, R19.reuse, 0x2, R2 ;  /* 0x00000002130c7825 */ /* 0x040fe200078e0202 */
[----:B------:R-:W4:Y:S03]  /*1bf40*/  LDCU UR11, c[0x0][0x398] ;  /* 0x00007300ff0b77ac */ /* 0x000f260008000800 */
[----:B-1----:R-:W-:Y:S01]  /*1bf50*/  IMAD.WIDE R14, R19, 0x2, R116 ;  /* 0x00000002130e7825 */ /* 0x002fe200078e0274 */
[----:B------:R1:W-:Y:S03]  /*1bf60*/  @P2 STG.E.U16 desc[UR16][R12.64], R0 ;  /* 0x000000000c002986 */ /* 0x0003e6000c101510 */
[----:B------:R-:W-:Y:S01]  /*1bf70*/  IMAD.WIDE R16, R21, 0x2, R2 ;  /* 0x0000000215107825 */ /* 0x000fe200078e0202 */
[----:B------:R-:W-:Y:S01]  /*1bf80*/  @P6 STG.E.U16 desc[UR16][R14.64], R18 ;  /* 0x000000120e006986 */ /* 0x000fe2000c101510 */
[----:B------:R-:W-:-:S03]  /*1bf90*/  ISETP.LT.AND P0, PT, R125, UR12, !P0 ;  /* 0x0000000c7d007c0c */ /* 0x000fc6000c701270 */
[----:B------:R3:W-:Y:S01]  /*1bfa0*/  @P4 STG.E.U16 desc[UR16][R16.64], R5 ;  /* 0x0000000510004986 */ /* 0x0007e2000c101510 */
[----:B0-----:R-:W-:Y:S01]  /*1bfb0*/  ISETP.LT.AND P4, PT, R122, UR4, !P1 ;  /* 0x000000047a007c0c */ /* 0x001fe2000cf81270 */
[----:B------:R-:W-:Y:S01]  /*1bfc0*/  VIADD R4, R124, 0x7e ;  /* 0x0000007e7c047836 */ /* 0x000fe20000000000 */
[----:B------:R-:W-:Y:S01]  /*1bfd0*/  ISETP.LT.AND P1, PT, R125, UR5, !P1 ;  /* 0x000000057d007c0c */ /* 0x000fe2000cf21270 */
[----:B------:R-:W-:Y:S01]  /*1bfe0*/  VIADD R19, R21, UR7 ;  /* 0x0000000715137c36 */ /* 0x000fe20008000000 */
[----:B--2---:R-:W-:Y:S01]  /*1bff0*/  ISETP.LT.AND P6, PT, R122, UR8, !P3 ;  /* 0x000000087a007c0c */ /* 0x004fe2000dfc1270 */
[----:B------:R-:W0:Y:S01]  /*1c000*/  LDCU UR4, c[0x0][0x398] ;  /* 0x00007300ff0477ac */ /* 0x000e220008000800 */
[----:B------:R-:W-:Y:S01]  /*1c010*/  ISETP.GE.AND P2, PT, R4, UR29, PT ;  /* 0x0000001d04007c0c */ /* 0x000fe2000bf46270 */
[----:B------:R-:W-:Y:S01]  /*1c020*/  VIADD R23, R19, UR7 ;  /* 0x0000000713177c36 */ /* 0x000fe20008000000 */
[----:B------:R-:W-:Y:S01]  /*1c030*/  PRMT R8, R5, 0x7632, R8 ;  /* 0x0000763205087816 */ /* 0x000fe20000000008 */
[----:B-1----:R-:W-:Y:S01]  /*1c040*/  IMAD.WIDE R12, R19, 0x2, R2 ;  /* 0x00000002130c7825 */ /* 0x002fe200078e0202 */
[----:B------:R-:W-:-:S03]  /*1c050*/  PRMT R0, R9, 0x7632, R0 ;  /* 0x0000763209007816 */ /* 0x000fc60000000000 */
[----:B---3--:R-:W-:-:S04]  /*1c060*/  IMAD.WIDE R4, R21, 0x2, R116 ;  /* 0x0000000215047825 */ /* 0x008fc800078e0274 */
[----:B------:R-:W-:Y:S01]  /*1c070*/  IMAD.WIDE R14, R19, 0x2, R116 ;  /* 0x00000002130e7825 */ /* 0x000fe200078e0274 */
[----:B------:R1:W-:Y:S03]  /*1c080*/  @P0 STG.E.U16 desc[UR16][R4.64], R9 ;  /* 0x0000000904000986 */ /* 0x0003e6000c101510 */
[----:B------:R-:W-:Y:S01]  /*1c090*/  IMAD.WIDE R16, R23, 0x2, R2 ;  /* 0x0000000217107825 */ /* 0x000fe200078e0202 */
[----:B------:R-:W-:Y:S03]  /*1c0a0*/  @P4 STG.E.U16 desc[UR16][R12.64], R8 ;  /* 0x000000080c004986 */ /* 0x000fe6000c101510 */
[----:B------:R-:W-:Y:S01]  /*1c0b0*/  VIADD R124, R124, 0x7f ;  /* 0x0000007f7c7c7836 */ /* 0x000fe20000000000 */
[----:B------:R2:W-:Y:S01]  /*1c0c0*/  @P1 STG.E.U16 desc[UR16][R14.64], R0 ;  /* 0x000000000e001986 */ /* 0x0005e2000c101510 */
[----:B------:R-:W-:Y:S01]  /*1c0d0*/  ISETP.LT.AND P3, PT, R125, UR13, !P3 ;  /* 0x0000000d7d007c0c */ /* 0x000fe2000df61270 */
[----:B------:R-:W-:-:S02]  /*1c0e0*/  VIADD R19, R23, UR7 ;  /* 0x0000000717137c36 */ /* 0x000fc40008000000 */
[----:B------:R3:W-:Y:S01]  /*1c0f0*/  @P6 STG.E.U16 desc[UR16][R16.64], R6 ;  /* 0x0000000610006986 */ /* 0x0007e2000c101510 */
[----:B------:R-:W-:Y:S02]  /*1c100*/  ISETP.GE.AND P0, PT, R124, UR31, PT ;  /* 0x0000001f7c007c0c */ /* 0x000fe4000bf06270 */
[C---:B------:R-:W-:Y:S02]  /*1c110*/  ISETP.LT.AND P6, PT, R122.reuse, UR9, !P5 ;  /* 0x000000097a007c0c */ /* 0x040fe4000efc1270 */
[----:B------:R-:W-:Y:S02]  /*1c120*/  ISETP.LT.AND P5, PT, R125, UR10, !P5 ;  /* 0x0000000a7d007c0c */ /* 0x000fe4000efa1270 */
[C---:B----4-:R-:W-:Y:S01]  /*1c130*/  ISETP.LT.AND P4, PT, R122.reuse, UR11, !P2 ;  /* 0x0000000b7a007c0c */ /* 0x050fe2000d781270 */
[----:B------:R-:W-:Y:S01]  /*1c140*/  VIADD R21, R19, UR7 ;  /* 0x0000000713157c36 */ /* 0x000fe20008000000 */
[----:B-----5:R-:W-:Y:S02]  /*1c150*/  ISETP.LT.AND P2, PT, R125, UR14, !P2 ;  /* 0x0000000e7d007c0c */ /* 0x020fe4000d741270 */
[----:B------:R-:W-:Y:S01]  /*1c160*/  ISETP.LT.AND P1, PT, R122, UR15, !P0 ;  /* 0x0000000f7a007c0c */ /* 0x000fe2000c721270 */
[----:B-1----:R-:W-:Y:S01]  /*1c170*/  IMAD.WIDE R4, R23, 0x2, R116 ;  /* 0x0000000217047825 */ /* 0x002fe200078e0274 */
[----:B0-----:R-:W-:-:S02]  /*1c180*/  ISETP.LT.AND P0, PT, R125, UR4, !P0 ;  /* 0x000000047d007c0c */ /* 0x001fc4000c701270 */
[----:B--2---:R-:W-:Y:S01]  /*1c190*/  PRMT R0, R6, 0x7632, R0 ;  /* 0x0000763206007816 */ /* 0x004fe20000000000 */
[----:B------:R-:W-:Y:S01]  /*1c1a0*/  VIADD R23, R21, UR7 ;  /* 0x0000000715177c36 */ /* 0x000fe20008000000 */
[----:B---3--:R-:W-:Y:S01]  /*1c1b0*/  PRMT R6, R10, 0x7632, R6 ;  /* 0x000076320a067816 */ /* 0x008fe20000000006 */
[C---:B------:R-:W-:Y:S01]  /*1c1c0*/  IMAD.WIDE R8, R19.reuse, 0x2, R2 ;  /* 0x0000000213087825 */ /* 0x040fe200078e0202 */
[----:B------:R0:W-:Y:S03]  /*1c1d0*/  @P3 STG.E.U16 desc[UR16][R4.64], R10 ;  /* 0x0000000a04003986 */ /* 0x0001e6000c101510 */
[----:B------:R-:W-:Y:S01]  /*1c1e0*/  IMAD.WIDE R12, R19, 0x2, R116 ;  /* 0x00000002130c7825 */ /* 0x000fe200078e0274 */
[----:B------:R1:W-:Y:S03]  /*1c1f0*/  @P6 STG.E.U16 desc[UR16][R8.64], R0 ;  /* 0x0000000008006986 */ /* 0x0003e6000c101510 */
[----:B------:R-:W-:Y:S01]  /*1c200*/  IMAD.WIDE R14, R21, 0x2, R2 ;  /* 0x00000002150e7825 */ /* 0x000fe200078e0202 */
[----:B------:R-:W-:-:S03]  /*1c210*/  PRMT R58, R11, 0x7632, R58 ;  /* 0x000076320b3a7816 */ /* 0x000fc6000000003a */
[----:B------:R-:W-:Y:S01]  /*1c220*/  IMAD.WIDE R16, R21, 0x2, R116 ;  /* 0x0000000215107825 */ /* 0x000fe200078e0274 */
[----:B0-----:R-:W-:Y:S01]  /*1c230*/  PRMT R5, R7, 0x7632, R5 ;  /* 0x0000763207057816 */ /* 0x001fe20000000005 */
[----:B------:R1:W-:Y:S02]  /*1c240*/  @P5 STG.E.U16 desc[UR16][R12.64], R6 ;  /* 0x000000060c005986 */ /* 0x0003e4000c101510 */
[C---:B------:R-:W-:Y:S02]  /*1c250*/  IMAD.WIDE R2, R23.reuse, 0x2, R2 ;  /* 0x0000000217027825 */ /* 0x040fe400078e0202 */
[----:B------:R1:W-:Y:S02]  /*1c260*/  @P4 STG.E.U16 desc[UR16][R14.64], R7 ;  /* 0x000000070e004986 */ /* 0x0003e4000c101510 */
[----:B------:R-:W-:Y:S02]  /*1c270*/  IMAD.WIDE R116, R23, 0x2, R116 ;  /* 0x0000000217747825 */ /* 0x000fe400078e0274 */
[----:B------:R1:W-:Y:S04]  /*1c280*/  @P2 STG.E.U16 desc[UR16][R16.64], R11 ;  /* 0x0000000b10002986 */ /* 0x0003e8000c101510 */
[----:B------:R1:W-:Y:S04]  /*1c290*/  @P1 STG.E.U16 desc[UR16][R2.64], R5 ;  /* 0x0000000502001986 */ /* 0x0003e8000c101510 */
[----:B------:R1:W-:Y:S01]  /*1c2a0*/  @P0 STG.E.U16 desc[UR16][R116.64], R58 ;  /* 0x0000003a74000986 */ /* 0x0003e2000c101510 */
[----:B------:R-:W-:Y:S06]  /*1c2b0*/  BAR.SYNC.DEFER_BLOCKING 0x0 ;  /* 0x0000000000007b1d */ /* 0x000fec0000010000 */
[----:B------:R-:W-:Y:S05]  /*1c2c0*/  BRA.U UP0, `(.L_x_13) ;  /* 0x0000000100a07547 */ /* 0x000fea000b800000 */
[----:B------:R-:W0:Y:S01]  /*1c2d0*/  S2UR UR5, SR_CgaCtaId ;  /* 0x00000000000579c3 */ /* 0x000e220000008800 */
[----:B------:R-:W-:Y:S01]  /*1c2e0*/  NOP ;  /* 0x0000000000007918 */ /* 0x000fe20000000000 */
[----:B------:R-:W-:Y:S01]  /*1c2f0*/  UMOV UR4, 0x50 ;  /* 0x0000005000047882 */ /* 0x000fe20000000000 */
[----:B-1----:R-:W-:Y:S02]  /*1c300*/  IMAD.U32 R0, RZ, RZ, UR6 ;  /* 0x00000006ff007e24 */ /* 0x002fe4000f8e00ff */
[----:B------:R-:W-:Y:S02]  /*1c310*/  IMAD.MOV.U32 R3, RZ, RZ, 0xffff ;  /* 0x0000ffffff037424 */ /* 0x000fe400078e00ff */
[----:B------:R-:W-:Y:S01]  /*1c320*/  IMAD.MOV.U32 R7, RZ, RZ, 0x1 ;  /* 0x00000001ff077424 */ /* 0x000fe200078e00ff */
[----:B------:R-:W-:-:S04]  /*1c330*/  LOP3.LUT R0, R0, 0xffff, RZ, 0xc0, !PT ;  /* 0x0000ffff00007812 */ /* 0x000fc800078ec0ff */
[----:B------:R-:W-:-:S05]  /*1c340*/  SHF.R.U32.HI R0, RZ, 0x5, R0 ;  /* 0x00000005ff007819 */ /* 0x000fca0000011600 */
[----:B------:R-:W-:Y:S01]  /*1c350*/  VIADD R2, R0, 0x10 ;  /* 0x0000001000027836 */ /* 0x000fe20000000000 */
[----:B------:R-:W-:Y:S01]  /*1c360*/  SHF.L.U32 R0, R3, R0, RZ ;  /* 0x0000000003007219 */ /* 0x000fe200000006ff */
[----:B0-----:R-:W-:-:S03]  /*1c370*/  ULEA UR7, UR5, UR4, 0x18 ;  /* 0x0000000405077291 */ /* 0x001fc6000f8ec0ff */
[----:B------:R-:W-:-:S04]  /*1c380*/  SHF.L.U32 R3, R7, R2, RZ ;  /* 0x0000000207037219 */ /* 0x000fc800000006ff */
[----:B------:R-:W-:Y:S02]  /*1c390*/  LOP3.LUT R0, R3, R0, RZ, 0xfc, !PT ;  /* 0x0000000003007212 */ /* 0x000fe400078efcff */
[----:B------:R-:W0:Y:S02]  /*1c3a0*/  LDS R5, [UR7] ;  /* 0x00000007ff057984 */ /* 0x000e240008000800 */
[C---:B------:R-:W-:Y:S02]  /*1c3b0*/  LOP3.LUT R2, R0.reuse, 0xffff, RZ, 0xc0, !PT ;  /* 0x0000ffff00027812 */ /* 0x040fe400078ec0ff */
[----:B0-----:R-:W-:-:S04]  /*1c3c0*/  LOP3.LUT R3, R0, 0xffff, R5, 0x80, !PT ;  /* 0x0000ffff00037812 */ /* 0x001fc800078e8005 */
[----:B------:R-:W-:-:S13]  /*1c3d0*/  ISETP.NE.AND P0, PT, R3, R2, PT ;  /* 0x000000020300720c */ /* 0x000fda0003f05270 */
[----:B------:R-:W-:Y:S05]  /*1c3e0*/  @P0 BRA `(.L_x_14) ;  /* 0x0000000000500947 */ /* 0x000fea0003800000 */
[----:B------:R-:W-:Y:S02]  /*1c3f0*/  SHF.R.U32.HI R5, RZ, 0x10, R5 ;  /* 0x00000010ff057819 */ /* 0x000fe40000011605 */
[----:B------:R-:W-:-:S04]  /*1c400*/  SHF.R.U32.HI R2, RZ, 0x10, R0 ;  /* 0x00000010ff027819 */ /* 0x000fc80000011600 */
[----:B------:R-:W-:-:S04]  /*1c410*/  LOP3.LUT R5, R5, R2, RZ, 0xc0, !PT ;  /* 0x0000000205057212 */ /* 0x000fc800078ec0ff */
[----:B------:R-:W-:-:S13]  /*1c420*/  ISETP.NE.AND P0, PT, R5, R2, PT ;  /* 0x000000020500720c */ /* 0x000fda0003f05270 */
[----:B------:R-:W-:Y:S05]  /*1c430*/  @P0 BRA `(.L_x_15) ;  /* 0x0000000000300947 */ /* 0x000fea0003800000 */
[----:B------:R-:W-:Y:S01]  /*1c440*/  R2UR UR4, R0 ;  /* 0x00000000000472ca */ /* 0x000fe200000e0000 */
[----:B------:R-:W-:Y:S01]  /*1c450*/  VOTEU.ANY UR5, UPT, PT ;  /* 0x0000000000057886 */ /* 0x000fe200038e0100 */
[----:B------:R-:W0:Y:S01]  /*1c460*/  S2R R0, SR_LANEID ;  /* 0x0000000000007919 */ /* 0x000e220000000000 */
[----:B------:R-:W-:-:S10]  /*1c470*/  UFLO.U32 UR5, UR5 ;  /* 0x00000005000572bd */ /* 0x000fd400080e0000 */
[----:B------:R-:W-:-:S06]  /*1c480*/  ULOP3.LUT UR4, URZ, UR4, URZ, 0x33, !UPT ;  /* 0x00000004ff047292 */ /* 0x000fcc000f8e33ff */
[----:B------:R-:W-:-:S04]  /*1c490*/  IMAD.U32 R2, RZ, RZ, UR4 ;  /* 0x00000004ff027e24 */ /* 0x000fc8000f8e00ff */
[----:B------:R-:W1:Y:S02]  /*1c4a0*/  REDUX UR6, R2 ;  /* 0x00000000020673c4 */ /* 0x000e640000000000 */
[----:B------:R2:W-:Y:S01]  /*1c4b0*/  UTCATOMSWS.AND URZ, UR4 ;  /* 0x0000000400ff79e3 */ /* 0x0005e20008000000 */
[----:B0-----:R-:W-:Y:S01]  /*1c4c0*/  ISETP.EQ.U32.AND P0, PT, R0, UR5, PT ;  /* 0x0000000500007c0c */ /* 0x001fe2000bf02070 */
[----:B-1----:R-:W-:-:S12]  /*1c4d0*/  IMAD.U32 R0, RZ, RZ, UR6 ;  /* 0x00000006ff007e24 */ /* 0x002fd8000f8e00ff */
[----:B------:R2:W-:Y:S01]  /*1c4e0*/  @P0 ATOMS.AND RZ, [UR7], R0 ;  /* 0x00000000ffff098c */ /* 0x0005e2000a800007 */
[----:B------:R-:W-:Y:S05]  /*1c4f0*/  BRA `(.L_x_13) ;  /* 0x0000000000147947 */ /* 0x000fea0003800000 */
.L_x_15:
[----:B------:R-:W-:-:S07]  /*1c500*/  MOV R2, 0x1c520 ;  /* 0x0001c52000027802 */ /* 0x000fce0000000f00 */
[----:B------:R-:W-:Y:S05]  /*1c510*/  CALL.REL.NOINC `($__internal_0_$__cuda_sm10x_tcgen05_guardrail_trap_col_being_dealloced_not_returned_by_alloc) ;  /* 0x00000000002c7944 */ /* 0x000fea0003c00000 */
[----:B------:R-:W-:Y:S05]  /*1c520*/  BRA `(.L_x_13) ;  /* 0x0000000000087947 */ /* 0x000fea0003800000 */
.L_x_14:
[----:B------:R-:W-:-:S07]  /*1c530*/  MOV R2, 0x1c550 ;  /* 0x0001c55000027802 */ /* 0x000fce0000000f00 */
[----:B------:R-:W-:Y:S05]  /*1c540*/  CALL.REL.NOINC `($__internal_2_$__cuda_sm10x_tcgen05_guardrail_trap_unallocated_columns_being_dealloced) ;  /* 0x0000000000387944 */ /* 0x000fea0003c00000 */
.L_x_13:
[----:B------:R-:W-:Y:S01]  /*1c550*/  NOP ;  /* 0x0000000000007918 */ /* 0x000fe20000000000 */
[----:B--2---:R-:W-:Y:S05]  /*1c560*/  EXIT ;  /* 0x000000000000794d */ /* 0x004fea0003800000 */
.L_x_8:
[----:B------:R-:W1:Y:S02]  /*1c570*/  SYNCS.PHASECHK.TRANS64.TRYWAIT P2, [UR8], R4 ;  /* 0x00000004ff0075a7 */ /* 0x000e640008041108 */
[----:B-1----:R-:W-:Y:S05]  /*1c580*/  @!P2 BRA `(.L_x_8) ;  /* 0xfffffffc00f8a947 */ /* 0x002fea000383ffff */
[----:B------:R-:W-:Y:S05]  /*1c590*/  BRA `(.L_x_16) ;  /* 0xfffffef8008c7947 */ /* 0x000fea000383ffff */
.L_x_12:
[----:B------:R-:W2:Y:S02]  /*1c5a0*/  SYNCS.PHASECHK.TRANS64.TRYWAIT P0, [UR8], R0 ;  /* 0x00000000ff0075a7 */ /* 0x000ea40008001108 */
[----:B--2---:R-:W-:Y:S05]  /*1c5b0*/  @!P0 BRA `(.L_x_12) ;  /* 0xfffffffc00f88947 */ /* 0x004fea000383ffff */
[----:B------:R-:W-:Y:S05]  /*1c5c0*/  BRA `(.L_x_11) ;  /* 0xffffff7000947947 */ /* 0x000fea000383ffff */
        .weak           $__internal_0_$__cuda_sm10x_tcgen05_guardrail_trap_col_being_dealloced_not_returned_by_alloc
        .type           $__internal_0_$__cuda_sm10x_tcgen05_guardrail_trap_col_being_dealloced_not_returned_by_alloc,@function
        .size           $__internal_0_$__cuda_sm10x_tcgen05_guardrail_trap_col_being_dealloced_not_returned_by_alloc,($__internal_1_$__cuda_sm10x_tcgen05_guardrail_trap_phase_invalid_during_alloc - $__internal_0_$__cuda_sm10x_tcgen05_guardrail_trap_col_being_dealloced_not_returned_by_alloc)
$__internal_0_$__cuda_sm10x_tcgen05_guardrail_trap_col_being_dealloced_not_returned_by_alloc:
[----:B------:R-:W-:Y:S05]  /*1c5d0*/  BPT.TRAP 0x1 ;  /* 0x000000040000795c */ /* 0x000fea0000300000 */
[----:B------:R-:W-:-:S04]  /*1c5e0*/  IMAD.MOV.U32 R3, RZ, RZ, 0x0 ;  /* 0x00000000ff037424 */ /* 0x000fc800078e00ff */
[----:B------:R-:W-:Y:S05]  /*1c5f0*/  RET.REL.NODEC R2 `(matmul_kernel) ;  /* 0xfffffe3802807950 */ /* 0x000fea0003c3ffff */
        .weak           $__internal_1_$__cuda_sm10x_tcgen05_guardrail_trap_phase_invalid_during_alloc
        .type           $__internal_1_$__cuda_sm10x_tcgen05_guardrail_trap_phase_invalid_during_alloc,@function
        .size           $__internal_1_$__cuda_sm10x_tcgen05_guardrail_trap_phase_invalid_during_alloc,($__internal_2_$__cuda_sm10x_tcgen05_guardrail_trap_unallocated_columns_being_dealloced - $__internal_1_$__cuda_sm10x_tcgen05_guardrail_trap_phase_invalid_during_alloc)
$__internal_1_$__cuda_sm10x_tcgen05_guardrail_trap_phase_invalid_during_alloc:
[----:B------:R-:W-:Y:S05]  /*1c600*/  BPT.TRAP 0x1 ;  /* 0x000000040000795c */ /* 0x000fea0000300000 */
[----:B------:R-:W-:-:S04]  /*1c610*/  IMAD.MOV.U32 R3, RZ, RZ, 0x0 ;  /* 0x00000000ff037424 */ /* 0x000fc800078e00ff */
[----:B------:R-:W-:Y:S05]  /*1c620*/  RET.REL.NODEC R2 `(matmul_kernel) ;  /* 0xfffffe3802747950 */ /* 0x000fea0003c3ffff */
        .weak           $__internal_2_$__cuda_sm10x_tcgen05_guardrail_trap_unallocated_columns_being_dealloced
        .type           $__internal_2_$__cuda_sm10x_tcgen05_guardrail_trap_unallocated_columns_being_dealloced,@function
        .size           $__internal_2_$__cuda_sm10x_tcgen05_guardrail_trap_unallocated_columns_being_dealloced,(.L_x_20 - $__internal_2_$__cuda_sm10x_tcgen05_guardrail_trap_unallocated_columns_being_dealloced)
$__internal_2_$__cuda_sm10x_tcgen05_guardrail_trap_unallocated_columns_being_dealloced:
[----:B------:R-:W-:Y:S05]  /*1c630*/  BPT.TRAP 0x1 ;  /* 0x000000040000795c */ /* 0x000fea0000300000 */
[----:B------:R-:W-:-:S04]  /*1c640*/  IMAD.MOV.U32 R3, RZ, RZ, 0x0 ;  /* 0x00000000ff037424 */ /* 0x000fc800078e00ff */
[----:B------:R-:W-:Y:S05]  /*1c650*/  RET.REL.NODEC R2 `(matmul_kernel) ;  /* 0xfffffe3802687950 */ /* 0x000fea0003c3ffff */
.L_x_17:
[----:B------:R-:W-:-:S00]  /*1c660*/  BRA `(.L_x_17) ;  /* 0xfffffffc00fc7947 */ /* 0x000fc0000383ffff */
[----:B------:R-:W-:-:S00]  /*1c670*/  NOP ;  /* 0x0000000000007918 */ /* 0x000fc00000000000 */
        /* <DEDUP_REMOVED lines=8> */
.L_x_20:


//--------------------- .nv.shared.matmul_kernel  --------------------------
	.section	.nv.shared.matmul_kernel,"aw",@nobits
	.sectionflags	@""
	.align	16
	.zero		1024


//--------------------- .nv.shared.reserved.0     --------------------------
	.section	.nv.shared.reserved.0,"aw",@nobits
	.align	8
	.weak		__nv_reservedSMEM_offset_0_alias
	.size		__nv_reservedSMEM_offset_0_alias, 0, 64
	.other		__nv_reservedSMEM_offset_0_alias,@"STO_CUDA_RESERVED_SHARED STV_DEFAULT"
__nv_reservedSMEM_offset_0_alias:
	.zero		0
.nv.shared.reserved.0:
	.zero		64
	.weak		__nv_reservedSMEM_allocation_phase
	.type		__nv_reservedSMEM_allocation_phase,@object
	.size		__nv_reservedSMEM_allocation_phase,(.L_0 - __nv_reservedSMEM_allocation_phase)
__nv_reservedSMEM_allocation_phase:
	.zero		1
.L_0:
	.zero		7
	.weak		__nv_reservedSMEM_devtool_atexit_pc
	.type		__nv_reservedSMEM_devtool_atexit_pc,@object
	.size		__nv_reservedSMEM_devtool_atexit_pc,(__nv_reservedSMEM_allocation_mask - __nv_reservedSMEM_devtool_atexit_pc)
__nv_reservedSMEM_devtool_atexit_pc:
	.zero		8
	.weak		__nv_reservedSMEM_allocation_mask
	.type		__nv_reservedSMEM_allocation_mask,@object
	.size		__nv_reservedSMEM_allocation_mask,(.L_2 - __nv_reservedSMEM_allocation_mask)
__nv_reservedSMEM_allocation_mask:
	.zero		4
.L_2:


//--------------------- .nv.constant0.matmul_kernel --------------------------
	.section	.nv.constant0.matmul_kernel,"a",@progbits
	.sectionflags	@""
	.align	4
.nv.constant0.matmul_kernel:
	.zero		976


//--------------------- SYMBOLS --------------------------

	.type		.nv.reservedSmem.offset0,@object
	.size		.nv.reservedSmem.offset0,0x4
	.type		.nv.reservedSmem.cap,@object
	.size		.nv.reservedSmem.cap,0x4
